def attn_fwd(
    Q,
    K,
    V,
    Out,
    Lse,
    sm_scale,
    stride_qz,
    stride_qh,
    stride_qm,
    stride_qk,
    stride_kz,
    stride_kh,
    stride_kn,
    stride_kk,
    stride_vz,
    stride_vh,
    stride_vn,
    stride_vk,
    stride_oz,
    stride_oh,
    stride_om,
    stride_ok,
    seqlen_q,
    seqlen_k,
    BLOCK_M: tl.constexpr,
    BLOCK_N: tl.constexpr,
    HEAD_DIM: tl.constexpr,
    CAUSAL: tl.constexpr,
):
    start_m = tl.program_id(0)
    off_hz = tl.program_id(1)
    q_off = off_hz * stride_qh
    k_off = off_hz * stride_kh
    v_off = off_hz * stride_vh
    offs_m = start_m * BLOCK_M + tl.arange(0, BLOCK_M)
    offs_d = tl.arange(0, HEAD_DIM)
    offs_n = tl.arange(0, BLOCK_N)
    q_ptrs = Q + q_off + offs_m[:, None] * stride_qm + offs_d[None, :] * stride_qk
    k_ptrs = K + k_off + offs_d[:, None] * stride_kk + offs_n[None, :] * stride_kn
    v_ptrs = V + v_off + offs_n[:, None] * stride_vn + offs_d[None, :] * stride_vk
    m_i = tl.full([BLOCK_M], float("-inf"), dtype=tl.float32)
    l_i = tl.zeros([BLOCK_M], dtype=tl.float32) + 1.0
    acc = tl.zeros([BLOCK_M, HEAD_DIM], dtype=tl.float32)
    q = tl.load(q_ptrs)
    acc, l_i, m_i = _attn_fwd_inner(
        acc,
        l_i,
        m_i,
        q,
        k_ptrs,
        v_ptrs,
        sm_scale,
        stride_kn,
        stride_vn,
        start_m,
        seqlen_k,
        BLOCK_M,
        BLOCK_N,
        HEAD_DIM,
        CAUSAL,
    )
    acc = acc / l_i[:, None]
    lse = m_i + tl.math.log2(l_i) / 1.4426950408889634
    o_ptrs = (
        Out
        + off_hz * stride_oh
        + offs_m[:, None] * stride_om
        + offs_d[None, :] * stride_ok
    )
    tl.store(o_ptrs, acc.to(Out.dtype.element_ty))
    tl.store(Lse + off_hz * seqlen_q + offs_m, lse)

# config = {"BLOCK_M": 64, "BLOCK_N": 64, "HEAD_DIM": 512, "arch": "sm_100", "causal": true, "dtype": "fp16", "num_stages": 2, "num_warps": 4}
# arch = sm_100


// ===== COMPILED SASS (sm_100a) =====

	.target	sm_100a

	.elftype	@"ET_EXEC"


//--------------------- .note.nv.tkinfo           --------------------------
	.section	.note.nv.tkinfo,"",@"SHT_NOTE"
	.sectionflags	@"SHF_NOTE_NV_TKINFO"
	.tkinfo
        /*0018*/ 	.word	0x00000081
        /*0030*/ 	.string	""
        /*0030*/ 	.string	"ptxas-blackwell"
        /*0030*/ 	.string	"Cuda compilation tools, release 12.9, V12.9.86"
        /*0030*/ 	.string	"Build cuda_12.9.r12.9/compiler.36037853_0"
        /*0030*/ 	.string	"-v  -suppress-debug-info  -lineinfo  -arch sm_100a "



//--------------------- .note.nv.cuver            --------------------------
	.section	.note.nv.cuver,"",@"SHT_NOTE"
	.sectionflags	@"SHF_NOTE_NV_CUVER"
        /*0018*/ 	.short	0x0001
        /*001a*/ 	.short	0x0064
        /*001c*/ 	.short	0x0001
        /*001e*/ 	.short	0x0000
        /*0020*/ 	.short	0x0001
        /*0022*/ 	.short	0x0000


//--------------------- .nv.info                  --------------------------
	.section	.nv.info,"",@"SHT_CUDA_INFO"
	.align	4


	//----- nvinfo : EIATTR_REGCOUNT
	.align		4
        /*0000*/ 	.byte	0x04, 0x2f
        /*0002*/ 	.short	(.L_5 - .L_4)
	.align		4
.L_4:
        /*0004*/ 	.word	index@(attn_fwd)
        /*0008*/ 	.word	0x000000ff


	//----- nvinfo : EIATTR_FRAME_SIZE
	.align		4
.L_5:
        /*000c*/ 	.byte	0x04, 0x11
        /*000e*/ 	.short	(.L_7 - .L_6)
	.align		4
.L_6:
        /*0010*/ 	.word	index@($__internal_2_$__cuda_sm10x_tcgen05_guardrail_trap_unallocated_columns_being_dealloced)
        /*0014*/ 	.word	0x00001518


	//----- nvinfo : EIATTR_FRAME_SIZE
	.align		4
.L_7:
        /*0018*/ 	.byte	0x04, 0x11
        /*001a*/ 	.short	(.L_9 - .L_8)
	.align		4
.L_8:
        /*001c*/ 	.word	index@($__internal_1_$__cuda_sm10x_tcgen05_guardrail_trap_phase_invalid_during_alloc)
        /*0020*/ 	.word	0x00001518


	//----- nvinfo : EIATTR_FRAME_SIZE
	.align		4
.L_9:
        /*0024*/ 	.byte	0x04, 0x11
        /*0026*/ 	.short	(.L_11 - .L_10)
	.align		4
.L_10:
        /*0028*/ 	.word	index@($__internal_0_$__cuda_sm10x_tcgen05_guardrail_trap_col_being_dealloced_not_returned_by_alloc)
        /*002c*/ 	.word	0x00001518


	//----- nvinfo : EIATTR_FRAME_SIZE
	.align		4
.L_11:
        /*0030*/ 	.byte	0x04, 0x11
        /*0032*/ 	.short	(.L_13 - .L_12)
	.align		4
.L_12:
        /*0034*/ 	.word	index@(attn_fwd)
        /*0038*/ 	.word	0x00001518


	//----- nvinfo : EIATTR_MIN_STACK_SIZE
	.align		4
.L_13:
        /*003c*/ 	.byte	0x04, 0x12
        /*003e*/ 	.short	(.L_15 - .L_14)
	.align		4
.L_14:
        /*0040*/ 	.word	index@(attn_fwd)
        /*0044*/ 	.word	0x00001518
.L_15:


//--------------------- .nv.info.attn_fwd         --------------------------
	.section	.nv.info.attn_fwd,"",@"SHT_CUDA_INFO"
	.sectionflags	@""
	.align	4


	//----- nvinfo : EIATTR_CUDA_API_VERSION
	.align		4
        /*0000*/ 	.byte	0x04, 0x37
        /*0002*/ 	.short	(.L_17 - .L_16)
.L_16:
        /*0004*/ 	.word	0x00000081


	//----- nvinfo : EIATTR_KPARAM_INFO
	.align		4
.L_17:
        /*0008*/ 	.byte	0x04, 0x17
        /*000a*/ 	.short	(.L_19 - .L_18)
.L_18:
        /*000c*/ 	.word	0x00000000
        /*0010*/ 	.short	0x0019
        /*0012*/ 	.short	0x0080
        /*0014*/ 	.byte	0x00, 0xf4, 0x21, 0x00


	//----- nvinfo : EIATTR_KPARAM_INFO
	.align		4
.L_19:
        /*0018*/ 	.byte	0x04, 0x17
        /*001a*/ 	.short	(.L_21 - .L_20)
.L_20:
        /*001c*/ 	.word	0x00000000
        /*0020*/ 	.short	0x0018
        /*0022*/ 	.short	0x0078
        /*0024*/ 	.byte	0x00, 0xf4, 0x21, 0x00


	//----- nvinfo : EIATTR_KPARAM_INFO
	.align		4
.L_21:
        /*0028*/ 	.byte	0x04, 0x17
        /*002a*/ 	.short	(.L_23 - .L_22)
.L_22:
        /*002c*/ 	.word	0x00000000
        /*0030*/ 	.short	0x0017
        /*0032*/ 	.short	0x0070
        /*0034*/ 	.byte	0x00, 0xf0, 0x11, 0x00


	//----- nvinfo : EIATTR_KPARAM_INFO
	.align		4
.L_23:
        /*0038*/ 	.byte	0x04, 0x17
        /*003a*/ 	.short	(.L_25 - .L_24)
.L_24:
        /*003c*/ 	.word	0x00000000
        /*0040*/ 	.short	0x0016
        /*0042*/ 	.short	0x006c
        /*0044*/ 	.byte	0x00, 0xf0, 0x11, 0x00


	//----- nvinfo : EIATTR_KPARAM_INFO
	.align		4
.L_25:
        /*0048*/ 	.byte	0x04, 0x17
        /*004a*/ 	.short	(.L_27 - .L_26)
.L_26:
        /*004c*/ 	.word	0x00000000
        /*0050*/ 	.short	0x0015
        /*0052*/ 	.short	0x0068
        /*0054*/ 	.byte	0x00, 0xf0, 0x11, 0x00


	//----- nvinfo : EIATTR_KPARAM_INFO
	.align		4
.L_27:
        /*0058*/ 	.byte	0x04, 0x17
        /*005a*/ 	.short	(.L_29 - .L_28)
.L_28:
        /*005c*/ 	.word	0x00000000
        /*0060*/ 	.short	0x0014
        /*0062*/ 	.short	0x0064
        /*0064*/ 	.byte	0x00, 0xf0, 0x11, 0x00


	//----- nvinfo : EIATTR_KPARAM_INFO
	.align		4
.L_29:
        /*0068*/ 	.byte	0x04, 0x17
        /*006a*/ 	.short	(.L_31 - .L_30)
.L_30:
        /*006c*/ 	.word	0x00000000
        /*0070*/ 	.short	0x0013
        /*0072*/ 	.short	0x0060
        /*0074*/ 	.byte	0x00, 0xf0, 0x11, 0x00


	//----- nvinfo : EIATTR_KPARAM_INFO
	.align		4
.L_31:
        /*0078*/ 	.byte	0x04, 0x17
        /*007a*/ 	.short	(.L_33 - .L_32)
.L_32:
        /*007c*/ 	.word	0x00000000
        /*0080*/ 	.short	0x0012
        /*0082*/ 	.short	0x005c
        /*0084*/ 	.byte	0x00, 0xf0, 0x11, 0x00


	//----- nvinfo : EIATTR_KPARAM_INFO
	.align		4
.L_33:
        /*0088*/ 	.byte	0x04, 0x17
        /*008a*/ 	.short	(.L_35 - .L_34)
.L_34:
        /*008c*/ 	.word	0x00000000
        /*0090*/ 	.short	0x0011
        /*0092*/ 	.short	0x0058
        /*0094*/ 	.byte	0x00, 0xf0, 0x11, 0x00


	//----- nvinfo : EIATTR_KPARAM_INFO
	.align		4
.L_35:
        /*0098*/ 	.byte	0x04, 0x17
        /*009a*/ 	.short	(.L_37 - .L_36)
.L_36:
        /*009c*/ 	.word	0x00000000
        /*00a0*/ 	.short	0x0010
        /*00a2*/ 	.short	0x0054
        /*00a4*/ 	.byte	0x00, 0xf0, 0x11, 0x00


	//----- nvinfo : EIATTR_KPARAM_INFO
	.align		4
.L_37:
        /*00a8*/ 	.byte	0x04, 0x17
        /*00aa*/ 	.short	(.L_39 - .L_38)
.L_38:
        /*00ac*/ 	.word	0x00000000
        /*00b0*/ 	.short	0x000f
        /*00b2*/ 	.short	0x0050
        /*00b4*/ 	.byte	0x00, 0xf0, 0x11, 0x00


	//----- nvinfo : EIATTR_KPARAM_INFO
	.align		4
.L_39:
        /*00b8*/ 	.byte	0x04, 0x17
        /*00ba*/ 	.short	(.L_41 - .L_40)
.L_40:
        /*00bc*/ 	.word	0x00000000
        /*00c0*/ 	.short	0x000e
        /*00c2*/ 	.short	0x004c
        /*00c4*/ 	.byte	0x00, 0xf0, 0x11, 0x00


	//----- nvinfo : EIATTR_KPARAM_INFO
	.align		4
.L_41:
        /*00c8*/ 	.byte	0x04, 0x17
        /*00ca*/ 	.short	(.L_43 - .L_42)
.L_42:
        /*00cc*/ 	.word	0x00000000
        /*00d0*/ 	.short	0x000d
        /*00d2*/ 	.short	0x0048
        /*00d4*/ 	.byte	0x00, 0xf0, 0x11, 0x00


	//----- nvinfo : EIATTR_KPARAM_INFO
	.align		4
.L_43:
        /*00d8*/ 	.byte	0x04, 0x17
        /*00da*/ 	.short	(.L_45 - .L_44)
.L_44:
        /*00dc*/ 	.word	0x00000000
        /*00e0*/ 	.short	0x000c
        /*00e2*/ 	.short	0x0044
        /*00e4*/ 	.byte	0x00, 0xf0, 0x11, 0x00


	//----- nvinfo : EIATTR_KPARAM_INFO
	.align		4
.L_45:
        /*00e8*/ 	.byte	0x04, 0x17
        /*00ea*/ 	.short	(.L_47 - .L_46)
.L_46:
        /*00ec*/ 	.word	0x00000000
        /*00f0*/ 	.short	0x000b
        /*00f2*/ 	.short	0x0040
        /*00f4*/ 	.byte	0x00, 0xf0, 0x11, 0x00


	//----- nvinfo : EIATTR_KPARAM_INFO
	.align		4
.L_47:
        /*00f8*/ 	.byte	0x04, 0x17
        /*00fa*/ 	.short	(.L_49 - .L_48)
.L_48:
        /*00fc*/ 	.word	0x00000000
        /*0100*/ 	.short	0x000a
        /*0102*/ 	.short	0x003c
        /*0104*/ 	.byte	0x00, 0xf0, 0x11, 0x00


	//----- nvinfo : EIATTR_KPARAM_INFO
	.align		4
.L_49:
        /*0108*/ 	.byte	0x04, 0x17
        /*010a*/ 	.short	(.L_51 - .L_50)
.L_50:
        /*010c*/ 	.word	0x00000000
        /*0110*/ 	.short	0x0009
        /*0112*/ 	.short	0x0038
        /*0114*/ 	.byte	0x00, 0xf0, 0x11, 0x00


	//----- nvinfo : EIATTR_KPARAM_INFO
	.align		4
.L_51:
        /*0118*/ 	.byte	0x04, 0x17
        /*011a*/ 	.short	(.L_53 - .L_52)
.L_52:
        /*011c*/ 	.word	0x00000000
        /*0120*/ 	.short	0x0008
        /*0122*/ 	.short	0x0034
        /*0124*/ 	.byte	0x00, 0xf0, 0x11, 0x00


	//----- nvinfo : EIATTR_KPARAM_INFO
	.align		4
.L_53:
        /*0128*/ 	.byte	0x04, 0x17
        /*012a*/ 	.short	(.L_55 - .L_54)
.L_54:
        /*012c*/ 	.word	0x00000000
        /*0130*/ 	.short	0x0007
        /*0132*/ 	.short	0x0030
        /*0134*/ 	.byte	0x00, 0xf0, 0x11, 0x00


	//----- nvinfo : EIATTR_KPARAM_INFO
	.align		4
.L_55:
        /*0138*/ 	.byte	0x04, 0x17
        /*013a*/ 	.short	(.L_57 - .L_56)
.L_56:
        /*013c*/ 	.word	0x00000000
        /*0140*/ 	.short	0x0006
        /*0142*/ 	.short	0x002c
        /*0144*/ 	.byte	0x00, 0xf0, 0x11, 0x00


	//----- nvinfo : EIATTR_KPARAM_INFO
	.align		4
.L_57:
        /*0148*/ 	.byte	0x04, 0x17
        /*014a*/ 	.short	(.L_59 - .L_58)
.L_58:
        /*014c*/ 	.word	0x00000000
        /*0150*/ 	.short	0x0005
        /*0152*/ 	.short	0x0028
        /*0154*/ 	.byte	0x00, 0xf0, 0x11, 0x00


	//----- nvinfo : EIATTR_KPARAM_INFO
	.align		4
.L_59:
        /*0158*/ 	.byte	0x04, 0x17
        /*015a*/ 	.short	(.L_61 - .L_60)
.L_60:
        /*015c*/ 	.word	0x00000000
        /*0160*/ 	.short	0x0004
        /*0162*/ 	.short	0x0020
        /*0164*/ 	.byte	0x00, 0xf4, 0x21, 0x00


	//----- nvinfo : EIATTR_KPARAM_INFO
	.align		4
.L_61:
        /*0168*/ 	.byte	0x04, 0x17
        /*016a*/ 	.short	(.L_63 - .L_62)
.L_62:
        /*016c*/ 	.word	0x00000000
        /*0170*/ 	.short	0x0003
        /*0172*/ 	.short	0x0018
        /*0174*/ 	.byte	0x00, 0xf4, 0x21, 0x00


	//----- nvinfo : EIATTR_KPARAM_INFO
	.align		4
.L_63:
        /*0178*/ 	.byte	0x04, 0x17
        /*017a*/ 	.short	(.L_65 - .L_64)
.L_64:
        /*017c*/ 	.word	0x00000000
        /*0180*/ 	.short	0x0002
        /*0182*/ 	.short	0x0010
        /*0184*/ 	.byte	0x00, 0xf4, 0x21, 0x00


	//----- nvinfo : EIATTR_KPARAM_INFO
	.align		4
.L_65:
        /*0188*/ 	.byte	0x04, 0x17
        /*018a*/ 	.short	(.L_67 - .L_66)
.L_66:
        /*018c*/ 	.word	0x00000000
        /*0190*/ 	.short	0x0001
        /*0192*/ 	.short	0x0008
        /*0194*/ 	.byte	0x00, 0xf4, 0x21, 0x00


	//----- nvinfo : EIATTR_KPARAM_INFO
	.align		4
.L_67:
        /*0198*/ 	.byte	0x04, 0x17
        /*019a*/ 	.short	(.L_69 - .L_68)
.L_68:
        /*019c*/ 	.word	0x00000000
        /*01a0*/ 	.short	0x0000
        /*01a2*/ 	.short	0x0000
        /*01a4*/ 	.byte	0x00, 0xf4, 0x21, 0x00


	//----- nvinfo : EIATTR_AT_ENTRY_FRAGMENTS
	.align		4
.L_69:
        /*01a8*/ 	.byte	0x04, 0x4f
        /*01aa*/ 	.short	(.L_71 - .L_70)


	//   ....[0]....
.L_70:
        /*01ac*/ 	.word	0x00000004


	//----- nvinfo : EIATTR_RESERVED_SMEM_USED
	.align		4
.L_71:
        /*01b0*/ 	.byte	0x01, 0x41
	.zero		2


	//----- nvinfo : EIATTR_SPARSE_MMA_MASK
	.align		4
        /*01b4*/ 	.byte	0x03, 0x50
        /*01b6*/ 	.short	0x0000


	//----- nvinfo : EIATTR_TCGEN05_1CTA_USED
	.align		4
        /*01b8*/ 	.byte	0x01, 0x51
	.zero		2


	//----- nvinfo : EIATTR_MAXREG_COUNT
	.align		4
        /*01bc*/ 	.byte	0x03, 0x1b
        /*01be*/ 	.short	0x00ff


	//----- nvinfo : EIATTR_NUM_BARRIERS
	.align		4
        /*01c0*/ 	.byte	0x02, 0x4c
        /*01c2*/ 	.byte	0x01
	.zero		1


	//----- nvinfo : EIATTR_ANNOTATIONS
	.align		4
        /*01c4*/ 	.byte	0x04, 0x55
        /*01c6*/ 	.short	(.L_73 - .L_72)


	//   ....[0]....
.L_72:
        /*01c8*/ 	.word	0x00000001
        /*01cc*/ 	.byte	0x70, 0x09, 0x00, 0x00, 0x01, 0x00, 0x00, 0x00, 0xb0, 0x09, 0x00, 0x00, 0x01, 0x00, 0x00, 0x00
        /* <DEDUP_REMOVED lines=919> */
        /*3b4c*/ 	.byte	0x80, 0xc2, 0x02, 0x00


	//----- nvinfo : EIATTR_INT_WARP_WIDE_INSTR_OFFSETS
	.align		4
.L_73:
        /*3b50*/ 	.byte	0x04, 0x31
        /*3b52*/ 	.short	(.L_75 - .L_74)


	//   ....[0]....
.L_74:
        /*3b54*/ 	.word	0x00006240


	//   ....[1]....
        /*3b58*/ 	.word	0x000062c0


	//   ....[2]....
        /*3b5c*/ 	.word	0x00009930


	//   ....[3]....
        /*3b60*/ 	.word	0x0000cec0


	//   ....[4]....
        /*3b64*/ 	.word	0x0001ec40


	//   ....[5]....
        /*3b68*/ 	.word	0x00030aa0


	//   ....[6]....
        /*3b6c*/ 	.word	0x00030ae0


	//----- nvinfo : EIATTR_COOP_GROUP_MASK_REGIDS
	.align		4
.L_75:
        /*3b70*/ 	.byte	0x04, 0x29
        /*3b72*/ 	.short	(.L_77 - .L_76)


	//   ....[0]....
.L_76:
        /*3b74*/ 	.word	0xffffffff


	//   ....[1]....
        /*3b78*/ 	.word	0xffffffff


	//   ....[2]....
        /*3b7c*/ 	.word	0xffffffff


	//   ....[3]....
        /*3b80*/ 	.word	0xffffffff


	//   ....[4]....
        /*3b84*/ 	.word	0xffffffff


	//   ....[5]....
        /*3b88*/ 	.word	0xffffffff


	//   ....[6]....
        /*3b8c*/ 	.word	0xffffffff


	//   ....[7]....
        /*3b90*/ 	.word	0xffffffff


	//----- nvinfo : EIATTR_COOP_GROUP_INSTR_OFFSETS
	.align		4
.L_77:
        /*3b94*/ 	.byte	0x04, 0x28
        /*3b96*/ 	.short	(.L_79 - .L_78)


	//   ....[0]....
.L_78:
        /*3b98*/ 	.word	0x00000080


	//   ....[1]....
        /*3b9c*/ 	.word	0x00000340


	//   ....[2]....
        /*3ba0*/ 	.word	0x00016e30


	//   ....[3]....
        /*3ba4*/ 	.word	0x00017a70


	//   ....[4]....
        /*3ba8*/ 	.word	0x00020d70


	//   ....[5]....
        /*3bac*/ 	.word	0x00021580


	//   ....[6]....
        /*3bb0*/ 	.word	0x00030920


	//   ....[7]....
        /*3bb4*/ 	.word	0x00030b90


	//----- nvinfo : EIATTR_VRC_CTA_INIT_COUNT
	.align		4
.L_79:
        /*3bb8*/ 	.byte	0x02, 0x4a
        /*3bba*/ 	.byte	0x80
	.zero		1


	//----- nvinfo : EIATTR_MBARRIER_INSTR_OFFSETS
	.align		4
        /*3bbc*/ 	.byte	0x04, 0x39
        /*3bbe*/ 	.short	(.L_81 - .L_80)


	//   ....[0]....
.L_80:
        /*3bc0*/ 	.word	0x00006390
        /*3bc4*/ 	.word	0x000000ff
        /*3bc8*/ 	.word	0x00000000
        /*3bcc*/ 	.short	0x0100
        /*3bce*/ 	.byte	0x07
	.zero		1


	//   ....[1]....
        /*3bd0*/ 	.word	0x00009970
        /*3bd4*/ 	.word	0x000000ff
        /*3bd8*/ 	.word	0x00040008
        /*3bdc*/ 	.short	0x0100
        /*3bde*/ 	.byte	0x09
	.zero		1


	//   ....[2]....
        /*3be0*/ 	.word	0x0000e410
        /*3be4*/ 	.word	0x000000ff
        /*3be8*/ 	.word	0x00020000
        /*3bec*/ 	.short	0x0100
        /*3bee*/ 	.byte	0x09
	.zero		1


	//   ....[3]....
        /*3bf0*/ 	.word	0x00010910
        /*3bf4*/ 	.word	0x000000ff
        /*3bf8*/ 	.word	0x00020000
        /*3bfc*/ 	.short	0x010a
        /*3bfe*/ 	.byte	0x09
	.zero		1


	//   ....[4]....
        /*3c00*/ 	.word	0x000109f0
        /*3c04*/ 	.word	0x000000ff
        /*3c08*/ 	.word	0x00020000
        /*3c0c*/ 	.short	0x0108
        /*3c0e*/ 	.byte	0x09
	.zero		1


	//   ....[5]....
        /*3c10*/ 	.word	0x0001f210
        /*3c14*/ 	.word	0x000000ff
        /*3c18*/ 	.word	0x00040010
        /*3c1c*/ 	.short	0x0100
        /*3c1e*/ 	.byte	0x09
	.zero		1


	//   ....[6]....
        /*3c20*/ 	.word	0x0001ff00
        /*3c24*/ 	.word	0x000000ff
        /*3c28*/ 	.word	0x00040010
        /*3c2c*/ 	.short	0x010a
        /*3c2e*/ 	.byte	0x09
	.zero		1


	//   ....[7]....
        /*3c30*/ 	.word	0x00020210
        /*3c34*/ 	.word	0x000000ff
        /*3c38*/ 	.word	0x00040010
        /*3c3c*/ 	.short	0x0108
        /*3c3e*/ 	.byte	0x09
	.zero		1


	//   ....[8]....
        /*3c40*/ 	.word	0x00020d30
        /*3c44*/ 	.word	0x000000ff
        /*3c48*/ 	.word	0x00000000
        /*3c4c*/ 	.short	0x010a
        /*3c4e*/ 	.byte	0x07
	.zero		1


	//   ....[9]....
        /*3c50*/ 	.word	0x00027910
        /*3c54*/ 	.word	0x000000ff
        /*3c58*/ 	.word	0x00000000
        /*3c5c*/ 	.short	0x010a
        /*3c5e*/ 	.byte	0x07
	.zero		1


	//   ....[10]....
        /*3c60*/ 	.word	0x000279c0
        /*3c64*/ 	.word	0x000000ff
        /*3c68*/ 	.word	0x00040000
        /*3c6c*/ 	.short	0x0108
        /*3c6e*/ 	.byte	0x09
	.zero		1


	//   ....[11]....
        /*3c70*/ 	.word	0x00027a40
        /*3c74*/ 	.word	0x000000ff
        /*3c78*/ 	.word	0x00040008
        /*3c7c*/ 	.short	0x0108
        /*3c7e*/ 	.byte	0x09
	.zero		1


	//   ....[12]....
        /*3c80*/ 	.word	0x00030bb0
        /*3c84*/ 	.word	0x000000ff
        /*3c88*/ 	.word	0x00020000
        /*3c8c*/ 	.short	0x010a
        /*3c8e*/ 	.byte	0x09
	.zero		1


	//   ....[13]....
        /*3c90*/ 	.word	0x00030be0
        /*3c94*/ 	.word	0x000000ff
        /*3c98*/ 	.word	0x00040010
        /*3c9c*/ 	.short	0x010a
        /*3c9e*/ 	.byte	0x09
	.zero		1


	//   ....[14]....
        /*3ca0*/ 	.word	0x00030c10
        /*3ca4*/ 	.word	0x000000ff
        /*3ca8*/ 	.word	0x00000000
        /*3cac*/ 	.short	0x010a
        /*3cae*/ 	.byte	0x07
	.zero		1


	//   ....[15]....
        /*3cb0*/ 	.word	0x00030c40
        /*3cb4*/ 	.word	0x000000ff
        /*3cb8*/ 	.word	0x00000000
        /*3cbc*/ 	.short	0x010a
        /*3cbe*/ 	.byte	0x07
	.zero		1


	//----- nvinfo : EIATTR_NUM_MBARRIERS
	.align		4
.L_81:
        /*3cc0*/ 	.byte	0x03, 0x38
        /*3cc2*/ 	.short	0xffff


	//----- nvinfo : EIATTR_EXIT_INSTR_OFFSETS
	.align		4
        /*3cc4*/ 	.byte	0x04, 0x1c
        /*3cc6*/ 	.short	(.L_83 - .L_82)


	//   ....[0]....
.L_82:
        /*3cc8*/ 	.word	0x00030ba0


	//----- nvinfo : EIATTR_REQNTID
	.align		4
.L_83:
        /*3ccc*/ 	.byte	0x04, 0x10
        /*3cce*/ 	.short	(.L_85 - .L_84)
.L_84:
        /*3cd0*/ 	.word	0x00000080
        /*3cd4*/ 	.word	0x00000001
        /*3cd8*/ 	.word	0x00000001


	//----- nvinfo : EIATTR_CRS_STACK_SIZE
	.align		4
.L_85:
        /*3cdc*/ 	.byte	0x04, 0x1e
        /*3cde*/ 	.short	(.L_87 - .L_86)
.L_86:
        /*3ce0*/ 	.word	0x00000000


	//----- nvinfo : EIATTR_CBANK_PARAM_SIZE
	.align		4
.L_87:
        /*3ce4*/ 	.byte	0x03, 0x19
        /*3ce6*/ 	.short	0x0088


	//----- nvinfo : EIATTR_PARAM_CBANK
	.align		4
        /*3ce8*/ 	.byte	0x04, 0x0a
        /*3cea*/ 	.short	(.L_89 - .L_88)
	.align		4
.L_88:
        /*3cec*/ 	.word	index@(.nv.constant0.attn_fwd)
        /*3cf0*/ 	.short	0x0380
        /*3cf2*/ 	.short	0x0088


	//----- nvinfo : EIATTR_SW_WAR
	.align		4
.L_89:
        /*3cf4*/ 	.byte	0x04, 0x36
        /*3cf6*/ 	.short	(.L_91 - .L_90)
.L_90:
        /*3cf8*/ 	.word	0x00000008
.L_91:


//--------------------- .nv.compat                --------------------------
	.section	.nv.compat,"",@"SHT_CUDA_COMPAT_INFO"
	.align	4
        /*0000*/ 	.byte	0x02, 0x02, 0x02, 0x00, 0x02, 0x05, 0x05, 0x00, 0x02, 0x03, 0x00, 0x00, 0x02, 0x06, 0x01, 0x00


//--------------------- .nv.callgraph             --------------------------
	.section	.nv.callgraph,"",@"SHT_CUDA_CALLGRAPH"
	.align	4
	.sectionentsize	8
	.align		4
        /*0000*/ 	.word	0x00000000
	.align		4
        /*0004*/ 	.word	0xffffffff
	.align		4
        /*0008*/ 	.word	0x00000000
	.align		4
        /*000c*/ 	.word	0xfffffffe
	.align		4
        /*0010*/ 	.word	0x00000000
	.align		4
        /*0014*/ 	.word	0xfffffffd
	.align		4
        /*0018*/ 	.word	0x00000000
	.align		4
        /*001c*/ 	.word	0xfffffffc


//--------------------- .nv.constant4             --------------------------
	.section	.nv.constant4,"a",@progbits
	.align	8
	.align		8
.nv.constant4:
        /*0000*/ 	.dword	_$_str


//--------------------- .text.attn_fwd            --------------------------
	.section	.text.attn_fwd,"ax",@progbits
	.align	128
        .global         attn_fwd
        .type           attn_fwd,@function
        .size           attn_fwd,(.L_x_29 - attn_fwd)
        .other          attn_fwd,@"STO_CUDA_ENTRY STV_DEFAULT"
attn_fwd:
.text.attn_fwd:
[----:B------:R-:W0:Y:S01]  /*0000*/  LDC R1, c[0x0][0x37c] ;  /* 0x0000df00ff017b82 */ /* 0x000e220000000800 */
[----:B------:R-:W1:Y:S01]  /*0010*/  S2R R0, SR_TID.X ;  /* 0x0000000000007919 */ /* 0x000e620000002100 */
[----:B------:R-:W-:Y:S01]  /*0020*/  LOP3.LUT R2, R2, 0xffffbfff, RZ, 0xc0, !PT ;  /* 0xffffbfff02027812 */ /* 0x000fe200078ec0ff */
[----:B0-----:R-:W-:Y:S01]  /*0030*/  VIADD R1, R1, 0xffffeae8 ;  /* 0xffffeae801017836 */ /* 0x001fe20000000000 */
[----:B-1----:R-:W-:-:S13]  /*0040*/  ISETP.GE.U32.AND P0, PT, R0, 0x20, PT ;  /* 0x000000200000780c */ /* 0x002fda0003f06070 */
[----:B------:R-:W-:Y:S01]  /*0050*/  @P0 LOP3.LUT R2, R2, 0x4000, RZ, 0xfc, !PT ;  /* 0x0000400002020812 */ /* 0x000fe200078efcff */
[----:B------:R-:W-:Y:S06]  /*0060*/  @P0 BRA `(.L_x_0) ;  /* 0x0000000000b80947 */ /* 0x000fec0003800000 */
[----:B------:R-:W0:Y:S01]  /*0070*/  S2R R7, SR_CgaCtaId ;  /* 0x0000000000077919 */ /* 0x000e220000008800 */
[----:B------:R-:W-:Y:S01]  /*0080*/  NOP ;  /* 0x0000000000007918 */ /* 0x000fe20000000000 */
[----:B------:R-:W-:-:S04]  /*0090*/  MOV R0, 0x40 ;  /* 0x0000004000007802 */ /* 0x000fc80000000f00 */
[----:B0-----:R-:W-:Y:S02]  /*00a0*/  LEA R3, R7, R0, 0x18 ;  /* 0x0000000007037211 */ /* 0x001fe400078ec0ff */
[----:B------:R-:W-:-:S04]  /*00b0*/  MOV R0, 0x400 ;  /* 0x0000040000007802 */ /* 0x000fc80000000f00 */
[----:B------:R-:W0:Y:S01]  /*00c0*/  LDS.U8 R3, [R3] ;  /* 0x0000000003037984 */ /* 0x000e220000000000 */
[----:B------:R-:W-:Y:S02]  /*00d0*/  LEA R0, R7, R0, 0x18 ;  /* 0x0000000007007211 */ /* 0x000fe400078ec0ff */
[----:B0-----:R-:W-:-:S13]  /*00e0*/  ISETP.NE.AND P0, PT, R3, RZ, PT ;  /* 0x000000ff0300720c */ /* 0x001fda0003f05270 */
[----:B------:R-:W-:Y:S05]  /*00f0*/  @P0 BRA `(.L_x_1) ;  /* 0x00000000007c0947 */ /* 0x000fea0003800000 */
[----:B------:R-:W-:-:S13]  /*0100*/  ELECT P0, URZ, PT ;  /* 0x0000000000ff782f */ /* 0x000fda0003800000 */
[----:B------:R-:W-:Y:S05]  /*0110*/  @!P0 BRA `(.L_x_2) ;  /* 0x0000000000848947 */ /* 0x000fea0003800000 */
[----:B------:R-:W-:Y:S01]  /*0120*/  UMOV UR4, 0x10 ;  /* 0x0000001000047882 */ /* 0x000fe20000000000 */
[----:B------:R-:W-:Y:S02]  /*0130*/  IMAD.MOV.U32 R8, RZ, RZ, 0x1 ;  /* 0x00000001ff087424 */ /* 0x000fe400078e00ff */
[----:B------:R-:W-:Y:S02]  /*0140*/  IMAD.MOV.U32 R4, RZ, RZ, 0xffff ;  /* 0x0000ffffff047424 */ /* 0x000fe400078e00ff */
[----:B------:R-:W-:Y:S04]  /*0150*/  DEPBAR.LE SB0, 0x36 ;  /* 0x00008d800000791a */ /* 0x000fe80000000000 */
[----:B------:R-:W0:Y:S02]  /*0160*/  UTCATOMSWS.FIND_AND_SET.ALIGN UP0, UR4, UR4 ;  /* 0x00000004000475e3 */ /* 0x000e240008000800 */
[----:B0-----:R-:W-:-:S04]  /*0170*/  PLOP3.LUT P0, PT, PT, PT, UP0, 0x80, 0x8 ;  /* 0x000000000008781c */ /* 0x001fc80003f0f008 */
[----:B------:R-:W-:-:S04]  /*0180*/  SEL R3, RZ, 0xffffffff, !P0 ;  /* 0xffffffffff037807 */ /* 0x000fc80004000000 */
[----:B------:R-:W-:Y:S01]  /*0190*/  ISETP.NE.AND P0, PT, R3, RZ, PT ;  /* 0x000000ff0300720c */ /* 0x000fe20003f05270 */
[----:B------:R-:W-:-:S12]  /*01a0*/  IMAD.U32 R3, RZ, RZ, UR4 ;  /* 0x00000004ff037e24 */ /* 0x000fd8000f8e00ff */
[----:B------:R-:W-:Y:S05]  /*01b0*/  @P0 BRA `(.L_x_3) ;  /* 0x0000000000240947 */ /* 0x000fea0003800000 */
.L_x_4:
[----:B------:R-:W-:Y:S05]  /*01c0*/  NANOSLEEP 0x64 ;  /* 0x000000640000795d */ /* 0x000fea0003800000 */
[----:B------:R-:W-:-:S05]  /*01d0*/  UMOV UR4, 0x10 ;  /* 0x0000001000047882 */ /* 0x000fca0000000000 */
[----:B------:R-:W-:Y:S04]  /*01e0*/  DEPBAR.LE SB0, 0x36 ;  /* 0x00008d800000791a */ /* 0x000fe80000000000 */
[----:B------:R-:W0:Y:S02]  /*01f0*/  UTCATOMSWS.FIND_AND_SET.ALIGN UP0, UR4, UR4 ;  /* 0x00000004000475e3 */ /* 0x000e240008000800 */
[----:B0-----:R-:W-:-:S04]  /*0200*/  PLOP3.LUT P0, PT, PT, PT, UP0, 0x80, 0x8 ;  /* 0x000000000008781c */ /* 0x001fc80003f0f008 */
[----:B------:R-:W-:-:S04]  /*0210*/  SEL R3, RZ, 0xffffffff, !P0 ;  /* 0xffffffffff037807 */ /* 0x000fc80004000000 */
[----:B------:R-:W-:Y:S02]  /*0220*/  ISETP.NE.AND P0, PT, R3, RZ, PT ;  /* 0x000000ff0300720c */ /* 0x000fe40003f05270 */
[----:B------:R-:W-:-:S11]  /*0230*/  MOV R3, UR4 ;  /* 0x0000000400037c02 */ /* 0x000fd60008000f00 */
[----:B------:R-:W-:Y:S05]  /*0240*/  @!P0 BRA `(.L_x_4) ;  /* 0xfffffffc00dc8947 */ /* 0x000fea000383ffff */
.L_x_3:
[C---:B------:R-:W-:Y:S01]  /*0250*/  VIADD R5, R3.reuse, 0x10 ;  /* 0x0000001003057836 */ /* 0x040fe20000000000 */
[----:B------:R-:W-:Y:S01]  /*0260*/  SHF.L.U32 R4, R4, R3, RZ ;  /* 0x0000000304047219 */ /* 0x000fe200000006ff */
[----:B------:R-:W-:Y:S01]  /*0270*/  IMAD.SHL.U32 R3, R3, 0x20, RZ ;  /* 0x0000002003037824 */ /* 0x000fe200078e00ff */
[----:B------:R-:W-:Y:S02]  /*0280*/  MOV R6, 0x50 ;  /* 0x0000005000067802 */ /* 0x000fe40000000f00 */
[----:B------:R-:W-:Y:S02]  /*0290*/  SHF.L.U32 R5, R8, R5, RZ ;  /* 0x0000000508057219 */ /* 0x000fe400000006ff */
[----:B------:R-:W-:Y:S02]  /*02a0*/  LEA R7, R7, R6, 0x18 ;  /* 0x0000000607077211 */ /* 0x000fe400078ec0ff */
[----:B------:R-:W-:-:S05]  /*02b0*/  LOP3.LUT R4, R5, R4, RZ, 0xfc, !PT ;  /* 0x0000000405047212 */ /* 0x000fca00078efcff */
[----:B------:R0:W-:Y:S04]  /*02c0*/  ATOMS.OR RZ, [R7], R4 ;  /* 0x0000000407ff738c */ /* 0x0001e80003000000 */
[----:B------:R0:W-:Y:S01]  /*02d0*/  STS [R0], R3 ;  /* 0x0000000300007388 */ /* 0x0001e20000000800 */
[----:B------:R-:W-:Y:S05]  /*02e0*/  BRA `(.L_x_2) ;  /* 0x0000000000107947 */ /* 0x000fea0003800000 */
.L_x_1:
[----:B------:R-:W-:Y:S01]  /*02f0*/  IMAD.MOV.U32 R3, RZ, RZ, -0x1 ;  /* 0xffffffffff037424 */ /* 0x000fe200078e00ff */
[----:B------:R-:W-:-:S04]  /*0300*/  MOV R4, 0x330 ;  /* 0x0000033000047802 */ /* 0x000fc80000000f00 */
[----:B------:R0:W-:Y:S03]  /*0310*/  STS [R0], R3 ;  /* 0x0000000300007388 */ /* 0x0001e60000000800 */
[----:B0-----:R-:W-:Y:S05]  /*0320*/  CALL.REL.NOINC `($__internal_1_$__cuda_sm10x_tcgen05_guardrail_trap_phase_invalid_during_alloc) ;  /* 0x00000308005c7944 */ /* 0x001fea0003c00000 */
.L_x_2:
[----:B------:R-:W-:Y:S05]  /*0330*/  WARPSYNC.ALL ;  /* 0x0000000000007948 */ /* 0x000fea0003800000 */
[----:B------:R-:W-:Y:S01]  /*0340*/  NOP ;  /* 0x0000000000007918 */ /* 0x000fe20000000000 */
.L_x_0:
[----:B------:R-:W1:Y:S01]  /*0350*/  S2R R11, SR_TID.X ;  /* 0x00000000000b7919 */ /* 0x000e620000002100 */
[----:B0-----:R-:W0:Y:S01]  /*0360*/  LDC R3, c[0x0][0x3b8] ;  /* 0x0000ee00ff037b82 */ /* 0x001e220000000800 */
[----:B------:R-:W2:Y:S01]  /*0370*/  LDCU.64 UR10, c[0x0][0x358] ;  /* 0x00006b00ff0a77ac */ /* 0x000ea20008000a00 */
[----:B------:R-:W3:Y:S06]  /*0380*/  S2R R9, SR_CTAID.Y ;  /* 0x0000000000097919 */ /* 0x000eec0000002600 */
[----:B------:R-:W4:Y:S08]  /*0390*/  S2UR UR4, SR_CgaCtaId ;  /* 0x00000000000479c3 */ /* 0x000f300000008800 */
[----:B------:R-:W5:Y:S01]  /*03a0*/  LDC.64 R22, c[0x0][0x380] ;  /* 0x0000e000ff167b82 */ /* 0x000f620000000a00 */
[----:B-1----:R-:W-:-:S07]  /*03b0*/  SHF.R.U32.HI R0, RZ, 0x6, R11 ;  /* 0x00000006ff007819 */ /* 0x002fce000001160b */
[----:B------:R-:W-:Y:S01]  /*03c0*/  BAR.SYNC.DEFER_BLOCKING 0x0 ;  /* 0x0000000000007b1d */ /* 0x000fe20000010000 */
[----:B------:R-:W-:Y:S02]  /*03d0*/  ISETP.GE.U32.AND P2, PT, R11, 0x20, PT ;  /* 0x000000200b00780c */ /* 0x000fe40003f46070 */
[----:B------:R-:W-:-:S05]  /*03e0*/  SGXT.U32 R4, R0, 0x1 ;  /* 0x000000010004781a */ /* 0x000fca0000000000 */
[----:B0-----:R-:W-:Y:S01]  /*03f0*/  IMAD R14, R4, R3, RZ ;  /* 0x00000003040e7224 */ /* 0x001fe200078e02ff */
[----:B------:R-:W0:Y:S01]  /*0400*/  S2R R0, SR_CTAID.X ;  /* 0x0000000000007919 */ /* 0x000e220000002500 */
[----:B------:R-:W3:Y:S02]  /*0410*/  LDC.64 R4, c[0x0][0x3b0] ;  /* 0x0000ec00ff047b82 */ /* 0x000ee40000000a00 */
[----:B------:R-:W-:-:S05]  /*0420*/  IMAD R26, R3, 0x2, R14 ;  /* 0x00000002031a7824 */ /* 0x000fca00078e020e */
[----:B------:R-:W-:-:S05]  /*0430*/  LEA R32, R3, R26, 0x1 ;  /* 0x0000001a03207211 */ /* 0x000fca00078e08ff */
[----:B------:R-:W-:-:S04]  /*0440*/  IMAD R38, R3, 0x2, R32 ;  /* 0x0000000203267824 */ /* 0x000fc800078e0220 */
[----:B------:R-:W-:-:S04]  /*0450*/  IMAD R40, R3, 0x2, R38 ;  /* 0x0000000203287824 */ /* 0x000fc800078e0226 */
[----:B------:R-:W-:-:S04]  /*0460*/  IMAD R42, R3, 0x2, R40 ;  /* 0x00000002032a7824 */ /* 0x000fc800078e0228 */
[----:B------:R-:W-:Y:S02]  /*0470*/  IMAD R44, R3, 0x2, R42 ;  /* 0x00000002032c7824 */ /* 0x000fe400078e022a */
[----:B---3--:R-:W-:Y:S02]  /*0480*/  IMAD R4, R9, R4, RZ ;  /* 0x0000000409047224 */ /* 0x008fe400078e02ff */
[----:B------:R-:W1:Y:S01]  /*0490*/  S2R R9, SR_CgaCtaId ;  /* 0x0000000000097919 */ /* 0x000e620000008800 */
[----:B------:R-:W-:Y:S01]  /*04a0*/  LEA R48, R3, R44, 0x1 ;  /* 0x0000002c03307211 */ /* 0x000fe200078e08ff */
[----:B0-----:R-:W-:Y:S01]  /*04b0*/  IMAD.SHL.U32 R6, R0, 0x40, RZ ;  /* 0x0000004000067824 */ /* 0x001fe200078e00ff */
[----:B------:R-:W-:-:S03]  /*04c0*/  MOV R0, 0x400 ;  /* 0x0000040000007802 */ /* 0x000fc60000000f00 */
[----:B------:R-:W-:Y:S01]  /*04d0*/  IMAD R58, R3, 0x2, R48 ;  /* 0x00000002033a7824 */ /* 0x000fe200078e0230 */
[----:B------:R-:W-:-:S03]  /*04e0*/  R2UR UR9, R0 ;  /* 0x00000000000972ca */ /* 0x000fc600000e0000 */
[----:B------:R-:W-:Y:S01]  /*04f0*/  IMAD R60, R3, 0x2, R58 ;  /* 0x00000002033c7824 */ /* 0x000fe200078e023a */
[----:B------:R-:W-:-:S03]  /*0500*/  LOP3.LUT R6, R6, 0x3f, R11, 0xf8, !PT ;  /* 0x0000003f06067812 */ /* 0x000fc600078ef80b */
[C---:B------:R-:W-:Y:S02]  /*0510*/  IMAD R62, R3.reuse, 0x2, R60 ;  /* 0x00000002033e7824 */ /* 0x040fe400078e023c */
[----:B------:R-:W-:Y:S02]  /*0520*/  IMAD R6, R6, R5, RZ ;  /* 0x0000000506067224 */ /* 0x000fe400078e02ff */
[C---:B------:R-:W-:Y:S02]  /*0530*/  IMAD R70, R3.reuse, 0x2, R62 ;  /* 0x0000000203467824 */ /* 0x040fe400078e023e */
[----:B------:R-:W-:Y:S01]  /*0540*/  IMAD.SHL.U32 R5, R4, 0x2, RZ ;  /* 0x0000000204057824 */ /* 0x000fe200078e00ff */
[----:B----4-:R-:W-:Y:S01]  /*0550*/  ULEA UR9, UR4, UR9, 0x18 ;  /* 0x0000000904097291 */ /* 0x010fe2000f8ec0ff */
[----:B------:R-:W-:Y:S01]  /*0560*/  IMAD.SHL.U32 R0, R6, 0x2, RZ ;  /* 0x0000000206007824 */ /* 0x000fe200078e00ff */
[----:B------:R-:W-:Y:S01]  /*0570*/  LEA R72, R3, R70, 0x1 ;  /* 0x0000004603487211 */ /* 0x000fe200078e08ff */
[----:B------:R-:W-:-:S03]  /*0580*/  IMAD.HI R4, R4, 0x2, RZ ;  /* 0x0000000204047827 */ /* 0x000fc600078e02ff */
[----:B-----5:R-:W-:Y:S01]  /*0590*/  IADD3 R0, P0, P1, R0, R22, R5 ;  /* 0x0000001600007210 */ /* 0x020fe2000791e005 */
[C---:B------:R-:W-:Y:S02]  /*05a0*/  IMAD R76, R3.reuse, 0x2, R72 ;  /* 0x00000002034c7824 */ /* 0x040fe400078e0248 */
[----:B------:R-:W-:Y:S01]  /*05b0*/  IMAD.HI R57, R6, 0x2, RZ ;  /* 0x0000000206397827 */ /* 0x000fe200078e02ff */
[----:B------:R-:W0:Y:S03]  /*05c0*/  LDS R197, [UR9] ;  /* 0x00000009ffc57984 */ /* 0x000e260008000800 */
[----:B------:R-:W-:Y:S01]  /*05d0*/  IMAD R78, R3, 0x2, R76 ;  /* 0x00000002034e7824 */ /* 0x000fe200078e024c */
[----:B------:R-:W-:Y:S01]  /*05e0*/  IADD3.X R57, PT, PT, R57, R23, R4, P0, P1 ;  /* 0x0000001739397210 */ /* 0x000fe200007e2404 */
[----:B------:R-:W-:Y:S01]  /*05f0*/  BAR.SYNC.DEFER_BLOCKING 0x0 ;  /* 0x0000000000007b1d */ /* 0x000fe20000010000 */
[-C--:B------:R-:W-:Y:S01]  /*0600*/  LEA R66, P0, R14, R0.reuse, 0x1 ;  /* 0x000000000e427211 */ /* 0x080fe200078008ff */
[----:B------:R-:W-:Y:S01]  /*0610*/  IMAD R80, R3, 0x2, R78 ;  /* 0x0000000203507824 */ /* 0x000fe200078e024e */
[----:B------:R-:W-:-:S02]  /*0620*/  LEA R4, P1, R26, R0, 0x1 ;  /* 0x000000001a047211 */ /* 0x000fc400078208ff */
[----:B------:R-:W-:Y:S01]  /*0630*/  LEA.HI.X.SX32 R67, R14, R57, 0x1, P0 ;  /* 0x000000390e437211 */ /* 0x000fe200000f0eff */
[----:B------:R-:W-:-:S05]  /*0640*/  IMAD R82, R3, 0x2, R80 ;  /* 0x0000000203527824 */ /* 0x000fca00078e0250 */
[----:B------:R-:W-:-:S05]  /*0650*/  LEA R86, R3, R82, 0x1 ;  /* 0x0000005203567211 */ /* 0x000fca00078e08ff */
[----:B------:R-:W-:-:S04]  /*0660*/  IMAD R88, R3, 0x2, R86 ;  /* 0x0000000203587824 */ /* 0x000fc800078e0256 */
[----:B------:R-:W-:-:S04]  /*0670*/  IMAD R90, R3, 0x2, R88 ;  /* 0x00000002035a7824 */ /* 0x000fc800078e0258 */
[----:B------:R-:W-:-:S04]  /*0680*/  IMAD R92, R3, 0x2, R90 ;  /* 0x00000002035c7824 */ /* 0x000fc800078e025a */
        /* <DEDUP_REMOVED lines=29> */
[----:B------:R-:W-:-:S05]  /*0860*/  IMAD R16, R3, 0x2, R18 ;  /* 0x0000000203107824 */ /* 0x000fca00078e0212 */
[----:B------:R-:W-:-:S05]  /*0870*/  LEA R50, R3, R16, 0x1 ;  /* 0x0000001003327211 */ /* 0x000fca00078e08ff */
[----:B------:R-:W-:-:S04]  /*0880*/  IMAD R136, R3, 0x2, R50 ;  /* 0x0000000203887824 */ /* 0x000fc800078e0232 */
[----:B------:R-:W-:-:S05]  /*0890*/  IMAD R36, R3, 0x2, R136 ;  /* 0x0000000203247824 */ /* 0x000fca00078e0288 */
[----:B------:R-:W-:-:S05]  /*08a0*/  LEA R134, R3, R36, 0x1 ;  /* 0x0000002403867211 */ /* 0x000fca00078e08ff */
[----:B------:R-:W-:-:S04]  /*08b0*/  IMAD R51, R3, 0x2, R134 ;  /* 0x0000000203337824 */ /* 0x000fc800078e0286 */
[----:B------:R-:W-:-:S04]  /*08c0*/  IMAD R132, R3, 0x2, R51 ;  /* 0x0000000203847824 */ /* 0x000fc800078e0233 */
[----:B------:R-:W-:-:S04]  /*08d0*/  IMAD R24, R3, 0x2, R132 ;  /* 0x0000000203187824 */ /* 0x000fc800078e0284 */
[----:B------:R-:W-:Y:S01]  /*08e0*/  IMAD R22, R3, 0x2, R24 ;  /* 0x0000000203167824 */ /* 0x000fe200078e0218 */
[----:B012---:R-:W-:Y:S06]  /*08f0*/  @P2 BRA `(.L_x_5) ;  /* 0x0000000000182947 */ /* 0x007fec0003800000 */
[----:B------:R-:W-:Y:S01]  /*0900*/  ELECT P0, URZ, PT ;  /* 0x0000000000ff782f */ /* 0x000fe20003800000 */
[----:B------:R-:W-:Y:S01]  /*0910*/  HFMA2 R6, -RZ, RZ, 0, 5.9604644775390625e-08 ;  /* 0x00000001ff067431 */ /* 0x000fe200000001ff */
[----:B------:R-:W-:Y:S11]  /*0920*/  UVIRTCOUNT.DEALLOC.SMPOOL 0x80 ;  /* 0x000000800000784c */ /* 0x000ff60000000000 */
[----:B------:R-:W-:-:S04]  /*0930*/  @P0 MOV R14, 0x40 ;  /* 0x00000040000e0802 */ /* 0x000fc80000000f00 */
[----:B------:R-:W-:-:S05]  /*0940*/  @P0 LEA R9, R9, R14, 0x18 ;  /* 0x0000000e09090211 */ /* 0x000fca00078ec0ff */
[----:B------:R0:W-:Y:S02]  /*0950*/  @P0 STS.U8 [R9], R6 ;  /* 0x0000000609000388 */ /* 0x0001e40000000000 */
.L_x_5:
[-C--:B------:R-:W-:Y:S01]  /*0960*/  LEA R14, P0, R32, R0.reuse, 0x1 ;  /* 0x00000000200e7211 */ /* 0x080fe200078008ff */
[----:B------:R1:W-:Y:S01]  /*0970*/  STL [R1+0x1500], R54 ;  /* 0x0015003601007387 */ /* 0x0003e20000100800 */
[-C--:B------:R-:W-:Y:S01]  /*0980*/  LEA.HI.X.SX32 R5, R26, R57.reuse, 0x1, P1 ;  /* 0x000000391a057211 */ /* 0x080fe200008f0eff */
[C---:B------:R-:W-:Y:S01]  /*0990*/  IMAD R52, R3.reuse, 0x2, R22 ;  /* 0x0000000203347824 */ /* 0x040fe200078e0216 */
[-C--:B------:R-:W-:Y:S01]  /*09a0*/  LEA R28, P1, R38, R0.reuse, 0x1 ;  /* 0x00000000261c7211 */ /* 0x080fe200078208ff */
[----:B------:R-:W-:Y:S01]  /*09b0*/  STL [R1+0x14fc], R55 ;  /* 0x0014fc3701007387 */ /* 0x000fe20000100800 */
[-C--:B------:R-:W-:Y:S01]  /*09c0*/  LEA.HI.X.SX32 R15, R32, R57.reuse, 0x1, P0 ;  /* 0x00000039200f7211 */ /* 0x080fe200000f0eff */
[C---:B------:R-:W-:Y:S01]  /*09d0*/  IMAD R30, R3.reuse, 0x2, R52 ;  /* 0x00000002031e7824 */ /* 0x040fe200078e0234 */
[----:B------:R-:W-:Y:S01]  /*09e0*/  LEA.HI.X.SX32 R29, R38, R57, 0x1, P1 ;  /* 0x00000039261d7211 */ /* 0x000fe200008f0eff */
[----:B------:R2:W-:Y:S01]  /*09f0*/  STL [R1+0x14f8], R7 ;  /* 0x0014f80701007387 */ /* 0x0005e20000100800 */
[----:B------:R-:W3:Y:S03]  /*0a00*/  LDC R155, c[0x0][0x3b8] ;  /* 0x0000ee00ff9b7b82 */ /* 0x000ee60000000800 */
[----:B-1----:R-:W4:Y:S04]  /*0a10*/  LDG.E.U16 R54, desc[UR10][R14.64] ;  /* 0x0000000a0e367981 */ /* 0x002f28000c1e1500 */
[----:B0-----:R-:W3:Y:S01]  /*0a20*/  LDG.E.U16 R6, desc[UR10][R28.64] ;  /* 0x0000000a1c067981 */ /* 0x001ee2000c1e1500 */
[----:B------:R-:W0:Y:S03]  /*0a30*/  LDC R123, c[0x0][0x3b8] ;  /* 0x0000ee00ff7b7b82 */ /* 0x000e260000000800 */
[----:B--2---:R1:W2:Y:S01]  /*0a40*/  LDG.E.U16 R7, desc[UR10][R4.64] ;  /* 0x0000000a04077981 */ /* 0x0042a2000c1e1500 */
[----:B------:R-:W-:Y:S01]  /*0a50*/  LEA R64, P0, R40, R0, 0x1 ;  /* 0x0000000028407211 */ /* 0x000fe200078008ff */
[----:B------:R-:W-:-:S02]  /*0a60*/  IMAD R130, R3, 0x2, R30 ;  /* 0x0000000203827824 */ /* 0x000fc400078e021e */
[----:B------:R-:W-:Y:S01]  /*0a70*/  STL [R1+0x14f4], R56 ;  /* 0x0014f43801007387 */ /* 0x000fe20000100800 */
[-C--:B------:R-:W-:Y:S01]  /*0a80*/  LEA.HI.X.SX32 R65, R40, R57.reuse, 0x1, P0 ;  /* 0x0000003928417211 */ /* 0x080fe200000f0eff */
[----:B------:R-:W0:Y:S01]  /*0a90*/  LDC R157, c[0x0][0x3b8] ;  /* 0x0000ee00ff9d7b82 */ /* 0x000e220000000800 */
[CC--:B------:R-:W-:Y:S01]  /*0aa0*/  LEA R38, P0, R42.reuse, R0.reuse, 0x1 ;  /* 0x000000002a267211 */ /* 0x0c0fe200078008ff */
[C---:B------:R-:W-:Y:S01]  /*0ab0*/  IMAD R128, R3.reuse, 0x2, R130 ;  /* 0x0000000203807824 */ /* 0x040fe200078e0282 */
[----:B------:R-:W-:Y:S02]  /*0ac0*/  STL [R1+0x14f0], R50 ;  /* 0x0014f03201007387 */ /* 0x000fe40000100800 */
[-C--:B------:R-:W-:Y:S02]  /*0ad0*/  LEA.HI.X.SX32 R39, R42, R57.reuse, 0x1, P0 ;  /* 0x000000392a277211 */ /* 0x080fe400000f0eff */
[C---:B-1----:R-:W-:Y:S01]  /*0ae0*/  LEA R4, P0, R44.reuse, R0, 0x1 ;  /* 0x000000002c047211 */ /* 0x042fe200078008ff */
[----:B------:R-:W-:Y:S01]  /*0af0*/  STL [R1+0x14ec], R51 ;  /* 0x0014ec3301007387 */ /* 0x000fe20000100800 */
[C---:B------:R-:W-:Y:S01]  /*0b00*/  LEA R53, R3.reuse, R128, 0x1 ;  /* 0x0000008003357211 */ /* 0x040fe200078e08ff */
[----:B------:R-:W1:Y:S01]  /*0b10*/  LDC R121, c[0x0][0x3b8] ;  /* 0x0000ee00ff797b82 */ /* 0x000e620000000800 */
[----:B------:R-:W-:Y:S01]  /*0b20*/  LEA.HI.X.SX32 R5, R44, R57, 0x1, P0 ;  /* 0x000000392c057211 */ /* 0x000fe200000f0eff */
[----:B------:R0:W3:Y:S01]  /*0b30*/  LDG.E.U16 R9, desc[UR10][R38.64] ;  /* 0x0000000a26097981 */ /* 0x0000e2000c1e1500 */
[----:B------:R-:W-:Y:S01]  /*0b40*/  LEA R14, P0, R48, R0, 0x1 ;  /* 0x00000000300e7211 */ /* 0x000fe200078008ff */
[----:B------:R-:W-:-:S02]  /*0b50*/  IMAD R26, R3, 0x2, R53 ;  /* 0x00000002031a7824 */ /* 0x000fc400078e0235 */
[----:B------:R0:W3:Y:S01]  /*0b60*/  LDG.E.U16 R55, desc[UR10][R4.64] ;  /* 0x0000000a04377981 */ /* 0x0000e2000c1e1500 */
[-C--:B------:R-:W-:Y:S01]  /*0b70*/  LEA.HI.X.SX32 R15, R48, R57.reuse, 0x1, P0 ;  /* 0x00000039300f7211 */ /* 0x080fe200000f0eff */
[----:B------:R-:W1:Y:S01]  /*0b80*/  LDC R119, c[0x0][0x3b8] ;  /* 0x0000ee00ff777b82 */ /* 0x000e620000000800 */
[CC--:B------:R-:W-:Y:S01]  /*0b90*/  LEA R28, P0, R60.reuse, R0.reuse, 0x1 ;  /* 0x000000003c1c7211 */ /* 0x0c0fe200078008ff */
[C---:B------:R-:W-:Y:S01]  /*0ba0*/  IMAD R126, R3.reuse, 0x2, R26 ;  /* 0x00000002037e7824 */ /* 0x040fe200078e021a */
[----:B------:R-:W-:Y:S02]  /*0bb0*/  STL [R1+0x14e8], R197 ;  /* 0x0014e8c501007387 */ /* 0x000fe40000100800 */
[-C--:B------:R-:W-:Y:S02]  /*0bc0*/  LEA.HI.X.SX32 R29, R60, R57.reuse, 0x1, P0 ;  /* 0x000000393c1d7211 */ /* 0x080fe400000f0eff */
[CC--:B0-----:R-:W-:Y:S01]  /*0bd0*/  LEA R38, P0, R62.reuse, R0.reuse, 0x1 ;  /* 0x000000003e267211 */ /* 0x0c1fe200078008ff */
[C---:B------:R-:W-:Y:S01]  /*0be0*/  IMAD R84, R3.reuse, 0x2, R126 ;  /* 0x0000000203547824 */ /* 0x040fe200078e027e */
[----:B------:R0:W-:Y:S01]  /*0bf0*/  STL [R1+0x1178], R2 ;  /* 0x0011780201007387 */ /* 0x0001e20000100800 */
[----:B------:R-:W1:Y:S01]  /*0c00*/  LDC R159, c[0x0][0x3b8] ;  /* 0x0000ee00ff9f7b82 */ /* 0x000e620000000800 */
[-C--:B------:R-:W-:Y:S01]  /*0c10*/  LEA.HI.X.SX32 R39, R62, R57.reuse, 0x1, P0 ;  /* 0x000000393e277211 */ /* 0x080fe200000f0eff */
[C---:B------:R-:W-:Y:S01]  /*0c20*/  IMAD R46, R3.reuse, 0x2, R84 ;  /* 0x00000002032e7824 */ /* 0x040fe200078e0254 */
[C---:B------:R-:W-:Y:S01]  /*0c30*/  LEA R4, P0, R70.reuse, R0, 0x1 ;  /* 0x0000000046047211 */ /* 0x040fe200078008ff */
[----:B------:R-:W-:Y:S03]  /*0c40*/  STL [R1+0x1504], R52 ;  /* 0x0015043401007387 */ /* 0x000fe60000100800 */
[----:B------:R-:W-:Y:S01]  /*0c50*/  LEA.HI.X.SX32 R5, R70, R57, 0x1, P0 ;  /* 0x0000003946057211 */ /* 0x000fe200000f0eff */
[----:B------:R-:W3:Y:S01]  /*0c60*/  LDG.E.U16 R66, desc[UR10][R66.64] ;  /* 0x0000000a42427981 */ /* 0x000ee2000c1e1500 */
[----:B------:R-:W1:Y:S03]  /*0c70*/  LDC R125, c[0x0][0x3b8] ;  /* 0x0000ee00ff7d7b82 */ /* 0x000e660000000800 */
[----:B0-----:R0:W3:Y:S01]  /*0c80*/  LDG.E.U16 R2, desc[UR10][R14.64] ;  /* 0x0000000a0e027981 */ /* 0x0010e2000c1e1500 */
[----:B------:R-:W-:-:S02]  /*0c90*/  LEA R32, R3, R46, 0x1 ;  /* 0x0000002e03207211 */ /* 0x000fc400078e08ff */
[----:B------:R-:W-:Y:S01]  /*0ca0*/  LEA R40, P1, R58, R0, 0x1 ;  /* 0x000000003a287211 */ /* 0x000fe200078208ff */
[----:B------:R-:W3:Y:S01]  /*0cb0*/  LDG.E.U16 R64, desc[UR10][R64.64] ;  /* 0x0000000a40407981 */ /* 0x000ee2000c1e1500 */
[----:B------:R-:W0:Y:S01]  /*0cc0*/  LDC R127, c[0x0][0x3b8] ;  /* 0x0000ee00ff7f7b82 */ /* 0x000e220000000800 */
[----:B------:R-:W-:-:S04]  /*0cd0*/  IMAD R110, R3, 0x2, R32 ;  /* 0x00000002036e7824 */ /* 0x000fc800078e0220 */
[----:B------:R-:W-:-:S03]  /*0ce0*/  IMAD R124, R3, 0x2, R110 ;  /* 0x00000002037c7824 */ /* 0x000fc600078e026e */
[----:B------:R-:W0:Y:S01]  /*0cf0*/  LDC R166, c[0x0][0x3b8] ;  /* 0x0000ee00ffa67b82 */ /* 0x000e220000000800 */
[----:B------:R-:W-:-:S04]  /*0d00*/  IMAD R47, R3, 0x2, R124 ;  /* 0x00000002032f7824 */ /* 0x000fc800078e027c */
[----:B------:R-:W-:-:S03]  /*0d10*/  IMAD R122, R3, 0x2, R47 ;  /* 0x00000002037a7824 */ /* 0x000fc600078e022f */
[----:B------:R-:W0:Y:S02]  /*0d20*/  LDC R165, c[0x0][0x3b8] ;  /* 0x0000ee00ffa57b82 */ /* 0x000e240000000800 */
[C---:B------:R-:W-:Y:S01]  /*0d30*/  LEA R120, R3.reuse, R122, 0x1 ;  /* 0x0000007a03787211 */ /* 0x040fe200078e08ff */
[----:B----4-:R-:W-:Y:S04]  /*0d40*/  STL [R1+0x1508], R54 ;  /* 0x0015083601007387 */ /* 0x010fe80000100800 */
[----:B------:R-:W-:Y:S04]  /*0d50*/  STL [R1+0x150c], R53 ;  /* 0x00150c3501007387 */ /* 0x000fe80000100800 */
[----:B------:R4:W-:Y:S04]  /*0d60*/  STL [R1+0x1510], R46 ;  /* 0x0015102e01007387 */ /* 0x0009e80000100800 */
[----:B--2---:R2:W-:Y:S04]  /*0d70*/  STL [R1+0x40], R7 ;  /* 0x0000400701007387 */ /* 0x0045e80000100800 */
[----:B---3--:R3:W-:Y:S01]  /*0d80*/  STL [R1+0x38], R6 ;  /* 0x0000380601007387 */ /* 0x0087e20000100800 */
[----:B------:R-:W-:Y:S01]  /*0d90*/  IMAD R62, R3, 0x2, R120 ;  /* 0x00000002033e7824 */ /* 0x000fe200078e0278 */
[----:B------:R-:W-:-:S02]  /*0da0*/  LEA.HI.X.SX32 R41, R58, R57, 0x1, P1 ;  /* 0x000000393a297211 */ /* 0x000fc400008f0eff */
[-C--:B0-----:R-:W-:Y:S01]  /*0db0*/  LEA R14, P0, R76, R0.reuse, 0x1 ;  /* 0x000000004c0e7211 */ /* 0x081fe200078008ff */
[----:B----4-:R0:W4:Y:S04]  /*0dc0*/  LDG.E.U16 R46, desc[UR10][R28.64] ;  /* 0x0000000a1c2e7981 */ /* 0x010128000c1e1500 */
[----:B--2---:R-:W2:Y:S04]  /*0dd0*/  LDG.E.U16 R7, desc[UR10][R38.64] ;  /* 0x0000000a26077981 */ /* 0x004ea8000c1e1500 */
[----:B---3--:R-:W3:Y:S01]  /*0de0*/  LDG.E.U16 R6, desc[UR10][R4.64] ;  /* 0x0000000a04067981 */ /* 0x008ee2000c1e1500 */
[----:B------:R-:W-:Y:S01]  /*0df0*/  IMAD R48, R3, 0x2, R62 ;  /* 0x0000000203307824 */ /* 0x000fe200078e023e */
[----:B------:R-:W-:-:S02]  /*0e00*/  LEA R68, P1, R72, R0, 0x1 ;  /* 0x0000000048447211 */ /* 0x000fc400078208ff */
[----:B------:R-:W2:Y:S01]  /*0e10*/  LDG.E.U16 R67, desc[UR10][R40.64] ;  /* 0x0000000a28437981 */ /* 0x000ea2000c1e1500 */
[----:B------:R-:W-:-:S04]  /*0e20*/  IMAD R118, R3, 0x2, R48 ;  /* 0x0000000203767824 */ /* 0x000fc800078e0230 */
[----:B------:R-:W-:-:S05]  /*0e30*/  IMAD R108, R3, 0x2, R118 ;  /* 0x00000002036c7824 */ /* 0x000fca00078e0276 */
[----:B------:R-:W-:-:S05]  /*0e40*/  LEA R58, R3, R108, 0x1 ;  /* 0x0000006c033a7211 */ /* 0x000fca00078e08ff */
[----:B------:R-:W-:Y:S01]  /*0e50*/  IMAD R49, R3, 0x2, R58 ;  /* 0x0000000203317824 */ /* 0x000fe200078e023a */
[----:B------:R-:W-:-:S03]  /*0e60*/  LEA.HI.X.SX32 R69, R72, R57, 0x1, P1 ;  /* 0x0000003948457211 */ /* 0x000fc600008f0eff */
[C---:B------:R-:W-:Y:S01]  /*0e70*/  IMAD R114, R3.reuse, 0x2, R49 ;  /* 0x0000000203727824 */ /* 0x040fe200078e0231 */
[CC--:B------:R-:W-:Y:S01]  /*0e80*/  LEA R70, P1, R82.reuse, R0.reuse, 0x1 ;  /* 0x0000000052467211 */ /* 0x0c0fe200078208ff */
[----:B------:R-:W-:Y:S02]  /*0e90*/  STL [R1+0x34], R9 ;  /* 0x0000340901007387 */ /* 0x000fe40000100800 */
[C---:B------:R-:W-:Y:S01]  /*0ea0*/  IMAD R116, R3.reuse, 0x2, R114 ;  /* 0x0000000203747824 */ /* 0x040fe200078e0272 */
[-C--:B------:R-:W-:Y:S01]  /*0eb0*/  LEA.HI.X.SX32 R71, R82, R57.reuse, 0x1, P1 ;  /* 0x0000003952477211 */ /* 0x080fe200008f0eff */
[----:B------:R-:W2:Y:S02]  /*0ec0*/  LDG.E.U16 R68, desc[UR10][R68.64] ;  /* 0x0000000a44447981 */ /* 0x000ea4000c1e1500 */
[----:B------:R-:W-:Y:S01]  /*0ed0*/  IMAD R82, R3, 0x2, R116 ;  /* 0x0000000203527824 */ /* 0x000fe200078e0274 */
[----:B------:R-:W-:Y:S01]  /*0ee0*/  LEA.HI.X.SX32 R15, R76, R57, 0x1, P0 ;  /* 0x000000394c0f7211 */ /* 0x000fe200000f0eff */
[----:B------:R1:W-:Y:S01]  /*0ef0*/  STL [R1+0x2c], R2 ;  /* 0x00002c0201007387 */ /* 0x0003e20000100800 */
[----:B0-----:R-:W-:-:S02]  /*0f00*/  LEA R28, P0, R78, R0, 0x1 ;  /* 0x000000004e1c7211 */ /* 0x001fc400078008ff */
[----:B------:R-:W-:Y:S01]  /*0f10*/  LEA R42, R3, R82, 0x1 ;  /* 0x00000052032a7211 */ /* 0x000fe200078e08ff */
[----:B------:R-:W2:Y:S01]  /*0f20*/  LDG.E.U16 R53, desc[UR10][R14.64] ;  /* 0x0000000a0e357981 */ /* 0x000ea2000c1e1500 */
[----:B------:R-:W-:-:S03]  /*0f30*/  LEA.HI.X.SX32 R29, R78, R57, 0x1, P0 ;  /* 0x000000394e1d7211 */ /* 0x000fc600000f0eff */
[C---:B------:R-:W-:Y:S01]  /*0f40*/  IMAD R106, R3.reuse, 0x2, R42 ;  /* 0x00000002036a7824 */ /* 0x040fe200078e022a */
[----:B------:R-:W-:Y:S01]  /*0f50*/  LEA R44, P1, R92, R0, 0x1 ;  /* 0x000000005c2c7211 */ /* 0x000fe200078208ff */
[----:B------:R0:W2:Y:S04]  /*0f60*/  LDG.E.U16 R56, desc[UR10][R28.64] ;  /* 0x0000000a1c387981 */ /* 0x0000a8000c1e1500 */
[----:B------:R-:W2:Y:S01]  /*0f70*/  LDG.E.U16 R70, desc[UR10][R70.64] ;  /* 0x0000000a46467981 */ /* 0x000ea2000c1e1500 */
[----:B0-----:R-:W-:-:S04]  /*0f80*/  IMAD R28, R3, 0x2, R106 ;  /* 0x00000002031c7824 */ /* 0x001fc800078e026a */
[----:B------:R-:W-:-:S04]  /*0f90*/  IMAD R104, R3, 0x2, R28 ;  /* 0x0000000203687824 */ /* 0x000fc800078e021c */
[----:B------:R-:W-:Y:S01]  /*0fa0*/  IMAD R43, R3, 0x2, R104 ;  /* 0x00000002032b7824 */ /* 0x000fe200078e0268 */
[----:B------:R-:W-:-:S04]  /*0fb0*/  LEA R38, P0, R80, R0, 0x1 ;  /* 0x0000000050267211 */ /* 0x000fc800078008ff */
[C---:B------:R-:W-:Y:S02]  /*0fc0*/  LEA R102, R3.reuse, R43, 0x1 ;  /* 0x0000002b03667211 */ /* 0x040fe400078e08ff */
[-C--:B------:R-:W-:Y:S02]  /*0fd0*/  LEA.HI.X.SX32 R39, R80, R57.reuse, 0x1, P0 ;  /* 0x0000003950277211 */ /* 0x080fe400000f0eff */
[-C--:B------:R-:W-:Y:S01]  /*0fe0*/  LEA R4, P0, R86, R0.reuse, 0x1 ;  /* 0x0000000056047211 */ /* 0x080fe200078008ff */
[C---:B------:R-:W-:Y:S01]  /*0ff0*/  IMAD R100, R3.reuse, 0x2, R102 ;  /* 0x0000000203647824 */ /* 0x040fe200078e0266 */
[-C--:B------:R-:W-:Y:S01]  /*1000*/  LEA.HI.X.SX32 R45, R92, R57.reuse, 0x1, P1 ;  /* 0x000000395c2d7211 */ /* 0x080fe200008f0eff */
[----:B-1----:R-:W2:Y:S01]  /*1010*/  LDG.E.U16 R2, desc[UR10][R38.64] ;  /* 0x0000000a26027981 */ /* 0x002ea2000c1e1500 */
[-C--:B------:R-:W-:Y:S01]  /*1020*/  LEA.HI.X.SX32 R5, R86, R57.reuse, 0x1, P0 ;  /* 0x0000003956057211 */ /* 0x080fe200000f0eff */
[----:B------:R-:W-:Y:S01]  /*1030*/  IMAD R169, R3, 0x2, R100 ;  /* 0x0000000203a97824 */ /* 0x000fe200078e0264 */
[CC--:B------:R-:W-:Y:S01]  /*1040*/  LEA R14, P0, R88.reuse, R0.reuse, 0x1 ;  /* 0x00000000580e7211 */ /* 0x0c0fe200078008ff */
[----:B------:R0:W2:Y:S03]  /*1050*/  LDG.E.U16 R113, desc[UR10][R44.64] ;  /* 0x0000000a2c717981 */ /* 0x0000a6000c1e1500 */
[----:B------:R-:W-:Y:S01]  /*1060*/  LEA.HI.X.SX32 R15, R88, R57, 0x1, P0 ;  /* 0x00000039580f7211 */ /* 0x000fe200000f0eff */
[----:B------:R1:W2:Y:S01]  /*1070*/  LDG.E.U16 R54, desc[UR10][R4.64] ;  /* 0x0000000a04367981 */ /* 0x0002a2000c1e1500 */
[----:B------:R-:W-:-:S03]  /*1080*/  LEA R40, P0, R90, R0, 0x1 ;  /* 0x000000005a287211 */ /* 0x000fc600078008ff */
[----:B------:R1:W2:Y:S01]  /*1090*/  LDG.E.U16 R50, desc[UR10][R14.64] ;  /* 0x0000000a0e327981 */ /* 0x0002a2000c1e1500 */
[----:B0-----:R-:W-:Y:S01]  /*10a0*/  IMAD R44, R3, 0x2, R169 ;  /* 0x00000002032c7824 */ /* 0x001fe200078e02a9 */
[----:B------:R-:W-:Y:S02]  /*10b0*/  LEA.HI.X.SX32 R41, R90, R57, 0x1, P0 ;  /* 0x000000395a297211 */ /* 0x000fe400000f0eff */
[----:B------:R-:W-:-:S03]  /*10c0*/  LEA R38, P0, R94, R0, 0x1 ;  /* 0x000000005e267211 */ /* 0x000fc600078008ff */
[----:B------:R0:W2:Y:S01]  /*10d0*/  LDG.E.U16 R197, desc[UR10][R40.64] ;  /* 0x0000000a28c57981 */ /* 0x0000a2000c1e1500 */
[----:B------:R-:W-:Y:S02]  /*10e0*/  LEA.HI.X.SX32 R39, R94, R57, 0x1, P0 ;  /* 0x000000395e277211 */ /* 0x000fe400000f0eff */
[----:B-1----:R-:W-:-:S03]  /*10f0*/  LEA R4, P0, R96, R0, 0x1 ;  /* 0x0000000060047211 */ /* 0x002fc600078008ff */
[----:B------:R1:W2:Y:S01]  /*1100*/  LDG.E.U16 R52, desc[UR10][R38.64] ;  /* 0x0000000a26347981 */ /* 0x0002a2000c1e1500 */
[-C--:B------:R-:W-:Y:S02]  /*1110*/  LEA.HI.X.SX32 R5, R96, R57.reuse, 0x1, P0 ;  /* 0x0000003960057211 */ /* 0x080fe400000f0eff */
[-C--:B------:R-:W-:Y:S02]  /*1120*/  LEA R14, P0, R98, R0.reuse, 0x1 ;  /* 0x00000000620e7211 */ /* 0x080fe400078008ff */
[-C--:B------:R-:W-:Y:S01]  /*1130*/  LEA R60, P1, R112, R0.reuse, 0x1 ;  /* 0x00000000703c7211 */ /* 0x080fe200078208ff */
[----:B------:R1:W2:Y:S01]  /*1140*/  LDG.E.U16 R51, desc[UR10][R4.64] ;  /* 0x0000000a04337981 */ /* 0x0002a2000c1e1500 */
[-C--:B------:R-:W-:Y:S02]  /*1150*/  LEA.HI.X.SX32 R15, R98, R57.reuse, 0x1, P0 ;  /* 0x00000039620f7211 */ /* 0x080fe400000f0eff */
[----:B0-----:R-:W-:Y:S02]  /*1160*/  LEA R40, P0, R140, R0, 0x1 ;  /* 0x000000008c287211 */ /* 0x001fe400078008ff */
[-C--:B------:R-:W-:Y:S01]  /*1170*/  LEA.HI.X.SX32 R61, R112, R57.reuse, 0x1, P1 ;  /* 0x00000039703d7211 */ /* 0x080fe200008f0eff */
[----:B------:R-:W2:Y:S01]  /*1180*/  LDG.E.U16 R252, desc[UR10][R14.64] ;  /* 0x0000000a0efc7981 */ /* 0x000ea2000c1e1500 */
[----:B------:R-:W-:-:S02]  /*1190*/  LEA.HI.X.SX32 R41, R140, R57, 0x1, P0 ;  /* 0x000000398c297211 */ /* 0x000fc400000f0eff */
[CC--:B-1----:R-:W-:Y:S01]  /*11a0*/  LEA R38, P0, R142.reuse, R0.reuse, 0x1 ;  /* 0x000000008e267211 */ /* 0x0c2fe200078008ff */
[----:B------:R0:W2:Y:S03]  /*11b0*/  LDG.E.U16 R112, desc[UR10][R60.64] ;  /* 0x0000000a3c707981 */ /* 0x0000a6000c1e1500 */
[----:B------:R-:W-:Y:S01]  /*11c0*/  LEA.HI.X.SX32 R39, R142, R57, 0x1, P0 ;  /* 0x000000398e277211 */ /* 0x000fe200000f0eff */
[----:B------:R1:W2:Y:S04]  /*11d0*/  LDG.E.U16 R251, desc[UR10][R40.64] ;  /* 0x0000000a28fb7981 */ /* 0x0002a8000c1e1500 */
[----:B------:R-:W2:Y:S01]  /*11e0*/  LDG.E.U16 R250, desc[UR10][R38.64] ;  /* 0x0000000a26fa7981 */ /* 0x000ea2000c1e1500 */
[----:B------:R-:W-:-:S04]  /*11f0*/  LEA R4, P0, R144, R0, 0x1 ;  /* 0x0000000090047211 */ /* 0x000fc800078008ff */
[----:B------:R-:W-:Y:S02]  /*1200*/  LEA.HI.X.SX32 R5, R144, R57, 0x1, P0 ;  /* 0x0000003990057211 */ /* 0x000fe400000f0eff */
[----:B0-----:R-:W-:-:S03]  /*1210*/  LEA R60, P0, R148, R0, 0x1 ;  /* 0x00000000943c7211 */ /* 0x001fc600078008ff */
[----:B------:R0:W2:Y:S01]  /*1220*/  LDG.E.U16 R249, desc[UR10][R4.64] ;  /* 0x0000000a04f97981 */ /* 0x0000a2000c1e1500 */
[----:B------:R-:W-:Y:S02]  /*1230*/  LEA.HI.X.SX32 R61, R148, R57, 0x1, P0 ;  /* 0x00000039943d7211 */ /* 0x000fe400000f0eff */
[----:B-1----:R-:W-:-:S03]  /*1240*/  LEA R40, P0, R150, R0, 0x1 ;  /* 0x0000000096287211 */ /* 0x002fc600078008ff */
[----:B------:R1:W2:Y:S01]  /*1250*/  LDG.E.U16 R248, desc[UR10][R60.64] ;  /* 0x0000000a3cf87981 */ /* 0x0002a2000c1e1500 */
[----:B------:R-:W-:Y:S02]  /*1260*/  LEA.HI.X.SX32 R41, R150, R57, 0x1, P0 ;  /* 0x0000003996297211 */ /* 0x000fe400000f0eff */
[----:B------:R-:W-:-:S03]  /*1270*/  LEA R78, P0, R152, R0, 0x1 ;  /* 0x00000000984e7211 */ /* 0x000fc600078008ff */
[----:B------:R-:W2:Y:S01]  /*1280*/  LDG.E.U16 R247, desc[UR10][R40.64] ;  /* 0x0000000a28f77981 */ /* 0x000ea2000c1e1500 */
[-C--:B------:R-:W-:Y:S02]  /*1290*/  LEA.HI.X.SX32 R79, R152, R57.reuse, 0x1, P0 ;  /* 0x00000039984f7211 */ /* 0x080fe400000f0eff */
[-C--:B0-----:R-:W-:Y:S02]  /*12a0*/  LEA R4, P0, R156, R0.reuse, 0x1 ;  /* 0x000000009c047211 */ /* 0x081fe400078008ff */
[-C--:B------:R-:W-:Y:S01]  /*12b0*/  LEA R72, P1, R146, R0.reuse, 0x1 ;  /* 0x0000000092487211 */ /* 0x080fe200078208ff */
[----:B------:R-:W2:Y:S01]  /*12c0*/  LDG.E.U16 R246, desc[UR10][R78.64] ;  /* 0x0000000a4ef67981 */ /* 0x000ea2000c1e1500 */
[-C--:B------:R-:W-:Y:S02]  /*12d0*/  LEA.HI.X.SX32 R5, R156, R57.reuse, 0x1, P0 ;  /* 0x000000399c057211 */ /* 0x080fe400000f0eff */
[----:B-1----:R-:W-:Y:S01]  /*12e0*/  LEA R60, P0, R158, R0, 0x1 ;  /* 0x000000009e3c7211 */ /* 0x002fe200078008ff */
[----:B------:R-:W0:Y:S01]  /*12f0*/  LDC R156, c[0x0][0x3b8] ;  /* 0x0000ee00ff9c7b82 */ /* 0x000e220000000800 */
[-C--:B------:R-:W-:Y:S01]  /*1300*/  LEA.HI.X.SX32 R73, R146, R57.reuse, 0x1, P1 ;  /* 0x0000003992497211 */ /* 0x080fe200008f0eff */
[----:B------:R1:W2:Y:S01]  /*1310*/  LDG.E.U16 R245, desc[UR10][R4.64] ;  /* 0x0000000a04f57981 */ /* 0x0002a2000c1e1500 */
[----:B------:R-:W-:-:S02]  /*1320*/  LEA.HI.X.SX32 R61, R158, R57, 0x1, P0 ;  /* 0x000000399e3d7211 */ /* 0x000fc400000f0eff */
[-C--:B------:R-:W-:Y:S01]  /*1330*/  LEA R86, P1, R154, R0.reuse, 0x1 ;  /* 0x000000009a567211 */ /* 0x080fe200078208ff */
[----:B------:R-:W2:Y:S01]  /*1340*/  LDG.E.U16 R72, desc[UR10][R72.64] ;  /* 0x0000000a48487981 */ /* 0x000ea2000c1e1500 */
[-C--:B------:R-:W-:Y:S01]  /*1350*/  LEA R88, P0, R160, R0.reuse, 0x1 ;  /* 0x00000000a0587211 */ /* 0x080fe200078008ff */
[----:B------:R-:W0:Y:S01]  /*1360*/  LDC R158, c[0x0][0x3b8] ;  /* 0x0000ee00ff9e7b82 */ /* 0x000e220000000800 */
[-C--:B------:R-:W-:Y:S01]  /*1370*/  LEA.HI.X.SX32 R87, R154, R57.reuse, 0x1, P1 ;  /* 0x000000399a577211 */ /* 0x080fe200008f0eff */
[----:B------:R-:W2:Y:S01]  /*1380*/  LDG.E.U16 R244, desc[UR10][R60.64] ;  /* 0x0000000a3cf47981 */ /* 0x000ea2000c1e1500 */
[----:B------:R-:W-:Y:S02]  /*1390*/  LEA R90, P1, R162, R0, 0x1 ;  /* 0x00000000a25a7211 */ /* 0x000fe400078208ff */
[-C--:B------:R-:W-:Y:S01]  /*13a0*/  LEA.HI.X.SX32 R89, R160, R57.reuse, 0x1, P0 ;  /* 0x00000039a0597211 */ /* 0x080fe200000f0eff */
[----:B------:R1:W2:Y:S01]  /*13b0*/  LDG.E.U16 R69, desc[UR10][R86.64] ;  /* 0x0000000a56457981 */ /* 0x0002a2000c1e1500 */
[----:B------:R-:W-:-:S02]  /*13c0*/  LEA.HI.X.SX32 R91, R162, R57, 0x1, P1 ;  /* 0x00000039a25b7211 */ /* 0x000fc400008f0eff */
[-C--:B-1----:R-:W-:Y:S01]  /*13d0*/  LEA R4, P1, R12, R0.reuse, 0x1 ;  /* 0x000000000c047211 */ /* 0x082fe200078208ff */
[----:B------:R-:W2:Y:S01]  /*13e0*/  LDG.E.U16 R193, desc[UR10][R88.64] ;  /* 0x0000000a58c17981 */ /* 0x000ea2000c1e1500 */
[----:B------:R-:W1:Y:S03]  /*13f0*/  LDC R162, c[0x0][0x3b8] ;  /* 0x0000ee00ffa27b82 */ /* 0x000e660000000800 */
[----:B------:R0:W2:Y:S01]  /*1400*/  LDG.E.U16 R243, desc[UR10][R90.64] ;  /* 0x0000000a5af37981 */ /* 0x0000a2000c1e1500 */
[----:B------:R-:W-:-:S04]  /*1410*/  LEA R86, P0, R164, R0, 0x1 ;  /* 0x00000000a4567211 */ /* 0x000fc800078008ff */
[-C--:B------:R-:W-:Y:S02]  /*1420*/  LEA.HI.X.SX32 R87, R164, R57.reuse, 0x1, P0 ;  /* 0x00000039a4577211 */ /* 0x080fe400000f0eff */
[-C--:B------:R-:W-:Y:S02]  /*1430*/  LEA R140, P0, R74, R0.reuse, 0x1 ;  /* 0x000000004a8c7211 */ /* 0x080fe400078008ff */
[-C--:B------:R-:W-:Y:S01]  /*1440*/  LEA.HI.X.SX32 R5, R12, R57.reuse, 0x1, P1 ;  /* 0x000000390c057211 */ /* 0x080fe200008f0eff */
[----:B------:R0:W2:Y:S01]  /*1450*/  LDG.E.U16 R242, desc[UR10][R86.64] ;  /* 0x0000000a56f27981 */ /* 0x0000a2000c1e1500 */
[-C--:B------:R-:W-:Y:S02]  /*1460*/  LEA.HI.X.SX32 R141, R74, R57.reuse, 0x1, P0 ;  /* 0x000000394a8d7211 */ /* 0x080fe400000f0eff */
[CC--:B------:R-:W-:Y:S01]  /*1470*/  LEA R12, P0, R10.reuse, R0.reuse, 0x1 ;  /* 0x000000000a0c7211 */ /* 0x0c0fe200078008ff */
[----:B------:R0:W2:Y:S03]  /*1480*/  LDG.E.U16 R241, desc[UR10][R4.64] ;  /* 0x0000000a04f17981 */ /* 0x0000a6000c1e1500 */
[----:B------:R-:W-:Y:S01]  /*1490*/  LEA.HI.X.SX32 R13, R10, R57, 0x1, P0 ;  /* 0x000000390a0d7211 */ /* 0x000fe200000f0eff */
[----:B------:R-:W2:Y:S01]  /*14a0*/  LDG.E.U16 R192, desc[UR10][R140.64] ;  /* 0x0000000a8cc07981 */ /* 0x000ea2000c1e1500 */
[----:B------:R-:W-:-:S03]  /*14b0*/  LEA R190, P0, R34, R0, 0x1 ;  /* 0x0000000022be7211 */ /* 0x000fc600078008ff */
[----:B---3--:R3:W-:Y:S01]  /*14c0*/  STL [R1+0x20], R6 ;  /* 0x0000200601007387 */ /* 0x0087e20000100800 */
[----:B------:R-:W-:-:S03]  /*14d0*/  LEA R10, P1, R20, R0, 0x1 ;  /* 0x00000000140a7211 */ /* 0x000fc600078208ff */
[----:B------:R-:W2:Y:S01]  /*14e0*/  LDG.E.U16 R240, desc[UR10][R12.64] ;  /* 0x0000000a0cf07981 */ /* 0x000ea2000c1e1500 */
[----:B---3--:R-:W-:-:S05]  /*14f0*/  IMAD R6, R3, 0x2, R44 ;  /* 0x0000000203067824 */ /* 0x008fca00078e022c */
        /* <DEDUP_REMOVED lines=19> */
[----:B0-----:R-:W-:-:S05]  /*1630*/  IMAD R90, R3, 0x2, R41 ;  /* 0x00000002035a7824 */ /* 0x001fca00078e0229 */
[----:B------:R-:W-:Y:S02]  /*1640*/  LEA R88, R3, R90, 0x1 ;  /* 0x0000005a03587211 */ /* 0x000fe400078e08ff */
[----:B------:R-:W-:-:S03]  /*1650*/  LEA.HI.X.SX32 R191, R34, R57, 0x1, P0 ;  /* 0x0000003922bf7211 */ /* 0x000fc600000f0eff */
[C---:B------:R-:W-:Y:S01]  /*1660*/  IMAD R180, R3.reuse, 0x2, R88 ;  /* 0x0000000203b47824 */ /* 0x040fe200078e0258 */
[-C--:B------:R-:W-:Y:S01]  /*1670*/  LEA.HI.X.SX32 R11, R20, R57.reuse, 0x1, P1 ;  /* 0x00000039140b7211 */ /* 0x080fe200008f0eff */
[----:B------:R-:W3:Y:S02]  /*1680*/  LDG.E.U16 R190, desc[UR10][R190.64] ;  /* 0x0000000abebe7981 */ /* 0x000ee4000c1e1500 */
[C---:B------:R-:W-:Y:S01]  /*1690*/  IMAD R34, R3.reuse, 0x2, R180 ;  /* 0x0000000203227824 */ /* 0x040fe200078e02b4 */
[C---:B------:R-:W-:Y:S01]  /*16a0*/  LEA R20, P0, R8.reuse, R0, 0x1 ;  /* 0x0000000008147211 */ /* 0x040fe200078008ff */
[----:B------:R0:W2:Y:S02]  /*16b0*/  LDG.E.U16 R239, desc[UR10][R10.64] ;  /* 0x0000000a0aef7981 */ /* 0x0000a4000c1e1500 */
[----:B------:R-:W-:Y:S01]  /*16c0*/  IMAD R74, R3, 0x2, R34 ;  /* 0x00000002034a7824 */ /* 0x000fe200078e0222 */
[----:B------:R-:W-:-:S03]  /*16d0*/  LEA.HI.X.SX32 R21, R8, R57, 0x1, P0 ;  /* 0x0000003908157211 */ /* 0x000fc600000f0eff */
[C---:B------:R-:W-:Y:S01]  /*16e0*/  IMAD R86, R3.reuse, 0x2, R74 ;  /* 0x0000000203567824 */ /* 0x040fe200078e024a */
[-C--:B------:R-:W-:Y:S01]  /*16f0*/  LEA R8, P0, R138, R0.reuse, 0x1 ;  /* 0x000000008a087211 */ /* 0x080fe200078008ff */
[----:B------:R0:W2:Y:S01]  /*1700*/  LDG.E.U16 R238, desc[UR10][R20.64] ;  /* 0x0000000a14ee7981 */ /* 0x0000a2000c1e1500 */
[----:B------:R-:W-:Y:S02]  /*1710*/  LEA R4, P1, R18, R0, 0x1 ;  /* 0x0000000012047211 */ /* 0x000fe400078208ff */
[C---:B------:R-:W-:Y:S02]  /*1720*/  LEA R176, R3.reuse, R86, 0x1 ;  /* 0x0000005603b07211 */ /* 0x040fe400078e08ff */
[-C--:B------:R-:W-:Y:S02]  /*1730*/  LEA.HI.X.SX32 R9, R138, R57.reuse, 0x1, P0 ;  /* 0x000000398a097211 */ /* 0x080fe400000f0eff */
[-C--:B------:R-:W-:Y:S01]  /*1740*/  LEA.HI.X.SX32 R5, R18, R57.reuse, 0x1, P1 ;  /* 0x0000003912057211 */ /* 0x080fe200008f0eff */
[C---:B------:R-:W-:Y:S01]  /*1750*/  IMAD R35, R3.reuse, 0x2, R176 ;  /* 0x0000000203237824 */ /* 0x040fe200078e02b0 */
[CC--:B------:R-:W-:Y:S01]  /*1760*/  LEA R18, P0, R16.reuse, R0.reuse, 0x1 ;  /* 0x0000000010127211 */ /* 0x0c0fe200078008ff */
[----:B------:R1:W2:Y:S03]  /*1770*/  LDG.E.U16 R189, desc[UR10][R8.64] ;  /* 0x0000000a08bd7981 */ /* 0x0002a6000c1e1500 */
[-C--:B------:R-:W-:Y:S01]  /*1780*/  LEA.HI.X.SX32 R19, R16, R57.reuse, 0x1, P0 ;  /* 0x0000003910137211 */ /* 0x080fe200000f0eff */
[C---:B------:R-:W-:Y:S01]  /*1790*/  IMAD R16, R3.reuse, 0x2, R35 ;  /* 0x0000000203107824 */ /* 0x040fe200078e0223 */
[-C--:B0-----:R-:W-:Y:S01]  /*17a0*/  LEA R10, P1, R36, R0.reuse, 0x1 ;  /* 0x00000000240a7211 */ /* 0x081fe200078208ff */
[----:B------:R0:W2:Y:S02]  /*17b0*/  LDG.E.U16 R237, desc[UR10][R4.64] ;  /* 0x0000000a04ed7981 */ /* 0x0000a4000c1e1500 */
[C---:B------:R-:W-:Y:S01]  /*17c0*/  IMAD R20, R3.reuse, 0x2, R16 ;  /* 0x0000000203147824 */ /* 0x040fe200078e0210 */
[----:B------:R-:W-:Y:S01]  /*17d0*/  LEA R12, P0, R136, R0, 0x1 ;  /* 0x00000000880c7211 */ /* 0x000fe200078008ff */
[----:B------:R-:W2:Y:S02]  /*17e0*/  LDG.E.U16 R236, desc[UR10][R18.64] ;  /* 0x0000000a12ec7981 */ /* 0x000ea4000c1e1500 */
[----:B------:R-:W-:Y:S01]  /*17f0*/  IMAD R177, R3, 0x2, R20 ;  /* 0x0000000203b17824 */ /* 0x000fe200078e0214 */
[----:B------:R-:W-:-:S04]  /*1800*/  LEA.HI.X.SX32 R11, R36, R57, 0x1, P1 ;  /* 0x00000039240b7211 */ /* 0x000fc800008f0eff */
[C---:B------:R-:W-:Y:S01]  /*1810*/  LEA R36, R3.reuse, R177, 0x1 ;  /* 0x000000b103247211 */ /* 0x040fe200078e08ff */
[----:B------:R0:W2:Y:S04]  /*1820*/  LDG.E.U16 R235, desc[UR10][R10.64] ;  /* 0x0000000a0aeb7981 */ /* 0x0000a8000c1e1500 */
[----:B------:R-:W-:-:S04]  /*1830*/  IMAD R85, R3, 0x2, R36 ;  /* 0x0000000203557824 */ /* 0x000fc800078e0224 */
[----:B------:R-:W-:Y:S01]  /*1840*/  IMAD R75, R3, 0x2, R85 ;  /* 0x00000002034b7824 */ /* 0x000fe200078e0255 */
[----:B------:R-:W-:-:S03]  /*1850*/  LEA.HI.X.SX32 R13, R136, R57, 0x1, P0 ;  /* 0x00000039880d7211 */ /* 0x000fc600000f0eff */
[C---:B------:R-:W-:Y:S01]  /*1860*/  IMAD R173, R3.reuse, 0x2, R75 ;  /* 0x0000000203ad7824 */ /* 0x040fe200078e024b */
[CC--:B-1----:R-:W-:Y:S01]  /*1870*/  LEA R8, P0, R134.reuse, R0.reuse, 0x1 ;  /* 0x0000000086087211 */ /* 0x0c2fe200078008ff */
[----:B------:R1:W2:Y:S02]  /*1880*/  LDG.E.U16 R188, desc[UR10][R12.64] ;  /* 0x0000000a0cbc7981 */ /* 0x0002a4000c1e1500 */
[C---:B------:R-:W-:Y:S01]  /*1890*/  IMAD R37, R3.reuse, 0x2, R173 ;  /* 0x0000000203257824 */ /* 0x040fe200078e02ad */
[----:B------:R-:W-:Y:S02]  /*18a0*/  LEA.HI.X.SX32 R9, R134, R57, 0x1, P0 ;  /* 0x0000003986097211 */ /* 0x000fe400000f0eff */
[-C--:B------:R-:W-:Y:S02]  /*18b0*/  LEA R186, P0, R132, R0.reuse, 0x1 ;  /* 0x0000000084ba7211 */ /* 0x080fe400078008ff */
[----:B0-----:R-:W-:Y:S01]  /*18c0*/  LEA R4, P1, R24, R0, 0x1 ;  /* 0x0000000018047211 */ /* 0x001fe200078208ff */
[----:B------:R0:W2:Y:S01]  /*18d0*/  LDG.E.U16 R234, desc[UR10][R8.64] ;  /* 0x0000000a08ea7981 */ /* 0x0000a2000c1e1500 */
[----:B------:R-:W-:-:S02]  /*18e0*/  LEA R15, R3, R37, 0x1 ;  /* 0x00000025030f7211 */ /* 0x000fc400078e08ff */
[-C--:B------:R-:W-:Y:S02]  /*18f0*/  LEA.HI.X.SX32 R187, R132, R57.reuse, 0x1, P0 ;  /* 0x0000003984bb7211 */ /* 0x080fe400000f0eff */
[-C--:B------:R-:W-:Y:S02]  /*1900*/  LEA.HI.X.SX32 R5, R24, R57.reuse, 0x1, P1 ;  /* 0x0000003918057211 */ /* 0x080fe400008f0eff */
[-C--:B------:R-:W-:Y:S01]  /*1910*/  LEA R24, P0, R22, R0.reuse, 0x1 ;  /* 0x0000000016187211 */ /* 0x080fe200078008ff */
[C---:B------:R-:W-:Y:S01]  /*1920*/  IMAD R71, R3.reuse, 0x2, R15 ;  /* 0x0000000203477824 */ /* 0x040fe200078e020f */
[-C--:B------:R-:W-:Y:S01]  /*1930*/  LEA R10, P1, R130, R0.reuse, 0x1 ;  /* 0x00000000820a7211 */ /* 0x080fe200078208ff */
[----:B------:R-:W2:Y:S01]  /*1940*/  LDG.E.U16 R233, desc[UR10][R4.64] ;  /* 0x0000000a04e97981 */ /* 0x000ea2000c1e1500 */
[-C--:B------:R-:W-:Y:S01]  /*1950*/  LEA.HI.X.SX32 R25, R22, R57.reuse, 0x1, P0 ;  /* 0x0000003916197211 */ /* 0x080fe200000f0eff */
[C---:B------:R-:W-:Y:S01]  /*1960*/  IMAD R174, R3.reuse, 0x2, R71 ;  /* 0x0000000203ae7824 */ /* 0x040fe200078e0247 */
[CC--:B------:R-:W-:Y:S01]  /*1970*/  LEA R22, P0, R30.reuse, R0.reuse, 0x1 ;  /* 0x000000001e167211 */ /* 0x0c0fe200078008ff */
[----:B------:R-:W2:Y:S03]  /*1980*/  LDG.E.U16 R186, desc[UR10][R186.64] ;  /* 0x0000000ababa7981 */ /* 0x000ea6000c1e1500 */
[-C--:B------:R-:W-:Y:S01]  /*1990*/  LEA.HI.X.SX32 R23, R30, R57.reuse, 0x1, P0 ;  /* 0x000000391e177211 */ /* 0x080fe200000f0eff */
[C---:B------:R-:W-:Y:S01]  /*19a0*/  IMAD R30, R3.reuse, 0x2, R174 ;  /* 0x00000002031e7824 */ /* 0x040fe200078e02ae */
[C---:B-1----:R-:W-:Y:S01]  /*19b0*/  LEA R12, P0, R128.reuse, R0, 0x1 ;  /* 0x00000000800c7211 */ /* 0x042fe200078008ff */
[----:B------:R-:W2:Y:S02]  /*19c0*/  LDG.E.U16 R232, desc[UR10][R24.64] ;  /* 0x0000000a18e87981 */ /* 0x000ea4000c1e1500 */
[C---:B------:R-:W-:Y:S01]  /*19d0*/  IMAD R18, R3.reuse, 0x2, R30 ;  /* 0x0000000203127824 */ /* 0x040fe200078e021e */
[----:B------:R-:W-:Y:S01]  /*19e0*/  LEA.HI.X.SX32 R13, R128, R57, 0x1, P0 ;  /* 0x00000039800d7211 */ /* 0x000fe200000f0eff */
[----:B------:R1:W2:Y:S03]  /*19f0*/  LDG.E.U16 R181, desc[UR10][R22.64] ;  /* 0x0000000a16b57981 */ /* 0x0002a6000c1e1500 */
[----:B------:R-:W-:Y:S01]  /*1a00*/  LEA R19, R3, R18, 0x1 ;  /* 0x0000001203137211 */ /* 0x000fe200078e08ff */
[----:B------:R-:W2:Y:S01]  /*1a10*/  LDG.E.U16 R230, desc[UR10][R12.64] ;  /* 0x0000000a0ce67981 */ /* 0x000ea2000c1e1500 */
[----:B0-----:R-:W-:-:S03]  /*1a20*/  LEA R8, P0, R26, R0, 0x1 ;  /* 0x000000001a087211 */ /* 0x001fc600078008ff */
[C---:B------:R-:W-:Y:S01]  /*1a30*/  IMAD R170, R3.reuse, 0x2, R19 ;  /* 0x0000000203aa7824 */ /* 0x040fe200078e0213 */
[-C--:B------:R-:W-:Y:S02]  /*1a40*/  LEA.HI.X.SX32 R9, R26, R57.reuse, 0x1, P0 ;  /* 0x000000391a097211 */ /* 0x080fe400000f0eff */
[-C--:B------:R-:W-:Y:S01]  /*1a50*/  LEA R26, P0, R84, R0.reuse, 0x1 ;  /* 0x00000000541a7211 */ /* 0x080fe200078008ff */
[C---:B------:R-:W-:Y:S01]  /*1a60*/  IMAD R31, R3.reuse, 0x2, R170 ;  /* 0x00000002031f7824 */ /* 0x040fe200078e02aa */
[-C--:B------:R-:W-:Y:S01]  /*1a70*/  LEA.HI.X.SX32 R11, R130, R57.reuse, 0x1, P1 ;  /* 0x00000039820b7211 */ /* 0x080fe200008f0eff */
[----:B------:R-:W2:Y:S01]  /*1a80*/  LDG.E.U16 R111, desc[UR10][R8.64] ;  /* 0x0000000a086f7981 */ /* 0x000ea2000c1e1500 */
[----:B------:R-:W-:Y:S01]  /*1a90*/  LEA.HI.X.SX32 R27, R84, R57, 0x1, P0 ;  /* 0x00000039541b7211 */ /* 0x000fe200000f0eff */
[C---:B------:R-:W-:Y:S02]  /*1aa0*/  IMAD R84, R3.reuse, 0x2, R31 ;  /* 0x0000000203547824 */ /* 0x040fe400078e021f */
[----:B------:R0:W2:Y:S02]  /*1ab0*/  LDG.E.U16 R231, desc[UR10][R10.64] ;  /* 0x0000000a0ae77981 */ /* 0x0000a4000c1e1500 */
[C---:B-1----:R-:W-:Y:S01]  /*1ac0*/  IMAD R23, R3.reuse, 0x2, R84 ;  /* 0x0000000203177824 */ /* 0x042fe200078e0254 */
[----:B------:R-:W-:Y:S01]  /*1ad0*/  LEA R4, P1, R126, R0, 0x1 ;  /* 0x000000007e047211 */ /* 0x000fe200078208ff */
[----:B------:R-:W2:Y:S03]  /*1ae0*/  LDG.E.U16 R228, desc[UR10][R26.64] ;  /* 0x0000000a1ae47981 */ /* 0x000ea6000c1e1500 */
[----:B------:R-:W-:-:S02]  /*1af0*/  LEA R171, R3, R23, 0x1 ;  /* 0x0000001703ab7211 */ /* 0x000fc400078e08ff */
[----:B0-----:R-:W-:-:S04]  /*1b00*/  LEA R10, P0, R32, R0, 0x1 ;  /* 0x00000000200a7211 */ /* 0x001fc800078008ff */
[----:B------:R-:W-:Y:S01]  /*1b10*/  LEA.HI.X.SX32 R11, R32, R57, 0x1, P0 ;  /* 0x00000039200b7211 */ /* 0x000fe200000f0eff */
[----:B------:R-:W-:-:S04]  /*1b20*/  IMAD R32, R3, 0x2, R171 ;  /* 0x0000000203207824 */ /* 0x000fc800078e02ab */
[----:B------:R-:W-:Y:S01]  /*1b30*/  IMAD R63, R3, 0x2, R32 ;  /* 0x00000002033f7824 */ /* 0x000fe200078e0220 */
[----:B------:R-:W-:-:S03]  /*1b40*/  LEA R12, P0, R124, R0, 0x1 ;  /* 0x000000007c0c7211 */ /* 0x000fc600078008ff */
[----:B------:R-:W-:Y:S01]  /*1b50*/  IMAD R83, R3, 0x2, R63 ;  /* 0x0000000203537824 */ /* 0x000fe200078e023f */
[----:B------:R-:W-:-:S03]  /*1b60*/  LEA.HI.X.SX32 R5, R126, R57, 0x1, P1 ;  /* 0x000000397e057211 */ /* 0x000fc600008f0eff */
[C---:B------:R-:W-:Y:S01]  /*1b70*/  IMAD R167, R3.reuse, 0x2, R83 ;  /* 0x0000000203a77824 */ /* 0x040fe200078e0253 */
[-C--:B------:R-:W-:Y:S01]  /*1b80*/  LEA R24, P1, R110, R0.reuse, 0x1 ;  /* 0x000000006e187211 */ /* 0x080fe200078208ff */
[----:B------:R0:W2:Y:S01]  /*1b90*/  LDG.E.U16 R229, desc[UR10][R4.64] ;  /* 0x0000000a04e57981 */ /* 0x0000a2000c1e1500 */
[----:B------:R-:W-:Y:S01]  /*1ba0*/  LEA.HI.X.SX32 R13, R124, R57, 0x1, P0 ;  /* 0x000000397c0d7211 */ /* 0x000fe200000f0eff */
[----:B------:R-:W1:Y:S01]  /*1bb0*/  LDC R126, c[0x0][0x3b8] ;  /* 0x0000ee00ff7e7b82 */ /* 0x000e620000000800 */
[-C--:B------:R-:W-:Y:S02]  /*1bc0*/  LEA R8, P0, R122, R0.reuse, 0x1 ;  /* 0x000000007a087211 */ /* 0x080fe400078008ff */
[C---:B------:R-:W-:Y:S01]  /*1bd0*/  LEA R33, R3.reuse, R167, 0x1 ;  /* 0x000000a703217211 */ /* 0x040fe200078e08ff */
[----:B------:R-:W2:Y:S01]  /*1be0*/  LDG.E.U16 R226, desc[UR10][R12.64] ;  /* 0x0000000a0ce27981 */ /* 0x000ea2000c1e1500 */
[-C--:B------:R-:W-:Y:S02]  /*1bf0*/  LEA.HI.X.SX32 R25, R110, R57.reuse, 0x1, P1 ;  /* 0x000000396e197211 */ /* 0x080fe400008f0eff */
[----:B------:R-:W-:Y:S01]  /*1c00*/  LEA.HI.X.SX32 R9, R122, R57, 0x1, P0 ;  /* 0x000000397a097211 */ /* 0x000fe200000f0eff */
[----:B------:R4:W2:Y:S01]  /*1c10*/  LDG.E.U16 R110, desc[UR10][R10.64] ;  /* 0x0000000a0a6e7981 */ /* 0x0008a2000c1e1500 */
[----:B------:R-:W-:Y:S01]  /*1c20*/  IMAD R21, R3, 0x2, R33 ;  /* 0x0000000203157824 */ /* 0x000fe200078e0221 */
[-C--:B0-----:R-:W-:Y:S01]  /*1c30*/  LEA R4, P1, R120, R0.reuse, 0x1 ;  /* 0x0000000078047211 */ /* 0x081fe200078208ff */
[----:B------:R-:W0:Y:S01]  /*1c40*/  LDC R124, c[0x0][0x3b8] ;  /* 0x0000ee00ff7c7b82 */ /* 0x000e220000000800 */
[----:B------:R4:W2:Y:S04]  /*1c50*/  LDG.E.U16 R109, desc[UR10][R8.64] ;  /* 0x0000000a086d7981 */ /* 0x0008a8000c1e1500 */
[----:B------:R-:W2:Y:S01]  /*1c60*/  LDG.E.U16 R227, desc[UR10][R24.64] ;  /* 0x0000000a18e37981 */ /* 0x000ea2000c1e1500 */
[----:B----4-:R-:W-:-:S02]  /*1c70*/  LEA R10, P0, R62, R0, 0x1 ;  /* 0x000000003e0a7211 */ /* 0x010fc400078008ff */
[----:B------:R-:W4:Y:S02]  /*1c80*/  LDC R122, c[0x0][0x3b8] ;  /* 0x0000ee00ff7a7b82 */ /* 0x000f240000000800 */
[----:B------:R-:W-:Y:S01]  /*1c90*/  LEA.HI.X.SX32 R11, R62, R57, 0x1, P0 ;  /* 0x000000393e0b7211 */ /* 0x000fe200000f0eff */
[----:B------:R-:W-:-:S04]  /*1ca0*/  IMAD R62, R3, 0x2, R21 ;  /* 0x00000002033e7824 */ /* 0x000fc800078e0215 */
[C---:B------:R-:W-:Y:S01]  /*1cb0*/  IMAD R168, R3.reuse, 0x2, R62 ;  /* 0x0000000203a87824 */ /* 0x040fe200078e023e */
[C---:B------:R-:W-:Y:S01]  /*1cc0*/  LEA R8, P0, R118.reuse, R0, 0x1 ;  /* 0x0000000076087211 */ /* 0x040fe200078008ff */
[----:B------:R1:W2:Y:S02]  /*1cd0*/  LDG.E.U16 R224, desc[UR10][R10.64] ;  /* 0x0000000a0ae07981 */ /* 0x0002a4000c1e1500 */
[C---:B------:R-:W-:Y:S01]  /*1ce0*/  IMAD R26, R3.reuse, 0x2, R168 ;  /* 0x00000002031a7824 */ /* 0x040fe200078e02a8 */
[-C--:B------:R-:W-:Y:S02]  /*1cf0*/  LEA.HI.X.SX32 R9, R118, R57.reuse, 0x1, P0 ;  /* 0x0000003976097211 */ /* 0x080fe400000f0eff */
[-C--:B------:R-:W-:Y:S02]  /*1d00*/  LEA.HI.X.SX32 R5, R120, R57.reuse, 0x1, P1 ;  /* 0x0000003978057211 */ /* 0x080fe400008f0eff */
[C---:B------:R-:W-:Y:S01]  /*1d10*/  LEA R73, R3.reuse, R26, 0x1 ;  /* 0x0000001a03497211 */ /* 0x040fe200078e08ff */
[----:B------:R-:W0:Y:S01]  /*1d20*/  LDC R120, c[0x0][0x3b8] ;  /* 0x0000ee00ff787b82 */ /* 0x000e220000000800 */
[CC--:B-1----:R-:W-:Y:S01]  /*1d30*/  LEA R10, P0, R58.reuse, R0.reuse, 0x1 ;  /* 0x000000003a0a7211 */ /* 0x0c2fe200078008ff */
[----:B------:R1:W2:Y:S03]  /*1d40*/  LDG.E.U16 R225, desc[UR10][R4.64] ;  /* 0x0000000a04e17981 */ /* 0x0002a6000c1e1500 */
[----:B------:R-:W-:Y:S01]  /*1d50*/  LEA.HI.X.SX32 R11, R58, R57, 0x1, P0 ;  /* 0x000000393a0b7211 */ /* 0x000fe200000f0eff */
[----:B------:R-:W-:Y:S01]  /*1d60*/  IMAD R58, R3, 0x2, R73 ;  /* 0x00000002033a7824 */ /* 0x000fe200078e0249 */
[----:B-1----:R-:W-:-:S03]  /*1d70*/  LEA R4, P1, R108, R0, 0x1 ;  /* 0x000000006c047211 */ /* 0x002fc600078208ff */
[----:B------:R-:W-:Y:S01]  /*1d80*/  IMAD R163, R3, 0x2, R58 ;  /* 0x0000000203a37824 */ /* 0x000fe200078e023a */
[----:B------:R-:W2:Y:S01]  /*1d90*/  LDG.E.U16 R222, desc[UR10][R10.64] ;  /* 0x0000000a0ade7981 */ /* 0x000ea2000c1e1500 */
[----:B------:R-:W-:-:S03]  /*1da0*/  LEA.HI.X.SX32 R5, R108, R57, 0x1, P1 ;  /* 0x000000396c057211 */ /* 0x000fc600008f0eff */
[----:B------:R1:W2:Y:S01]  /*1db0*/  LDG.E.U16 R108, desc[UR10][R8.64] ;  /* 0x0000000a086c7981 */ /* 0x0002a2000c1e1500 */
[----:B------:R-:W-:-:S03]  /*1dc0*/  IMAD R27, R3, 0x2, R163 ;  /* 0x00000002031b7824 */ /* 0x000fc600078e02a3 */
[----:B------:R4:W2:Y:S01]  /*1dd0*/  LDG.E.U16 R223, desc[UR10][R4.64] ;  /* 0x0000000a04df7981 */ /* 0x0008a2000c1e1500 */
[----:B------:R-:W-:Y:S01]  /*1de0*/  IMAD R59, R3, 0x2, R27 ;  /* 0x00000002033b7824 */ /* 0x000fe200078e021b */
[-C--:B-1----:R-:W-:Y:S02]  /*1df0*/  LEA R8, P0, R114, R0.reuse, 0x1 ;  /* 0x0000000072087211 */ /* 0x082fe400078008ff */
[-C--:B----4-:R-:W-:Y:S02]  /*1e00*/  LEA R4, P1, R116, R0.reuse, 0x1 ;  /* 0x0000000074047211 */ /* 0x090fe400078208ff */
[-C--:B------:R-:W-:Y:S02]  /*1e10*/  LEA.HI.X.SX32 R9, R114, R57.reuse, 0x1, P0 ;  /* 0x0000003972097211 */ /* 0x080fe400000f0eff */
[----:B------:R-:W-:Y:S01]  /*1e20*/  LEA R10, P0, R82, R0, 0x1 ;  /* 0x00000000520a7211 */ /* 0x000fe200078008ff */
[----:B------:R-:W1:Y:S01]  /*1e30*/  LDC R114, c[0x0][0x3b8] ;  /* 0x0000ee00ff727b82 */ /* 0x000e620000000800 */
[-C--:B------:R-:W-:Y:S01]  /*1e40*/  LEA.HI.X.SX32 R5, R116, R57.reuse, 0x1, P1 ;  /* 0x0000003974057211 */ /* 0x080fe200008f0eff */
[----:B------:R-:W4:Y:S01]  /*1e50*/  LDG.E.U16 R107, desc[UR10][R8.64] ;  /* 0x0000000a086b7981 */ /* 0x000f22000c1e1500 */
[----:B------:R-:W-:-:S02]  /*1e60*/  LEA.HI.X.SX32 R11, R82, R57, 0x1, P0 ;  /* 0x00000039520b7211 */ /* 0x000fc400000f0eff */
[C---:B------:R-:W-:Y:S01]  /*1e70*/  LEA R82, R3.reuse, R59, 0x1 ;  /* 0x0000003b03527211 */ /* 0x040fe200078e08ff */
[----:B------:R0:W2:Y:S04]  /*1e80*/  LDG.E.U16 R221, desc[UR10][R4.64] ;  /* 0x0000000a04dd7981 */ /* 0x0000a8000c1e1500 */
[----:B------:R-:W-:Y:S01]  /*1e90*/  IMAD R164, R3, 0x2, R82 ;  /* 0x0000000203a47824 */ /* 0x000fe200078e0252 */
[----:B------:R0:W2:Y:S02]  /*1ea0*/  LDG.E.U16 R220, desc[UR10][R10.64] ;  /* 0x0000000a0adc7981 */ /* 0x0000a4000c1e1500 */
[----:B0-----:R-:W-:-:S04]  /*1eb0*/  LEA R4, P1, R28, R0, 0x1 ;  /* 0x000000001c047211 */ /* 0x001fc800078208ff */
[----:B------:R-:W-:Y:S01]  /*1ec0*/  LEA.HI.X.SX32 R5, R28, R57, 0x1, P1 ;  /* 0x000000391c057211 */ /* 0x000fe200008f0eff */
[----:B------:R-:W-:Y:S01]  /*1ed0*/  IMAD R28, R3, 0x2, R164 ;  /* 0x00000002031c7824 */ /* 0x000fe200078e02a4 */
[----:B------:R-:W-:-:S03]  /*1ee0*/  LEA R8, P0, R106, R0, 0x1 ;  /* 0x000000006a087211 */ /* 0x000fc600078008ff */
[C---:B------:R-:W-:Y:S01]  /*1ef0*/  IMAD R22, R3.reuse, 0x2, R28 ;  /* 0x0000000203167824 */ /* 0x040fe200078e021c */
[----:B------:R-:W-:Y:S01]  /*1f00*/  LEA.HI.X.SX32 R9, R106, R57, 0x1, P0 ;  /* 0x000000396a097211 */ /* 0x000fe200000f0eff */
[----:B------:R-:W2:Y:S02]  /*1f10*/  LDG.E.U16 R219, desc[UR10][R4.64] ;  /* 0x0000000a04db7981 */ /* 0x000ea4000c1e1500 */
[C---:B------:R-:W-:Y:S01]  /*1f20*/  IMAD R65, R3.reuse, 0x2, R22 ;  /* 0x0000000203417824 */ /* 0x040fe200078e0216 */
[C---:B------:R-:W-:Y:S01]  /*1f30*/  LEA R10, P0, R104.reuse, R0, 0x1 ;  /* 0x00000000680a7211 */ /* 0x040fe200078008ff */
[----:B------:R0:W2:Y:S03]  /*1f40*/  LDG.E.U16 R106, desc[UR10][R8.64] ;  /* 0x0000000a086a7981 */ /* 0x0000a6000c1e1500 */
[----:B------:R-:W-:Y:S02]  /*1f50*/  LEA R160, R3, R65, 0x1 ;  /* 0x0000004103a07211 */ /* 0x000fe400078e08ff */
[----:B------:R-:W-:-:S03]  /*1f60*/  LEA.HI.X.SX32 R11, R104, R57, 0x1, P0 ;  /* 0x00000039680b7211 */ /* 0x000fc600000f0eff */
[C---:B------:R-:W-:Y:S01]  /*1f70*/  IMAD R29, R3.reuse, 0x2, R160 ;  /* 0x00000002031d7824 */ /* 0x040fe200078e02a0 */
[CC--:B0-----:R-:W-:Y:S01]  /*1f80*/  LEA R8, P0, R102.reuse, R0.reuse, 0x1 ;  /* 0x0000000066087211 */ /* 0x0c1fe200078008ff */
[----:B------:R0:W2:Y:S02]  /*1f90*/  LDG.E.U16 R218, desc[UR10][R10.64] ;  /* 0x0000000a0ada7981 */ /* 0x0000a4000c1e1500 */
[----:B------:R-:W-:Y:S01]  /*1fa0*/  IMAD R81, R3, 0x2, R29 ;  /* 0x0000000203517824 */ /* 0x000fe200078e021d */
[----:B------:R-:W-:Y:S02]  /*1fb0*/  LEA.HI.X.SX32 R9, R102, R57, 0x1, P0 ;  /* 0x0000003966097211 */ /* 0x000fe400000f0eff */
[----:B------:R-:W-:-:S03]  /*1fc0*/  LEA R4, P1, R100, R0, 0x1 ;  /* 0x0000000064047211 */ /* 0x000fc600078208ff */
[----:B------:R1:W2:Y:S01]  /*1fd0*/  LDG.E.U16 R105, desc[UR10][R8.64] ;  /* 0x0000000a08697981 */ /* 0x0002a2000c1e1500 */
[----:B0-----:R-:W-:-:S04]  /*1fe0*/  LEA R10, P0, R6, R0, 0x1 ;  /* 0x00000000060a7211 */ /* 0x001fc800078008ff */
[-C--:B------:R-:W-:Y:S01]  /*1ff0*/  LEA.HI.X.SX32 R11, R6, R57.reuse, 0x1, P0 ;  /* 0x00000039060b7211 */ /* 0x080fe200000f0eff */
[C---:B------:R-:W-:Y:S01]  /*2000*/  IMAD R6, R3.reuse, 0x2, R81 ;  /* 0x0000000203067824 */ /* 0x040fe200078e0251 */
[-C--:B------:R-:W-:Y:S02]  /*2010*/  LEA.HI.X.SX32 R5, R100, R57.reuse, 0x1, P1 ;  /* 0x0000003964057211 */ /* 0x080fe400008f0eff */
[CC--:B-1----:R-:W-:Y:S01]  /*2020*/  LEA R8, P0, R80.reuse, R0.reuse, 0x1 ;  /* 0x0000000050087211 */ /* 0x0c2fe200078008ff */
[C---:B------:R-:W-:Y:S01]  /*2030*/  IMAD R161, R3.reuse, 0x2, R6 ;  /* 0x0000000203a17824 */ /* 0x040fe200078e0206 */
[----:B------:R0:W2:Y:S02]  /*2040*/  LDG.E.U16 R104, desc[UR10][R10.64] ;  /* 0x0000000a0a687981 */ /* 0x0000a4000c1e1500 */
[----:B------:R-:W-:Y:S02]  /*2050*/  LEA.HI.X.SX32 R9, R80, R57, 0x1, P0 ;  /* 0x0000003950097211 */ /* 0x000fe400000f0eff */
[----:B------:R-:W-:Y:S01]  /*2060*/  LEA R12, R3, R161, 0x1 ;  /* 0x000000a1030c7211 */ /* 0x000fe200078e08ff */
[----:B------:R1:W2:Y:S04]  /*2070*/  LDG.E.U16 R217, desc[UR10][R4.64] ;  /* 0x0000000a04d97981 */ /* 0x0002a8000c1e1500 */
[----:B------:R1:W2:Y:S01]  /*2080*/  LDG.E.U16 R216, desc[UR10][R8.64] ;  /* 0x0000000a08d87981 */ /* 0x0002a2000c1e1500 */
[----:B0-----:R-:W-:-:S02]  /*2090*/  LEA R10, P0, R76, R0, 0x1 ;  /* 0x000000004c0a7211 */ /* 0x001fc400078008ff */
[----:B-1----:R-:W-:Y:S02]  /*20a0*/  LEA R4, P1, R98, R0, 0x1 ;  /* 0x0000000062047211 */ /* 0x002fe400078208ff */
[-C--:B------:R-:W-:Y:S01]  /*20b0*/  LEA.HI.X.SX32 R11, R76, R57.reuse, 0x1, P0 ;  /* 0x000000394c0b7211 */ /* 0x080fe200000f0eff */
[----:B------:R-:W-:Y:S01]  /*20c0*/  IMAD R76, R3, 0x2, R12 ;  /* 0x00000002034c7824 */ /* 0x000fe200078e020c */
[----:B------:R-:W-:-:S03]  /*20d0*/  LEA.HI.X.SX32 R5, R98, R57, 0x1, P1 ;  /* 0x0000003962057211 */ /* 0x000fc600008f0eff */
[C---:B------:R-:W-:Y:S01]  /*20e0*/  IMAD R80, R3.reuse, 0x2, R76 ;  /* 0x0000000203507824 */ /* 0x040fe200078e024c */
[-C--:B------:R-:W-:Y:S01]  /*20f0*/  LEA R8, P0, R96, R0.reuse, 0x1 ;  /* 0x0000000060087211 */ /* 0x080fe200078008ff */
[----:B------:R0:W3:Y:S02]  /*2100*/  LDG.E.U16 R103, desc[UR10][R4.64] ;  /* 0x0000000a04677981 */ /* 0x0000e4000c1e1500 */
[----:B------:R-:W-:Y:S02]  /*2110*/  IMAD R153, R3, 0x2, R80 ;  /* 0x0000000203997824 */ /* 0x000fe400078e0250 */
[----:B------:R1:W3:Y:S01]  /*2120*/  LDG.E.U16 R215, desc[UR10][R10.64] ;  /* 0x0000000a0ad77981 */ /* 0x0002e2000c1e1500 */
[----:B0-----:R-:W-:-:S04]  /*2130*/  LEA R4, P1, R14, R0, 0x1 ;  /* 0x000000000e047211 */ /* 0x001fc800078208ff */
[-C--:B------:R-:W-:Y:S01]  /*2140*/  LEA.HI.X.SX32 R5, R14, R57.reuse, 0x1, P1 ;  /* 0x000000390e057211 */ /* 0x080fe200008f0eff */
[----:B------:R-:W-:Y:S01]  /*2150*/  IMAD R14, R3, 0x2, R153 ;  /* 0x00000002030e7824 */ /* 0x000fe200078e0299 */
[----:B------:R-:W-:-:S03]  /*2160*/  LEA.HI.X.SX32 R9, R96, R57, 0x1, P0 ;  /* 0x0000003960097211 */ /* 0x000fc600000f0eff */
[----:B------:R0:W3:Y:S01]  /*2170*/  LDG.E.U16 R214, desc[UR10][R4.64] ;  /* 0x0000000a04d67981 */ /* 0x0000e2000c1e1500 */
[C---:B------:R-:W-:Y:S02]  /*2180*/  LEA R13, R3.reuse, R14, 0x1 ;  /* 0x0000000e030d7211 */ /* 0x040fe400078e08ff */
[C---:B-1----:R-:W-:Y:S01]  /*2190*/  LEA R10, P0, R94.reuse, R0, 0x1 ;  /* 0x000000005e0a7211 */ /* 0x042fe200078008ff */
[----:B------:R1:W3:Y:S02]  /*21a0*/  LDG.E.U16 R102, desc[UR10][R8.64] ;  /* 0x0000000a08667981 */ /* 0x0002e4000c1e1500 */
[----:B------:R-:W-:Y:S01]  /*21b0*/  IMAD R79, R3, 0x2, R13 ;  /* 0x00000002034f7824 */ /* 0x000fe200078e020d */
[----:B------:R-:W-:-:S03]  /*21c0*/  LEA.HI.X.SX32 R11, R94, R57, 0x1, P0 ;  /* 0x000000395e0b7211 */ /* 0x000fc600000f0eff */
[C---:B------:R-:W-:Y:S01]  /*21d0*/  IMAD R154, R3.reuse, 0x2, R79 ;  /* 0x00000002039a7824 */ /* 0x040fe200078e024f */
[-C--:B0-----:R-:W-:Y:S01]  /*21e0*/  LEA R4, P1, R78, R0.reuse, 0x1 ;  /* 0x000000004e047211 */ /* 0x081fe200078208ff */
[----:B------:R0:W3:Y:S01]  /*21f0*/  LDG.E.U16 R101, desc[UR10][R10.64] ;  /* 0x0000000a0a657981 */ /* 0x0000e2000c1e1500 */
[-C--:B-1----:R-:W-:Y:S01]  /*2200*/  LEA R8, P0, R92, R0.reuse, 0x1 ;  /* 0x000000005c087211 */ /* 0x082fe200078008ff */
[C---:B------:R-:W-:Y:S01]  /*2210*/  IMAD R24, R3.reuse, 0x2, R154 ;  /* 0x0000000203187824 */ /* 0x040fe200078e029a */
[-C--:B------:R-:W-:Y:S02]  /*2220*/  LEA.HI.X.SX32 R5, R78, R57.reuse, 0x1, P1 ;  /* 0x000000394e057211 */ /* 0x080fe400008f0eff */
[----:B------:R-:W-:Y:S01]  /*2230*/  LEA.HI.X.SX32 R9, R92, R57, 0x1, P0 ;  /* 0x000000395c097211 */ /* 0x000fe200000f0eff */
[----:B------:R-:W-:Y:S02]  /*2240*/  IMAD R78, R3, 0x2, R24 ;  /* 0x00000002034e7824 */ /* 0x000fe400078e0218 */
[----:B------:R-:W3:Y:S01]  /*2250*/  LDG.E.U16 R100, desc[UR10][R4.64] ;  /* 0x0000000a04647981 */ /* 0x000ee2000c1e1500 */
[----:B0-----:R-:W-:-:S03]  /*2260*/  LEA R10, P0, R60, R0, 0x1 ;  /* 0x000000003c0a7211 */ /* 0x001fc600078008ff */
[----:B------:R0:W3:Y:S01]  /*2270*/  LDG.E.U16 R213, desc[UR10][R8.64] ;  /* 0x0000000a08d57981 */ /* 0x0000e2000c1e1500 */
[----:B------:R-:W-:Y:S02]  /*2280*/  LEA.HI.X.SX32 R11, R60, R57, 0x1, P0 ;  /* 0x000000393c0b7211 */ /* 0x000fe400000f0eff */
[----:B------:R-:W-:-:S03]  /*2290*/  LEA R60, R3, R78, 0x1 ;  /* 0x0000004e033c7211 */ /* 0x000fc600078e08ff */
[----:B------:R1:W3:Y:S02]  /*22a0*/  LDG.E.U16 R212, desc[UR10][R10.64] ;  /* 0x0000000a0ad47981 */ /* 0x0002e4000c1e1500 */
[----:B------:R-:W-:Y:S01]  /*22b0*/  IMAD R150, R3, 0x2, R60 ;  /* 0x0000000203967824 */ /* 0x000fe200078e023c */
[----:B0-----:R-:W-:-:S03]  /*22c0*/  LEA R8, P0, R90, R0, 0x1 ;  /* 0x000000005a087211 */ /* 0x001fc600078008ff */
[C---:B------:R-:W-:Y:S01]  /*22d0*/  IMAD R25, R3.reuse, 0x2, R150 ;  /* 0x0000000203197824 */ /* 0x040fe200078e0296 */
[-C--:B------:R-:W-:Y:S02]  /*22e0*/  LEA.HI.X.SX32 R9, R90, R57.reuse, 0x1, P0 ;  /* 0x000000395a097211 */ /* 0x080fe400000f0eff */
[-C--:B-1----:R-:W-:Y:S01]  /*22f0*/  LEA R10, P0, R74, R0.reuse, 0x1 ;  /* 0x000000004a0a7211 */ /* 0x082fe200078008ff */
[C---:B------:R-:W-:Y:S01]  /*2300*/  IMAD R61, R3.reuse, 0x2, R25 ;  /* 0x00000002033d7824 */ /* 0x040fe200078e0219 */
[----:B------:R-:W-:Y:S01]  /*2310*/  LEA R4, P1, R88, R0, 0x1 ;  /* 0x0000000058047211 */ /* 0x000fe200078208ff */
[----:B------:R0:W3:Y:S01]  /*2320*/  LDG.E.U16 R99, desc[UR10][R8.64] ;  /* 0x0000000a08637981 */ /* 0x0000e2000c1e1500 */
[-C--:B------:R-:W-:Y:S01]  /*2330*/  LEA.HI.X.SX32 R11, R74, R57.reuse, 0x1, P0 ;  /* 0x000000394a0b7211 */ /* 0x080fe200000f0eff */
[----:B------:R-:W-:Y:S01]  /*2340*/  IMAD R74, R3, 0x2, R61 ;  /* 0x00000002034a7824 */ /* 0x000fe200078e023d */
[----:B------:R-:W-:-:S03]  /*2350*/  LEA.HI.X.SX32 R5, R88, R57, 0x1, P1 ;  /* 0x0000003958057211 */ /* 0x000fc600008f0eff */
[----:B------:R-:W3:Y:S01]  /*2360*/  LDG.E.U16 R98, desc[UR10][R10.64] ;  /* 0x0000000a0a627981 */ /* 0x000ee2000c1e1500 */
[----:B0-----:R-:W-:-:S03]  /*2370*/  LEA R8, P0, R86, R0, 0x1 ;  /* 0x0000000056087211 */ /* 0x001fc600078008ff */
[----:B------:R0:W3:Y:S01]  /*2380*/  LDG.E.U16 R211, desc[UR10][R4.64] ;  /* 0x0000000a04d37981 */ /* 0x0000e2000c1e1500 */
[----:B------:R-:W-:Y:S02]  /*2390*/  LEA R151, R3, R74, 0x1 ;  /* 0x0000004a03977211 */ /* 0x000fe400078e08ff */
[----:B------:R-:W-:-:S05]  /*23a0*/  LEA.HI.X.SX32 R9, R86, R57, 0x1, P0 ;  /* 0x0000003956097211 */ /* 0x000fca00000f0eff */
[----:B------:R1:W3:Y:S01]  /*23b0*/  LDG.E.U16 R210, desc[UR10][R8.64] ;  /* 0x0000000a08d27981 */ /* 0x0002e2000c1e1500 */
[----:B0-----:R-:W-:-:S04]  /*23c0*/  LEA R4, P1, R16, R0, 0x1 ;  /* 0x0000000010047211 */ /* 0x001fc800078208ff */
[----:B------:R-:W-:Y:S01]  /*23d0*/  LEA.HI.X.SX32 R5, R16, R57, 0x1, P1 ;  /* 0x0000003910057211 */ /* 0x000fe200008f0eff */
[----:B-1----:R-:W-:Y:S01]  /*23e0*/  IMAD R8, R3, 0x2, R151 ;  /* 0x0000000203087824 */ /* 0x002fe200078e0297 */
[----:B------:R-:W-:-:S03]  /*23f0*/  LEA R16, P0, R20, R0, 0x1 ;  /* 0x0000000014107211 */ /* 0x000fc600078008ff */
[----:B------:R0:W3:Y:S01]  /*2400*/  LDG.E.U16 R97, desc[UR10][R4.64] ;  /* 0x0000000a04617981 */ /* 0x0000e2000c1e1500 */
[----:B------:R-:W-:Y:S01]  /*2410*/  IMAD R77, R3, 0x2, R8 ;  /* 0x00000002034d7824 */ /* 0x000fe200078e0208 */
[----:B------:R-:W-:-:S03]  /*2420*/  LEA.HI.X.SX32 R17, R20, R57, 0x1, P0 ;  /* 0x0000003914117211 */ /* 0x000fc600000f0eff */
[----:B------:R-:W-:Y:S01]  /*2430*/  IMAD R20, R3, 0x2, R77 ;  /* 0x0000000203147824 */ /* 0x000fe200078e024d */
[-C--:B------:R-:W-:Y:S01]  /*2440*/  LEA R10, P0, R85, R0.reuse, 0x1 ;  /* 0x00000000550a7211 */ /* 0x080fe200078008ff */
[----:B------:R1:W3:Y:S02]  /*2450*/  LDG.E.U16 R209, desc[UR10][R16.64] ;  /* 0x0000000a10d17981 */ /* 0x0002e4000c1e1500 */
[----:B------:R-:W-:Y:S01]  /*2460*/  IMAD R144, R3, 0x2, R20 ;  /* 0x0000000203907824 */ /* 0x000fe200078e0214 */
[----:B0-----:R-:W-:Y:S02]  /*2470*/  LEA R4, P1, R75, R0, 0x1 ;  /* 0x000000004b047211 */ /* 0x001fe400078208ff */
[-C--:B------:R-:W-:Y:S02]  /*2480*/  LEA.HI.X.SX32 R11, R85, R57.reuse, 0x1, P0 ;  /* 0x00000039550b7211 */ /* 0x080fe400000f0eff */
[----:B------:R-:W-:Y:S02]  /*2490*/  LEA R9, R3, R144, 0x1 ;  /* 0x0000009003097211 */ /* 0x000fe400078e08ff */
[----:B-1----:R-:W-:Y:S01]  /*24a0*/  LEA R16, P0, R15, R0, 0x1 ;  /* 0x000000000f107211 */ /* 0x002fe200078008ff */
[----:B------:R0:W3:Y:S01]  /*24b0*/  LDG.E.U16 R96, desc[UR10][R10.64] ;  /* 0x0000000a0a607981 */ /* 0x0000e2000c1e1500 */
[-C--:B------:R-:W-:Y:S01]  /*24c0*/  LEA.HI.X.SX32 R5, R75, R57.reuse, 0x1, P1 ;  /* 0x000000394b057211 */ /* 0x080fe200008f0eff */
[----:B------:R-:W-:Y:S01]  /*24d0*/  IMAD R75, R3, 0x2, R9 ;  /* 0x00000002034b7824 */ /* 0x000fe200078e0209 */
[----:B------:R-:W-:-:S03]  /*24e0*/  LEA.HI.X.SX32 R17, R15, R57, 0x1, P0 ;  /* 0x000000390f117211 */ /* 0x000fc600000f0eff */
[----:B------:R-:W-:Y:S01]  /*24f0*/  IMAD R15, R3, 0x2, R75 ;  /* 0x00000002030f7824 */ /* 0x000fe200078e024b */
[----:B------:R1:W3:Y:S01]  /*2500*/  LDG.E.U16 R208, desc[UR10][R4.64] ;  /* 0x0000000a04d07981 */ /* 0x0002e2000c1e1500 */
[----:B0-----:R-:W-:Y:S02]  /*2510*/  LEA R10, P0, R71, R0, 0x1 ;  /* 0x00000000470a7211 */ /* 0x001fe400078008ff */
[----:B------:R-:W-:Y:S01]  /*2520*/  IMAD R145, R3, 0x2, R15 ;  /* 0x0000000203917824 */ /* 0x000fe200078e020f */
[----:B------:R-:W3:Y:S01]  /*2530*/  LDG.E.U16 R95, desc[UR10][R16.64] ;  /* 0x0000000a105f7981 */ /* 0x000ee2000c1e1500 */
[----:B------:R-:W-:-:S05]  /*2540*/  LEA.HI.X.SX32 R11, R71, R57, 0x1, P0 ;  /* 0x00000039470b7211 */ /* 0x000fca00000f0eff */
[----:B------:R0:W3:Y:S01]  /*2550*/  LDG.E.U16 R207, desc[UR10][R10.64] ;  /* 0x0000000a0acf7981 */ /* 0x0000e2000c1e1500 */
[----:B-1----:R-:W-:Y:S01]  /*2560*/  LEA R4, P1, R18, R0, 0x1 ;  /* 0x0000000012047211 */ /* 0x002fe200078208ff */
[----:B0-----:R-:W-:-:S03]  /*2570*/  IMAD R10, R3, 0x2, R145 ;  /* 0x00000002030a7824 */ /* 0x001fc600078e0291 */
[-C--:B------:R-:W-:Y:S02]  /*2580*/  LEA.HI.X.SX32 R5, R18, R57.reuse, 0x1, P1 ;  /* 0x0000003912057211 */ /* 0x080fe400008f0eff */
[----:B------:R-:W-:Y:S02]  /*2590*/  LEA R18, P0, R19, R0, 0x1 ;  /* 0x0000000013127211 */ /* 0x000fe400078008ff */
[----:B------:R-:W-:Y:S01]  /*25a0*/  LEA R71, R3, R10, 0x1 ;  /* 0x0000000a03477211 */ /* 0x000fe200078e08ff */
[----:B------:R0:W3:Y:S01]  /*25b0*/  LDG.E.U16 R94, desc[UR10][R4.64] ;  /* 0x0000000a045e7981 */ /* 0x0000e2000c1e1500 */
[----:B------:R-:W-:-:S03]  /*25c0*/  LEA.HI.X.SX32 R19, R19, R57, 0x1, P0 ;  /* 0x0000003913137211 */ /* 0x000fc600000f0eff */
[C---:B------:R-:W-:Y:S01]  /*25d0*/  IMAD R11, R3.reuse, 0x2, R71 ;  /* 0x00000002030b7824 */ /* 0x040fe200078e0247 */
[CC--:B------:R-:W-:Y:S01]  /*25e0*/  LEA R16, P0, R84.reuse, R0.reuse, 0x1 ;  /* 0x0000000054107211 */ /* 0x0c0fe200078008ff */
[----:B------:R1:W3:Y:S02]  /*25f0*/  LDG.E.U16 R206, desc[UR10][R18.64] ;  /* 0x0000000a12ce7981 */ /* 0x0002e4000c1e1500 */
[----:B------:R-:W-:Y:S01]  /*2600*/  IMAD R141, R3, 0x2, R11 ;  /* 0x00000002038d7824 */ /* 0x000fe200078e020b */
[CC--:B0-----:R-:W-:Y:S02]  /*2610*/  LEA R4, P1, R23.reuse, R0.reuse, 0x1 ;  /* 0x0000000017047211 */ /* 0x0c1fe400078208ff */
[-C--:B------:R-:W-:Y:S02]  /*2620*/  LEA.HI.X.SX32 R17, R84, R57.reuse, 0x1, P0 ;  /* 0x0000003954117211 */ /* 0x080fe400000f0eff */
[-C--:B------:R-:W-:Y:S01]  /*2630*/  LEA.HI.X.SX32 R5, R23, R57.reuse, 0x1, P1 ;  /* 0x0000003917057211 */ /* 0x080fe200008f0eff */
[----:B------:R-:W-:Y:S01]  /*2640*/  IMAD R23, R3, 0x2, R141 ;  /* 0x0000000203177824 */ /* 0x000fe200078e028d */
[CC--:B-1----:R-:W-:Y:S01]  /*2650*/  LEA R18, P0, R63.reuse, R0.reuse, 0x1 ;  /* 0x000000003f127211 */ /* 0x0c2fe200078008ff */
[----:B------:R0:W3:Y:S03]  /*2660*/  LDG.E.U16 R93, desc[UR10][R16.64] ;  /* 0x0000000a105d7981 */ /* 0x0000e6000c1e1500 */
[----:B------:R-:W-:Y:S01]  /*2670*/  LEA.HI.X.SX32 R19, R63, R57, 0x1, P0 ;  /* 0x000000393f137211 */ /* 0x000fe200000f0eff */
[C---:B------:R-:W-:Y:S01]  /*2680*/  IMAD R63, R3.reuse, 0x2, R23 ;  /* 0x00000002033f7824 */ /* 0x040fe200078e0217 */
[----:B------:R1:W3:Y:S04]  /*2690*/  LDG.E.U16 R205, desc[UR10][R4.64] ;  /* 0x0000000a04cd7981 */ /* 0x0002e8000c1e1500 */
[----:B------:R-:W-:Y:S01]  /*26a0*/  LEA R136, R3, R63, 0x1 ;  /* 0x0000003f03887211 */ /* 0x000fe200078e08ff */
[----:B------:R1:W3:Y:S01]  /*26b0*/  LDG.E.U16 R92, desc[UR10][R18.64] ;  /* 0x0000000a125c7981 */ /* 0x0002e2000c1e1500 */
[----:B0-----:R-:W-:-:S03]  /*26c0*/  LEA R16, P0, R83, R0, 0x1 ;  /* 0x0000000053107211 */ /* 0x001fc600078008ff */
[----:B------:R-:W-:Y:S01]  /*26d0*/  IMAD R142, R3, 0x2, R136 ;  /* 0x00000002038e7824 */ /* 0x000fe200078e0288 */
[-C--:B-1----:R-:W-:Y:S02]  /*26e0*/  LEA R4, P1, R21, R0.reuse, 0x1 ;  /* 0x0000000015047211 */ /* 0x082fe400078208ff */
[-C--:B------:R-:W-:Y:S02]  /*26f0*/  LEA.HI.X.SX32 R17, R83, R57.reuse, 0x1, P0 ;  /* 0x0000003953117211 */ /* 0x080fe400000f0eff */
[-C--:B------:R-:W-:Y:S01]  /*2700*/  LEA.HI.X.SX32 R5, R21, R57.reuse, 0x1, P1 ;  /* 0x0000003915057211 */ /* 0x080fe200008f0eff */
[C---:B------:R-:W-:Y:S01]  /*2710*/  IMAD R21, R3.reuse, 0x2, R142 ;  /* 0x0000000203157824 */ /* 0x040fe200078e028e */
[CC--:B------:R-:W-:Y:S01]  /*2720*/  LEA R18, P0, R62.reuse, R0.reuse, 0x1 ;  /* 0x000000003e127211 */ /* 0x0c0fe200078008ff */
[----:B------:R-:W3:Y:S03]  /*2730*/  LDG.E.U16 R204, desc[UR10][R16.64] ;  /* 0x0000000a10cc7981 */ /* 0x000ee6000c1e1500 */
[----:B------:R-:W-:Y:S01]  /*2740*/  LEA.HI.X.SX32 R19, R62, R57, 0x1, P0 ;  /* 0x000000393e137211 */ /* 0x000fe200000f0eff */
[C---:B------:R-:W-:Y:S01]  /*2750*/  IMAD R62, R3.reuse, 0x2, R21 ;  /* 0x00000002033e7824 */ /* 0x040fe200078e0215 */
[----:B------:R0:W3:Y:S03]  /*2760*/  LDG.E.U16 R91, desc[UR10][R4.64] ;  /* 0x0000000a045b7981 */ /* 0x0000e6000c1e1500 */
[----:B------:R-:W-:Y:S01]  /*2770*/  IMAD R137, R3, 0x2, R62 ;  /* 0x0000000203897824 */ /* 0x000fe200078e023e */
[----:B------:R-:W3:Y:S01]  /*2780*/  LDG.E.U16 R203, desc[UR10][R18.64] ;  /* 0x0000000a12cb7981 */ /* 0x000ee2000c1e1500 */
[----:B0-----:R-:W-:-:S03]  /*2790*/  LEA R4, P0, R73, R0, 0x1 ;  /* 0x0000000049047211 */ /* 0x001fc600078008ff */
[----:B------:R-:W-:Y:S02]  /*27a0*/  LEA R138, R3, R137, 0x1 ;  /* 0x00000089038a7211 */ /* 0x000fe400078e08ff */
[----:B------:R-:W-:Y:S02]  /*27b0*/  LEA.HI.X.SX32 R5, R73, R57, 0x1, P0 ;  /* 0x0000003949057211 */ /* 0x000fe400000f0eff */
[----:B------:R-:W-:-:S03]  /*27c0*/  LEA R16, P1, R58, R0, 0x1 ;  /* 0x000000003a107211 */ /* 0x000fc600078208ff */
[----:B------:R0:W3:Y:S01]  /*27d0*/  LDG.E.U16 R90, desc[UR10][R4.64] ;  /* 0x0000000a045a7981 */ /* 0x0000e2000c1e1500 */
[----:B------:R-:W-:Y:S02]  /*27e0*/  LEA.HI.X.SX32 R17, R58, R57, 0x1, P1 ;  /* 0x000000393a117211 */ /* 0x000fe400008f0eff */
[----:B------:R-:W-:-:S03]  /*27f0*/  LEA R58, P0, R59, R0, 0x1 ;  /* 0x000000003b3a7211 */ /* 0x000fc600078008ff */
[----:B------:R1:W3:Y:S01]  /*2800*/  LDG.E.U16 R202, desc[UR10][R16.64] ;  /* 0x0000000a10ca7981 */ /* 0x0002e2000c1e1500 */
[----:B0-----:R-:W-:-:S04]  /*2810*/  IMAD R5, R3, 0x2, R138 ;  /* 0x0000000203057824 */ /* 0x001fc800078e028a */
[----:B------:R-:W-:Y:S01]  /*2820*/  IMAD R73, R3, 0x2, R5 ;  /* 0x0000000203497824 */ /* 0x000fe200078e0205 */
[----:B------:R-:W-:-:S03]  /*2830*/  LEA.HI.X.SX32 R59, R59, R57, 0x1, P0 ;  /* 0x000000393b3b7211 */ /* 0x000fc600000f0eff */
[C---:B------:R-:W-:Y:S01]  /*2840*/  IMAD R128, R3.reuse, 0x2, R73 ;  /* 0x0000000203807824 */ /* 0x040fe200078e0249 */
[-C--:B------:R-:W-:Y:S01]  /*2850*/  LEA R18, P0, R82, R0.reuse, 0x1 ;  /* 0x0000000052127211 */ /* 0x080fe200078008ff */
[----:B------:R0:W3:Y:S01]  /*2860*/  LDG.E.U16 R89, desc[UR10][R58.64] ;  /* 0x0000000a3a597981 */ /* 0x0000e2000c1e1500 */
[-C--:B-1----:R-:W-:Y:S01]  /*2870*/  LEA R16, P1, R22, R0.reuse, 0x1 ;  /* 0x0000000016107211 */ /* 0x082fe200078208ff */
[C---:B------:R-:W-:Y:S01]  /*2880*/  IMAD R139, R3.reuse, 0x2, R128 ;  /* 0x00000002038b7824 */ /* 0x040fe200078e0280 */
[-C--:B------:R-:W-:Y:S02]  /*2890*/  LEA.HI.X.SX32 R19, R82, R57.reuse, 0x1, P0 ;  /* 0x0000003952137211 */ /* 0x080fe400000f0eff */
[----:B------:R-:W-:Y:S02]  /*28a0*/  LEA.HI.X.SX32 R17, R22, R57, 0x1, P1 ;  /* 0x0000003916117211 */ /* 0x000fe400008f0eff */
[----:B------:R-:W-:Y:S01]  /*28b0*/  LEA R22, R3, R139, 0x1 ;  /* 0x0000008b03167211 */ /* 0x000fe200078e08ff */
[----:B------:R1:W3:Y:S01]  /*28c0*/  LDG.E.U16 R201, desc[UR10][R18.64] ;  /* 0x0000000a12c97981 */ /* 0x0002e2000c1e1500 */
[----:B0-----:R-:W-:-:S03]  /*28d0*/  LEA R58, P0, R65, R0, 0x1 ;  /* 0x00000000413a7211 */ /* 0x001fc600078008ff */
[----:B------:R0:W3:Y:S01]  /*28e0*/  LDG.E.U16 R88, desc[UR10][R16.64] ;  /* 0x0000000a10587981 */ /* 0x0000e2000c1e1500 */
[----:B------:R-:W-:Y:S01]  /*28f0*/  LEA.HI.X.SX32 R59, R65, R57, 0x1, P0 ;  /* 0x00000039413b7211 */ /* 0x000fe200000f0eff */
[----:B------:R-:W-:-:S04]  /*2900*/  IMAD R65, R3, 0x2, R22 ;  /* 0x0000000203417824 */ /* 0x000fc800078e0216 */
[----:B------:R-:W-:Y:S01]  /*2910*/  IMAD R129, R3, 0x2, R65 ;  /* 0x0000000203817824 */ /* 0x000fe200078e0241 */
[-C--:B-1----:R-:W-:Y:S01]  /*2920*/  LEA R18, P0, R81, R0.reuse, 0x1 ;  /* 0x0000000051127211 */ /* 0x082fe200078008ff */
[----:B------:R1:W3:Y:S01]  /*2930*/  LDG.E.U16 R200, desc[UR10][R58.64] ;  /* 0x0000000a3ac87981 */ /* 0x0002e2000c1e1500 */
[CC--:B0-----:R-:W-:Y:S01]  /*2940*/  LEA R16, P1, R6.reuse, R0.reuse, 0x1 ;  /* 0x0000000006107211 */ /* 0x0c1fe200078208ff */
[----:B------:R-:W-:Y:S01]  /*2950*/  IMAD R134, R3, 0x2, R129 ;  /* 0x0000000203867824 */ /* 0x000fe200078e0281 */
[-C--:B------:R-:W-:Y:S02]  /*2960*/  LEA.HI.X.SX32 R19, R81, R57.reuse, 0x1, P0 ;  /* 0x0000003951137211 */ /* 0x080fe400000f0eff */
[----:B------:R-:W-:Y:S01]  /*2970*/  LEA.HI.X.SX32 R17, R6, R57, 0x1, P1 ;  /* 0x0000003906117211 */ /* 0x000fe200008f0eff */
[----:B------:R-:W-:Y:S02]  /*2980*/  IMAD R6, R3, 0x2, R134 ;  /* 0x0000000203067824 */ /* 0x000fe400078e0286 */
[----:B------:R0:W3:Y:S01]  /*2990*/  LDG.E.U16 R87, desc[UR10][R18.64] ;  /* 0x0000000a12577981 */ /* 0x0000e2000c1e1500 */
[----:B-1----:R-:W-:-:S03]  /*29a0*/  LEA R58, P0, R76, R0, 0x1 ;  /* 0x000000004c3a7211 */ /* 0x002fc600078008ff */
[----:B------:R1:W3:Y:S01]  /*29b0*/  LDG.E.U16 R199, desc[UR10][R16.64] ;  /* 0x0000000a10c77981 */ /* 0x0002e2000c1e1500 */
[----:B------:R-:W-:Y:S02]  /*29c0*/  LEA.HI.X.SX32 R59, R76, R57, 0x1, P0 ;  /* 0x000000394c3b7211 */ /* 0x000fe400000f0eff */
[C---:B------:R-:W-:Y:S02]  /*29d0*/  LEA R76, R3.reuse, R6, 0x1 ;  /* 0x00000006034c7211 */ /* 0x040fe400078e08ff */
[-C--:B0-----:R-:W-:Y:S01]  /*29e0*/  LEA R18, P0, R80, R0.reuse, 0x1 ;  /* 0x0000000050127211 */ /* 0x081fe200078008ff */
[----:B------:R-:W3:Y:S02]  /*29f0*/  LDG.E.U16 R86, desc[UR10][R58.64] ;  /* 0x0000000a3a567981 */ /* 0x000ee4000c1e1500 */
[----:B------:R-:W-:Y:S01]  /*2a00*/  IMAD R143, R3, 0x2, R76 ;  /* 0x00000002038f7824 */ /* 0x000fe200078e024c */
[----:B-1----:R-:W-:-:S03]  /*2a10*/  LEA R16, P1, R13, R0, 0x1 ;  /* 0x000000000d107211 */ /* 0x002fc600078208ff */
[----:B------:R-:W-:Y:S01]  /*2a20*/  IMAD R135, R3, 0x2, R143 ;  /* 0x0000000203877824 */ /* 0x000fe200078e028f */
[----:B------:R-:W-:-:S03]  /*2a30*/  LEA.HI.X.SX32 R17, R13, R57, 0x1, P1 ;  /* 0x000000390d117211 */ /* 0x000fc600008f0eff */
[----:B------:R-:W-:Y:S01]  /*2a40*/  IMAD R13, R3, 0x2, R135 ;  /* 0x00000002030d7824 */ /* 0x000fe200078e0287 */
[-C--:B------:R-:W-:Y:S01]  /*2a50*/  LEA.HI.X.SX32 R19, R80, R57.reuse, 0x1, P0 ;  /* 0x0000003950137211 */ /* 0x080fe200000f0eff */
[----:B------:R0:W3:Y:S01]  /*2a60*/  LDG.E.U16 R85, desc[UR10][R16.64] ;  /* 0x0000000a10557981 */ /* 0x0000e2000c1e1500 */
[-C--:B------:R-:W-:Y:S01]  /*2a70*/  LEA R194, P0, R79, R0.reuse, 0x1 ;  /* 0x000000004fc27211 */ /* 0x080fe200078008ff */
[----:B------:R-:W-:Y:S02]  /*2a80*/  IMAD R115, R3, 0x2, R13 ;  /* 0x0000000203737824 */ /* 0x000fe400078e020d */
[----:B------:R1:W3:Y:S01]  /*2a90*/  LDG.E.U16 R198, desc[UR10][R18.64] ;  /* 0x0000000a12c67981 */ /* 0x0002e2000c1e1500 */
[----:B------:R-:W-:Y:S02]  /*2aa0*/  LEA.HI.X.SX32 R195, R79, R57, 0x1, P0 ;  /* 0x000000394fc37211 */ /* 0x000fe400000f0eff */
[C---:B------:R-:W-:Y:S02]  /*2ab0*/  LEA R146, R3.reuse, R115, 0x1 ;  /* 0x0000007303927211 */ /* 0x040fe400078e08ff */
[-C--:B0-----:R-:W-:Y:S01]  /*2ac0*/  LEA R16, P1, R60, R0.reuse, 0x1 ;  /* 0x000000003c107211 */ /* 0x081fe200078208ff */
[----:B--2---:R0:W-:Y:S01]  /*2ad0*/  STL [R1+0x14], R2 ;  /* 0x0000140201007387 */ /* 0x0041e20000100800 */
[----:B-1----:R-:W-:Y:S01]  /*2ae0*/  LEA R18, P0, R78, R0, 0x1 ;  /* 0x000000004e127211 */ /* 0x002fe200078008ff */
[----:B------:R-:W-:-:S02]  /*2af0*/  IMAD R133, R3, 0x2, R146 ;  /* 0x0000000203857824 */ /* 0x000fc400078e0292 */
[----:B------:R-:W2:Y:S01]  /*2b00*/  LDG.E.U16 R194, desc[UR10][R194.64] ;  /* 0x0000000ac2c27981 */ /* 0x000ea2000c1e1500 */
[----:B------:R-:W-:-:S05]  /*2b10*/  LEA.HI.X.SX32 R19, R78, R57, 0x1, P0 ;  /* 0x000000394e137211 */ /* 0x000fca00000f0eff */
[----:B------:R1:W2:Y:S02]  /*2b20*/  LDG.E.U16 R84, desc[UR10][R18.64] ;  /* 0x0000000a12547981 */ /* 0x0002a4000c1e1500 */
[----:B-1----:R-:W-:-:S04]  /*2b30*/  IMAD R18, R3, 0x2, R133 ;  /* 0x0000000203127824 */ /* 0x002fc800078e0285 */
[----:B------:R-:W-:-:S04]  /*2b40*/  IMAD R116, R3, 0x2, R18 ;  /* 0x0000000203747824 */ /* 0x000fc800078e0212 */
[----:B------:R-:W-:Y:S01]  /*2b50*/  IMAD R148, R3, 0x2, R116 ;  /* 0x0000000203947824 */ /* 0x000fe200078e0274 */
[----:B------:R-:W-:-:S04]  /*2b60*/  LEA.HI.X.SX32 R17, R60, R57, 0x1, P1 ;  /* 0x000000393c117211 */ /* 0x000fc800008f0eff */
[----:B------:R-:W-:Y:S01]  /*2b70*/  LEA R132, R3, R148, 0x1 ;  /* 0x0000009403847211 */ /* 0x000fe200078e08ff */
[----:B------:R1:W2:Y:S01]  /*2b80*/  LDG.E.U16 R191, desc[UR10][R16.64] ;  /* 0x0000000a10bf7981 */ /* 0x0002a2000c1e1500 */
[----:B------:R-:W-:-:S03]  /*2b90*/  LEA R60, P0, R61, R0, 0x1 ;  /* 0x000000003d3c7211 */ /* 0x000fc600078008ff */
[----:B------:R-:W-:Y:S01]  /*2ba0*/  IMAD R19, R3, 0x2, R132 ;  /* 0x0000000203137824 */ /* 0x000fe200078e0284 */
[----:B------:R-:W-:-:S03]  /*2bb0*/  LEA.HI.X.SX32 R61, R61, R57, 0x1, P0 ;  /* 0x000000393d3d7211 */ /* 0x000fc600000f0eff */
[C---:B------:R-:W-:Y:S01]  /*2bc0*/  IMAD R117, R3.reuse, 0x2, R19 ;  /* 0x0000000203757824 */ /* 0x040fe200078e0213 */
[CC--:B-1----:R-:W-:Y:S01]  /*2bd0*/  LEA R16, P0, R74.reuse, R0.reuse, 0x1 ;  /* 0x000000004a107211 */ /* 0x0c2fe200078008ff */
[----:B------:R1:W2:Y:S02]  /*2be0*/  LDG.E.U16 R83, desc[UR10][R60.64] ;  /* 0x0000000a3c537981 */ /* 0x0002a4000c1e1500 */
[----:B------:R-:W-:Y:S01]  /*2bf0*/  IMAD R149, R3, 0x2, R117 ;  /* 0x0000000203957824 */ /* 0x000fe200078e0275 */
[-C--:B------:R-:W-:Y:S02]  /*2c00*/  LEA R58, P1, R77, R0.reuse, 0x1 ;  /* 0x000000004d3a7211 */ /* 0x080fe400078208ff */
[-C--:B------:R-:W-:Y:S02]  /*2c10*/  LEA.HI.X.SX32 R17, R74, R57.reuse, 0x1, P0 ;  /* 0x000000394a117211 */ /* 0x080fe400000f0eff */
[C---:B------:R-:W-:Y:S01]  /*2c20*/  LEA R184, P0, R20.reuse, R0, 0x1 ;  /* 0x0000000014b87211 */ /* 0x040fe200078008ff */
[----:B------:R-:W-:Y:S01]  /*2c30*/  IMAD R130, R3, 0x2, R149 ;  /* 0x0000000203827824 */ /* 0x000fe200078e0295 */
[-C--:B------:R-:W-:Y:S01]  /*2c40*/  LEA.HI.X.SX32 R59, R77, R57.reuse, 0x1, P1 ;  /* 0x000000394d3b7211 */ /* 0x080fe200008f0eff */
[----:B------:R0:W2:Y:S01]  /*2c50*/  LDG.E.U16 R187, desc[UR10][R16.64] ;  /* 0x0000000a10bb7981 */ /* 0x0000a2000c1e1500 */
[----:B------:R-:W-:Y:S01]  /*2c60*/  LEA.HI.X.SX32 R185, R20, R57, 0x1, P0 ;  /* 0x0000003914b97211 */ /* 0x000fe200000f0eff */
[----:B-1----:R-:W1:Y:S01]  /*2c70*/  LDC R60, c[0x0][0x3b8] ;  /* 0x0000ee00ff3c7b82 */ /* 0x002e620000000800 */
[----:B------:R-:W-:Y:S01]  /*2c80*/  LEA R20, R3, R130, 0x1 ;  /* 0x0000008203147211 */ /* 0x000fe200078e08ff */
[----:B------:R4:W2:Y:S01]  /*2c90*/  LDG.E.U16 R82, desc[UR10][R58.64] ;  /* 0x0000000a3a527981 */ /* 0x0008a2000c1e1500 */
[----:B0-----:R-:W-:-:S05]  /*2ca0*/  LEA R16, P0, R75, R0, 0x1 ;  /* 0x000000004b107211 */ /* 0x001fca00078008ff */
[----:B------:R-:W0:Y:S01]  /*2cb0*/  LDC R61, c[0x0][0x3b8] ;  /* 0x0000ee00ff3d7b82 */ /* 0x000e220000000800 */
[----:B------:R-:W0:Y:S01]  /*2cc0*/  S2R R2, SR_TID.X ;  /* 0x0000000000027919 */ /* 0x000e220000002100 */
[-C--:B------:R-:W-:Y:S02]  /*2cd0*/  LEA.HI.X.SX32 R17, R75, R57.reuse, 0x1, P0 ;  /* 0x000000394b117211 */ /* 0x080fe400000f0eff */
[-C--:B----4-:R-:W-:Y:S01]  /*2ce0*/  LEA R58, P0, R15, R0.reuse, 0x1 ;  /* 0x000000000f3a7211 */ /* 0x090fe200078008ff */
[----:B------:R-:W-:Y:S01]  /*2cf0*/  IMAD R118, R3, 0x2, R20 ;  /* 0x0000000203767824 */ /* 0x000fe200078e0214 */
[----:B------:R-:W4:Y:S02]  /*2d00*/  LDG.E.U16 R184, desc[UR10][R184.64] ;  /* 0x0000000ab8b87981 */ /* 0x000f24000c1e1500 */
[----:B------:R-:W0:Y:S01]  /*2d10*/  LDC R74, c[0x0][0x3b8] ;  /* 0x0000ee00ff4a7b82 */ /* 0x000e220000000800 */
[----:B------:R-:W-:Y:S01]  /*2d20*/  LEA.HI.X.SX32 R59, R15, R57, 0x1, P0 ;  /* 0x000000390f3b7211 */ /* 0x000fe200000f0eff */
[C---:B------:R-:W-:Y:S01]  /*2d30*/  IMAD R152, R3.reuse, 0x2, R118 ;  /* 0x0000000203987824 */ /* 0x040fe200078e0276 */
[----:B------:R1:W2:Y:S05]  /*2d40*/  LDG.E.U16 R81, desc[UR10][R16.64] ;  /* 0x0000000a10517981 */ /* 0x0002aa000c1e1500 */
[----:B------:R-:W0:Y:S01]  /*2d50*/  LDC R15, c[0x0][0x3b8] ;  /* 0x0000ee00ff0f7b82 */ /* 0x000e220000000800 */
[----:B------:R-:W-:Y:S01]  /*2d60*/  IMAD R131, R3, 0x2, R152 ;  /* 0x0000000203837824 */ /* 0x000fe200078e0298 */
[----:B------:R1:W2:Y:S02]  /*2d70*/  LDG.E.U16 R183, desc[UR10][R58.64] ;  /* 0x0000000a3ab77981 */ /* 0x0002a4000c1e1500 */
[----:B-1----:R-:W-:Y:S01]  /*2d80*/  LEA R16, P0, R71, R0, 0x1 ;  /* 0x0000000047107211 */ /* 0x002fe200078008ff */
[----:B------:R-:W-:-:S03]  /*2d90*/  IMAD R4, R3, 0x2, R131 ;  /* 0x0000000203047824 */ /* 0x000fc600078e0283 */
[----:B------:R-:W1:Y:S01]  /*2da0*/  LDC R75, c[0x0][0x3b8] ;  /* 0x0000ee00ff4b7b82 */ /* 0x000e620000000800 */
[----:B------:R-:W-:Y:S02]  /*2db0*/  LEA.HI.X.SX32 R17, R71, R57, 0x1, P0 ;  /* 0x0000003947117211 */ /* 0x000fe400000f0eff */
[----:B------:R-:W-:-:S03]  /*2dc0*/  LEA R58, P0, R11, R0, 0x1 ;  /* 0x000000000b3a7211 */ /* 0x000fc600078008ff */
[----:B------:R0:W2:Y:S01]  /*2dd0*/  LDG.E.U16 R80, desc[UR10][R16.64] ;  /* 0x0000000a10507981 */ /* 0x0000a2000c1e1500 */
[----:B------:R-:W-:Y:S01]  /*2de0*/  LEA.HI.X.SX32 R59, R11, R57, 0x1, P0 ;  /* 0x000000390b3b7211 */ /* 0x000fe200000f0eff */
[----:B------:R-:W1:Y:S01]  /*2df0*/  LDC R3, c[0x0][0x3b8] ;  /* 0x0000ee00ff037b82 */ /* 0x000e620000000800 */
[----:B------:R-:W-:-:S03]  /*2e00*/  LEA R11, R60, R4, 0x1 ;  /* 0x000000043c0b7211 */ /* 0x000fc600078e08ff */
[----:B------:R0:W2:Y:S02]  /*2e10*/  LDG.E.U16 R58, desc[UR10][R58.64] ;  /* 0x0000000a3a3a7981 */ /* 0x0000a4000c1e1500 */
[----:B------:R-:W-:Y:S01]  /*2e20*/  IMAD R155, R155, 0x2, R11 ;  /* 0x000000029b9b7824 */ /* 0x000fe200078e020b */
[----:B0-----:R-:W-:-:S03]  /*2e30*/  LEA R16, P0, R63, R0, 0x1 ;  /* 0x000000003f107211 */ /* 0x001fc600078008ff */
[----:B------:R-:W-:Y:S01]  /*2e40*/  IMAD R71, R15, 0x2, R155 ;  /* 0x000000020f477824 */ /* 0x000fe200078e029b */
[----:B------:R-:W-:-:S03]  /*2e50*/  LEA.HI.X.SX32 R17, R63, R57, 0x1, P0 ;  /* 0x000000393f117211 */ /* 0x000fc600000f0eff */
[----:B------:R-:W-:Y:S01]  /*2e60*/  IMAD R15, R61, 0x2, R71 ;  /* 0x000000023d0f7824 */ /* 0x000fe200078e0247 */
[-C--:B------:R-:W-:Y:S01]  /*2e70*/  LEA R60, P0, R62, R0.reuse, 0x1 ;  /* 0x000000003e3c7211 */ /* 0x080fe200078008ff */
[----:B------:R0:W2:Y:S02]  /*2e80*/  LDG.E.U16 R79, desc[UR10][R16.64] ;  /* 0x0000000a104f7981 */ /* 0x0000a4000c1e1500 */
[----:B------:R-:W-:Y:S01]  /*2e90*/  IMAD R59, R74, 0x2, R15 ;  /* 0x000000024a3b7824 */ /* 0x000fe200078e020f */
[----:B------:R-:W-:Y:S01]  /*2ea0*/  LEA.HI.X.SX32 R61, R62, R57, 0x1, P0 ;  /* 0x000000393e3d7211 */ /* 0x000fe200000f0eff */
[----:B------:R-:W1:Y:S03]  /*2eb0*/  LDC R74, c[0x0][0x3b8] ;  /* 0x0000ee00ff4a7b82 */ /* 0x000e660000000800 */
[----:B------:R-:W-:Y:S01]  /*2ec0*/  LEA R156, R156, R59, 0x1 ;  /* 0x0000003b9c9c7211 */ /* 0x000fe200078e08ff */
[----:B------:R-:W2:Y:S01]  /*2ed0*/  LDG.E.U16 R78, desc[UR10][R60.64] ;  /* 0x0000000a3c4e7981 */ /* 0x000ea2000c1e1500 */
[----:B0-----:R-:W-:-:S03]  /*2ee0*/  LEA R16, P0, R73, R0, 0x1 ;  /* 0x0000000049107211 */ /* 0x001fc600078008ff */
[----:B------:R-:W-:Y:S01]  /*2ef0*/  IMAD R114, R114, 0x2, R156 ;  /* 0x0000000272727824 */ /* 0x000fe200078e029c */
[----:B------:R-:W-:Y:S02]  /*2f00*/  LEA.HI.X.SX32 R17, R73, R57, 0x1, P0 ;  /* 0x0000003949117211 */ /* 0x000fe400000f0eff */
[----:B------:R-:W0:Y:S03]  /*2f10*/  LDC R73, c[0x0][0x3b8] ;  /* 0x0000ee00ff497b82 */ /* 0x000e260000000800 */
[----:B------:R1:W2:Y:S01]  /*2f20*/  LDG.E.U16 R77, desc[UR10][R16.64] ;  /* 0x0000000a104d7981 */ /* 0x0002a2000c1e1500 */
[----:B------:R-:W-:Y:S01]  /*2f30*/  LEA R62, P0, R65, R0, 0x1 ;  /* 0x00000000413e7211 */ /* 0x000fe200078008ff */
[----:B-1----:R-:W-:-:S04]  /*2f40*/  IMAD R16, R75, 0x2, R114 ;  /* 0x000000024b107824 */ /* 0x002fc800078e0272 */
[----:B------:R-:W-:-:S04]  /*2f50*/  IMAD R123, R123, 0x2, R16 ;  /* 0x000000027b7b7824 */ /* 0x000fc800078e0210 */
[----:B------:R-:W-:Y:S01]  /*2f60*/  IMAD R157, R157, 0x2, R123 ;  /* 0x000000029d9d7824 */ /* 0x000fe200078e027b */
[----:B------:R-:W-:Y:S02]  /*2f70*/  LEA.HI.X.SX32 R63, R65, R57, 0x1, P0 ;  /* 0x00000039413f7211 */ /* 0x000fe400000f0eff */
[C---:B------:R-:W-:Y:S02]  /*2f80*/  LEA R60, P0, R76.reuse, R0, 0x1 ;  /* 0x000000004c3c7211 */ /* 0x040fe400078008ff */
[----:B------:R-:W-:Y:S02]  /*2f90*/  LEA R65, R3, R157, 0x1 ;  /* 0x0000009d03417211 */ /* 0x000fe400078e08ff */
[----:B------:R-:W-:Y:S02]  /*2fa0*/  LEA.HI.X.SX32 R61, R76, R57, 0x1, P0 ;  /* 0x000000394c3d7211 */ /* 0x000fe400000f0eff */
[----:B------:R1:W2:Y:S01]  /*2fb0*/  LDG.E.U16 R76, desc[UR10][R62.64] ;  /* 0x0000000a3e4c7981 */ /* 0x0002a2000c1e1500 */
[----:B------:R-:W-:-:S03]  /*2fc0*/  IMAD R17, R74, 0x2, R65 ;  /* 0x000000024a117824 */ /* 0x000fc600078e0241 */
[----:B------:R0:W2:Y:S01]  /*2fd0*/  LDG.E.U16 R75, desc[UR10][R60.64] ;  /* 0x0000000a3c4b7981 */ /* 0x0000a2000c1e1500 */
[----:B------:R-:W-:Y:S01]  /*2fe0*/  IMAD R124, R124, 0x2, R17 ;  /* 0x000000027c7c7824 */ /* 0x000fe200078e0211 */
[----:B-1----:R-:W-:-:S03]  /*2ff0*/  LEA R62, P0, R115, R0, 0x1 ;  /* 0x00000000733e7211 */ /* 0x002fc600078008ff */
[----:B------:R-:W-:Y:S01]  /*3000*/  IMAD R158, R158, 0x2, R124 ;  /* 0x000000029e9e7824 */ /* 0x000fe200078e027c */
[----:B------:R-:W-:Y:S02]  /*3010*/  LEA.HI.X.SX32 R63, R115, R57, 0x1, P0 ;  /* 0x00000039733f7211 */ /* 0x000fe400000f0eff */
[----:B0-----:R-:W-:-:S03]  /*3020*/  LEA R60, P0, R116, R0, 0x1 ;  /* 0x00000000743c7211 */ /* 0x001fc600078008ff */
[----:B------:R0:W2:Y:S01]  /*3030*/  LDG.E.U16 R74, desc[UR10][R62.64] ;  /* 0x0000000a3e4a7981 */ /* 0x0000a2000c1e1500 */
[----:B------:R-:W-:Y:S02]  /*3040*/  LEA.HI.X.SX32 R61, R116, R57, 0x1, P0 ;  /* 0x00000039743d7211 */ /* 0x000fe400000f0eff */
[----:B------:R-:W-:Y:S01]  /*3050*/  LEA R116, P0, R117, R0, 0x1 ;  /* 0x0000000075747211 */ /* 0x000fe200078008ff */
[----:B0-----:R-:W-:-:S03]  /*3060*/  IMAD R63, R73, 0x2, R158 ;  /* 0x00000002493f7824 */ /* 0x001fc600078e029e */
[----:B------:R-:W-:Y:S01]  /*3070*/  LEA.HI.X.SX32 R117, R117, R57, 0x1, P0 ;  /* 0x0000003975757211 */ /* 0x000fe200000f0eff */
[----:B------:R0:W2:Y:S01]  /*3080*/  LDG.E.U16 R73, desc[UR10][R60.64] ;  /* 0x0000000a3c497981 */ /* 0x0000a2000c1e1500 */
[----:B------:R-:W-:-:S03]  /*3090*/  LEA R3, R121, R63, 0x1 ;  /* 0x0000003f79037211 */ /* 0x000fc600078e08ff */
[----:B------:R1:W2:Y:S02]  /*30a0*/  LDG.E.U16 R115, desc[UR10][R116.64] ;  /* 0x0000000a74737981 */ /* 0x0002a4000c1e1500 */
[----:B------:R-:W-:Y:S01]  /*30b0*/  IMAD R62, R119, 0x2, R3 ;  /* 0x00000002773e7824 */ /* 0x000fe200078e0203 */
[----:B0-----:R-:W-:-:S03]  /*30c0*/  LEA R60, P0, R118, R0, 0x1 ;  /* 0x00000000763c7211 */ /* 0x001fc600078008ff */
[----:B------:R-:W-:Y:S01]  /*30d0*/  IMAD R159, R159, 0x2, R62 ;  /* 0x000000029f9f7824 */ /* 0x000fe200078e023e */
[-C--:B------:R-:W-:Y:S02]  /*30e0*/  LEA.HI.X.SX32 R61, R118, R57.reuse, 0x1, P0 ;  /* 0x00000039763d7211 */ /* 0x080fe400000f0eff */
[CC--:B------:R-:W-:Y:S01]  /*30f0*/  LEA R118, P0, R11.reuse, R0.reuse, 0x1 ;  /* 0x000000000b767211 */ /* 0x0c0fe200078008ff */
[----:B-1----:R-:W-:Y:S02]  /*3100*/  IMAD R116, R120, 0x2, R159 ;  /* 0x0000000278747824 */ /* 0x002fe400078e029f */
[----:B------:R-:W2:Y:S01]  /*3110*/  LDG.E.U16 R117, desc[UR10][R60.64] ;  /* 0x0000000a3c757981 */ /* 0x000ea2000c1e1500 */
[----:B------:R-:W-:Y:S01]  /*3120*/  LEA.HI.X.SX32 R119, R11, R57, 0x1, P0 ;  /* 0x000000390b777211 */ /* 0x000fe200000f0eff */
[----:B------:R-:W-:Y:S01]  /*3130*/  IMAD R11, R122, 0x2, R116 ;  /* 0x000000027a0b7824 */ /* 0x000fe200078e0274 */
[----:B------:R-:W-:-:S03]  /*3140*/  LEA R120, P1, R59, R0, 0x1 ;  /* 0x000000003b787211 */ /* 0x000fc600078208ff */
[----:B------:R0:W2:Y:S01]  /*3150*/  LDG.E.U16 R118, desc[UR10][R118.64] ;  /* 0x0000000a76767981 */ /* 0x0000a2000c1e1500 */
[----:B------:R-:W-:Y:S02]  /*3160*/  LEA R125, R125, R11, 0x1 ;  /* 0x0000000b7d7d7211 */ /* 0x000fe400078e08ff */
[----:B------:R-:W-:-:S03]  /*3170*/  LEA R122, P0, R123, R0, 0x1 ;  /* 0x000000007b7a7211 */ /* 0x000fc600078008ff */
[----:B------:R-:W-:Y:S01]  /*3180*/  IMAD R162, R162, 0x2, R125 ;  /* 0x00000002a2a27824 */ /* 0x000fe200078e027d */
[----:B------:R-:W-:-:S03]  /*3190*/  LEA.HI.X.SX32 R121, R59, R57, 0x1, P1 ;  /* 0x000000393b797211 */ /* 0x000fc600008f0eff */
[----:B0-----:R-:W-:Y:S01]  /*31a0*/  IMAD R119, R126, 0x2, R162 ;  /* 0x000000027e777824 */ /* 0x001fe200078e02a2 */
[-C--:B------:R-:W-:Y:S01]  /*31b0*/  LEA.HI.X.SX32 R123, R123, R57.reuse, 0x1, P0 ;  /* 0x000000397b7b7211 */ /* 0x080fe200000f0eff */
[----:B------:R-:W2:Y:S01]  /*31c0*/  LDG.E.U16 R120, desc[UR10][R120.64] ;  /* 0x0000000a78787981 */ /* 0x000ea2000c1e1500 */
[-C--:B------:R-:W-:Y:S01]  /*31d0*/  LEA R60, P0, R124, R0.reuse, 0x1 ;  /* 0x000000007c3c7211 */ /* 0x080fe200078008ff */
[----:B------:R-:W-:Y:S01]  /*31e0*/  IMAD R59, R127, 0x2, R119 ;  /* 0x000000027f3b7824 */ /* 0x000fe200078e0277 */
[-C--:B------:R-:W-:Y:S02]  /*31f0*/  LEA R126, P1, R62, R0.reuse, 0x1 ;  /* 0x000000003e7e7211 */ /* 0x080fe400078208ff */
[-C--:B------:R-:W-:Y:S01]  /*3200*/  LEA.HI.X.SX32 R61, R124, R57.reuse, 0x1, P0 ;  /* 0x000000397c3d7211 */ /* 0x080fe200000f0eff */
[----:B------:R-:W-:Y:S01]  /*3210*/  IMAD R166, R166, 0x2, R59 ;  /* 0x00000002a6a67824 */ /* 0x000fe200078e023b */
[----:B------:R-:W-:Y:S01]  /*3220*/  LEA.HI.X.SX32 R127, R62, R57, 0x1, P1 ;  /* 0x000000393e7f7211 */ /* 0x000fe200008f0eff */
[----:B------:R0:W2:Y:S03]  /*3230*/  LDG.E.U16 R121, desc[UR10][R122.64] ;  /* 0x0000000a7a797981 */ /* 0x0000a6000c1e1500 */
[-C--:B------:R-:W-:Y:S01]  /*3240*/  LEA R124, P1, R166, R0.reuse, 0x1 ;  /* 0x00000000a67c7211 */ /* 0x080fe200078208ff */
[----:B------:R-:W2:Y:S01]  /*3250*/  LDG.E.U16 R60, desc[UR10][R60.64] ;  /* 0x0000000a3c3c7981 */ /* 0x000ea2000c1e1500 */
[----:B0-----:R-:W-:-:S04]  /*3260*/  LEA R122, P0, R125, R0, 0x1 ;  /* 0x000000007d7a7211 */ /* 0x001fc800078008ff */
[-C--:B------:R-:W-:Y:S01]  /*3270*/  LEA.HI.X.SX32 R123, R125, R57.reuse, 0x1, P0 ;  /* 0x000000397d7b7211 */ /* 0x080fe200000f0eff */
[----:B------:R0:W2:Y:S01]  /*3280*/  LDG.E.U16 R61, desc[UR10][R126.64] ;  /* 0x0000000a7e3d7981 */ /* 0x0000a2000c1e1500 */
[----:B------:R-:W-:-:S03]  /*3290*/  LEA.HI.X.SX32 R125, R166, R57, 0x1, P1 ;  /* 0x00000039a67d7211 */ /* 0x000fc600008f0eff */
[----:B------:R1:W2:Y:S01]  /*32a0*/  LDG.E.U16 R62, desc[UR10][R122.64] ;  /* 0x0000000a7a3e7981 */ /* 0x0002a2000c1e1500 */
[----:B0-----:R-:W-:-:S04]  /*32b0*/  LEA R126, P0, R136, R0, 0x1 ;  /* 0x00000000887e7211 */ /* 0x001fc800078008ff */
[-C--:B------:R-:W-:Y:S02]  /*32c0*/  LEA.HI.X.SX32 R127, R136, R57.reuse, 0x1, P0 ;  /* 0x00000039887f7211 */ /* 0x080fe400000f0eff */
[CC--:B-1----:R-:W-:Y:S01]  /*32d0*/  LEA R122, P0, R137.reuse, R0.reuse, 0x1 ;  /* 0x00000000897a7211 */ /* 0x0c2fe200078008ff */
[----:B------:R0:W2:Y:S03]  /*32e0*/  LDG.E.U16 R136, desc[UR10][R124.64] ;  /* 0x0000000a7c887981 */ /* 0x0000a6000c1e1500 */
[----:B------:R-:W-:Y:S02]  /*32f0*/  LEA.HI.X.SX32 R123, R137, R57, 0x1, P0 ;  /* 0x00000039897b7211 */ /* 0x000fe400000f0eff */
[----:B------:R-:W2:Y:S04]  /*3300*/  LDG.E.U16 R137, desc[UR10][R126.64] ;  /* 0x0000000a7e897981 */ /* 0x000ea8000c1e1500 */
[----:B------:R1:W2:Y:S01]  /*3310*/  LDG.E.U16 R140, desc[UR10][R122.64] ;  /* 0x0000000a7a8c7981 */ /* 0x0002a2000c1e1500 */
[----:B0-----:R-:W-:-:S04]  /*3320*/  LEA R124, P1, R128, R0, 0x1 ;  /* 0x00000000807c7211 */ /* 0x001fc800078208ff */
[-C--:B------:R-:W-:Y:S02]  /*3330*/  LEA.HI.X.SX32 R125, R128, R57.reuse, 0x1, P1 ;  /* 0x00000039807d7211 */ /* 0x080fe400008f0eff */
[-C--:B------:R-:W-:Y:S02]  /*3340*/  LEA R128, P0, R129, R0.reuse, 0x1 ;  /* 0x0000000081807211 */ /* 0x080fe400078008ff */
[-C--:B-1----:R-:W-:Y:S02]  /*3350*/  LEA R122, P1, R143, R0.reuse, 0x1 ;  /* 0x000000008f7a7211 */ /* 0x082fe400078208ff */
[-C--:B------:R-:W-:Y:S02]  /*3360*/  LEA.HI.X.SX32 R129, R129, R57.reuse, 0x1, P0 ;  /* 0x0000003981817211 */ /* 0x080fe400000f0eff */
[----:B------:R-:W-:Y:S02]  /*3370*/  LEA R126, P0, R146, R0, 0x1 ;  /* 0x00000000927e7211 */ /* 0x000fe400078008ff */
[----:B------:R-:W-:-:S02]  /*3380*/  LEA.HI.X.SX32 R123, R143, R57, 0x1, P1 ;  /* 0x000000398f7b7211 */ /* 0x000fc400008f0eff */
[----:B------:R0:W2:Y:S01]  /*3390*/  LDG.E.U16 R143, desc[UR10][R124.64] ;  /* 0x0000000a7c8f7981 */ /* 0x0000a2000c1e1500 */
[----:B------:R-:W-:-:S03]  /*33a0*/  LEA.HI.X.SX32 R127, R146, R57, 0x1, P0 ;  /* 0x00000039927f7211 */ /* 0x000fc600000f0eff */
[----:B------:R1:W2:Y:S04]  /*33b0*/  LDG.E.U16 R147, desc[UR10][R122.64] ;  /* 0x0000000a7a937981 */ /* 0x0002a8000c1e1500 */
[----:B------:R3:W2:Y:S01]  /*33c0*/  LDG.E.U16 R146, desc[UR10][R128.64] ;  /* 0x0000000a80927981 */ /* 0x0006a2000c1e1500 */
[CC--:B0-----:R-:W-:Y:S02]  /*33d0*/  LEA R124, P0, R148.reuse, R0.reuse, 0x1 ;  /* 0x00000000947c7211 */ /* 0x0c1fe400078008ff */
[C---:B-1----:R-:W-:Y:S02]  /*33e0*/  LEA R122, P1, R149.reuse, R0, 0x1 ;  /* 0x00000000957a7211 */ /* 0x042fe400078208ff */
[-C--:B------:R-:W-:Y:S02]  /*33f0*/  LEA.HI.X.SX32 R125, R148, R57.reuse, 0x1, P0 ;  /* 0x00000039947d7211 */ /* 0x080fe400000f0eff */
[----:B------:R0:W2:Y:S01]  /*3400*/  LDG.E.U16 R148, desc[UR10][R126.64] ;  /* 0x0000000a7e947981 */ /* 0x0000a2000c1e1500 */
[----:B------:R-:W-:-:S02]  /*3410*/  LEA.HI.X.SX32 R123, R149, R57, 0x1, P1 ;  /* 0x00000039957b7211 */ /* 0x000fc400008f0eff */
[-C--:B---3--:R-:W-:Y:S01]  /*3420*/  LEA R128, P1, R155, R0.reuse, 0x1 ;  /* 0x000000009b807211 */ /* 0x088fe200078208ff */
[----:B------:R1:W3:Y:S01]  /*3430*/  LDG.E.U16 R149, desc[UR10][R124.64] ;  /* 0x0000000a7c957981 */ /* 0x0002e2000c1e1500 */
[----:B0-----:R-:W-:-:S04]  /*3440*/  LEA R126, P0, R152, R0, 0x1 ;  /* 0x00000000987e7211 */ /* 0x001fc800078008ff */
[-C--:B------:R-:W-:Y:S02]  /*3450*/  LEA.HI.X.SX32 R127, R152, R57.reuse, 0x1, P0 ;  /* 0x00000039987f7211 */ /* 0x080fe400000f0eff */
[----:B------:R0:W2:Y:S01]  /*3460*/  LDG.E.U16 R152, desc[UR10][R122.64] ;  /* 0x0000000a7a987981 */ /* 0x0000a2000c1e1500 */
[----:B------:R-:W-:Y:S02]  /*3470*/  LEA.HI.X.SX32 R129, R155, R57, 0x1, P1 ;  /* 0x000000399b817211 */ /* 0x000fe400008f0eff */
[-C--:B-1----:R-:W-:Y:S01]  /*3480*/  LEA R124, P1, R157, R0.reuse, 0x1 ;  /* 0x000000009d7c7211 */ /* 0x082fe200078208ff */
[----:B------:R1:W2:Y:S01]  /*3490*/  LDG.E.U16 R155, desc[UR10][R126.64] ;  /* 0x0000000a7e9b7981 */ /* 0x0002a2000c1e1500 */
[----:B0-----:R-:W-:-:S04]  /*34a0*/  LEA R122, P0, R156, R0, 0x1 ;  /* 0x000000009c7a7211 */ /* 0x001fc800078008ff */
[-C--:B------:R-:W-:Y:S02]  /*34b0*/  LEA.HI.X.SX32 R123, R156, R57.reuse, 0x1, P0 ;  /* 0x000000399c7b7211 */ /* 0x080fe400000f0eff */
[C---:B-1----:R-:W-:Y:S01]  /*34c0*/  LEA R126, P0, R158.reuse, R0, 0x1 ;  /* 0x000000009e7e7211 */ /* 0x042fe200078008ff */
[----:B------:R-:W2:Y:S01]  /*34d0*/  LDG.E.U16 R156, desc[UR10][R128.64] ;  /* 0x0000000a809c7981 */ /* 0x000ea2000c1e1500 */
[-C--:B------:R-:W-:Y:S02]  /*34e0*/  LEA.HI.X.SX32 R125, R157, R57.reuse, 0x1, P1 ;  /* 0x000000399d7d7211 */ /* 0x080fe400008f0eff */
[----:B------:R-:W-:Y:S01]  /*34f0*/  LEA.HI.X.SX32 R127, R158, R57, 0x1, P0 ;  /* 0x000000399e7f7211 */ /* 0x000fe200000f0eff */
[----:B------:R0:W2:Y:S01]  /*3500*/  LDG.E.U16 R157, desc[UR10][R122.64] ;  /* 0x0000000a7a9d7981 */ /* 0x0000a2000c1e1500 */
[----:B------:R-:W-:-:S03]  /*3510*/  LEA R166, R165, R166, 0x1 ;  /* 0x000000a6a5a67211 */ /* 0x000fc600078e08ff */
[----:B------:R1:W2:Y:S01]  /*3520*/  LDG.E.U16 R158, desc[UR10][R124.64] ;  /* 0x0000000a7c9e7981 */ /* 0x0002a2000c1e1500 */
[CC--:B0-----:R-:W-:Y:S02]  /*3530*/  LEA R122, P0, R159.reuse, R0.reuse, 0x1 ;  /* 0x000000009f7a7211 */ /* 0x0c1fe400078008ff */
[C---:B-1----:R-:W-:Y:S02]  /*3540*/  LEA R124, P1, R162.reuse, R0, 0x1 ;  /* 0x00000000a27c7211 */ /* 0x042fe400078208ff */
[-C--:B------:R-:W-:Y:S02]  /*3550*/  LEA.HI.X.SX32 R123, R159, R57.reuse, 0x1, P0 ;  /* 0x000000399f7b7211 */ /* 0x080fe400000f0eff */
[----:B------:R0:W2:Y:S01]  /*3560*/  LDG.E.U16 R159, desc[UR10][R126.64] ;  /* 0x0000000a7e9f7981 */ /* 0x0000a2000c1e1500 */
[----:B------:R-:W-:-:S03]  /*3570*/  LEA.HI.X.SX32 R125, R162, R57, 0x1, P1 ;  /* 0x00000039a27d7211 */ /* 0x000fc600008f0eff */
[----:B------:R1:W2:Y:S04]  /*3580*/  LDG.E.U16 R162, desc[UR10][R122.64] ;  /* 0x0000000a7aa27981 */ /* 0x0002a8000c1e1500 */
[----:B------:R4:W2:Y:S01]  /*3590*/  LDG.E.U16 R165, desc[UR10][R124.64] ;  /* 0x0000000a7ca57981 */ /* 0x0008a2000c1e1500 */
[CC--:B0-----:R-:W-:Y:S02]  /*35a0*/  LEA R126, P1, R166.reuse, R0.reuse, 0x1 ;  /* 0x00000000a67e7211 */ /* 0x0c1fe400078208ff */
[C---:B-1----:R-:W-:Y:S02]  /*35b0*/  LEA R122, P0, R169.reuse, R0, 0x1 ;  /* 0x00000000a97a7211 */ /* 0x042fe400078008ff */
[-C--:B------:R-:W-:Y:S02]  /*35c0*/  LEA.HI.X.SX32 R127, R166, R57.reuse, 0x1, P1 ;  /* 0x00000039a67f7211 */ /* 0x080fe400008f0eff */
[----:B------:R-:W-:-:S02]  /*35d0*/  LEA.HI.X.SX32 R123, R169, R57, 0x1, P0 ;  /* 0x00000039a97b7211 */ /* 0x000fc400000f0eff */
[CC--:B----4-:R-:W-:Y:S01]  /*35e0*/  LEA R124, P0, R172.reuse, R0.reuse, 0x1 ;  /* 0x00000000ac7c7211 */ /* 0x0d0fe200078008ff */
[----:B------:R0:W4:Y:S03]  /*35f0*/  LDG.E.U16 R169, desc[UR10][R126.64] ;  /* 0x0000000a7ea97981 */ /* 0x000126000c1e1500 */
[-C--:B------:R-:W-:Y:S02]  /*3600*/  LEA.HI.X.SX32 R125, R172, R57.reuse, 0x1, P0 ;  /* 0x00000039ac7d7211 */ /* 0x080fe400000f0eff */
[----:B------:R1:W2:Y:S01]  /*3610*/  LDG.E.U16 R172, desc[UR10][R122.64] ;  /* 0x0000000a7aac7981 */ /* 0x0002a2000c1e1500 */
[CC--:B0-----:R-:W-:Y:S02]  /*3620*/  LEA R126, P1, R175.reuse, R0.reuse, 0x1 ;  /* 0x00000000af7e7211 */ /* 0x0c1fe400078208ff */
[----:B-1----:R-:W-:Y:S02]  /*3630*/  LEA R122, P0, R178, R0, 0x1 ;  /* 0x00000000b27a7211 */ /* 0x002fe400078008ff */
[----:B------:R-:W-:-:S02]  /*3640*/  LEA.HI.X.SX32 R127, R175, R57, 0x1, P1 ;  /* 0x00000039af7f7211 */ /* 0x000fc400008f0eff */
        /* <DEDUP_REMOVED lines=8> */
[----:B------:R1:W2:Y:S01]  /*36d0*/  LDG.E.U16 R179, desc[UR10][R124.64] ;  /* 0x0000000a7cb37981 */ /* 0x0002a2000c1e1500 */
[----:B0-----:R-:W-:-:S04]  /*36e0*/  LEA R122, P1, R180, R0, 0x1 ;  /* 0x00000000b47a7211 */ /* 0x001fc800078208ff */
[-C--:B------:R-:W-:Y:S02]  /*36f0*/  LEA.HI.X.SX32 R123, R180, R57.reuse, 0x1, P1 ;  /* 0x00000039b47b7211 */ /* 0x080fe400008f0eff */
[CC--:B-1----:R-:W-:Y:S01]  /*3700*/  LEA R124, P0, R176.reuse, R0.reuse, 0x1 ;  /* 0x00000000b07c7211 */ /* 0x0c2fe200078008ff */
[----:B------:R0:W2:Y:S03]  /*3710*/  LDG.E.U16 R180, desc[UR10][R126.64] ;  /* 0x0000000a7eb47981 */ /* 0x0000a6000c1e1500 */
[----:B------:R-:W-:Y:S02]  /*3720*/  LEA.HI.X.SX32 R125, R176, R57, 0x1, P0 ;  /* 0x00000039b07d7211 */ /* 0x000fe400000f0eff */
[----:B------:R1:W2:Y:S01]  /*3730*/  LDG.E.U16 R176, desc[UR10][R122.64] ;  /* 0x0000000a7ab07981 */ /* 0x0002a2000c1e1500 */
[-C--:B0-----:R-:W-:Y:S02]  /*3740*/  LEA R126, P1, R177, R0.reuse, 0x1 ;  /* 0x00000000b17e7211 */ /* 0x081fe400078208ff */
[----:B-1----:R-:W-:-:S02]  /*3750*/  LEA R122, P0, R173, R0, 0x1 ;  /* 0x00000000ad7a7211 */ /* 0x002fc400078008ff */
[-C--:B------:R-:W-:Y:S02]  /*3760*/  LEA.HI.X.SX32 R127, R177, R57.reuse, 0x1, P1 ;  /* 0x00000039b17f7211 */ /* 0x080fe400008f0eff */
        /* <DEDUP_REMOVED lines=42> */
[----:B------:R0:W3:Y:S03]  /*3a10*/  LDG.E.U16 R151, desc[UR10][R122.64] ;  /* 0x0000000a7a977981 */ /* 0x0000e6000c1e1500 */
[----:B------:R-:W-:Y:S02]  /*3a20*/  LEA.HI.X.SX32 R127, R144, R57, 0x1, P0 ;  /* 0x00000039907f7211 */ /* 0x000fe400000f0eff */
[----:B------:R1:W3:Y:S01]  /*3a30*/  LDG.E.U16 R144, desc[UR10][R124.64] ;  /* 0x0000000a7c907981 */ /* 0x0002e2000c1e1500 */
[----:B0-----:R-:W-:-:S04]  /*3a40*/  LEA R122, P1, R145, R0, 0x1 ;  /* 0x00000000917a7211 */ /* 0x001fc800078208ff */
[-C--:B------:R-:W-:Y:S02]  /*3a50*/  LEA.HI.X.SX32 R123, R145, R57.reuse, 0x1, P1 ;  /* 0x00000039917b7211 */ /* 0x080fe400008f0eff */
[CC--:B-1----:R-:W-:Y:S01]  /*3a60*/  LEA R124, P0, R141.reuse, R0.reuse, 0x1 ;  /* 0x000000008d7c7211 */ /* 0x0c2fe200078008ff */
[----:B------:R0:W3:Y:S03]  /*3a70*/  LDG.E.U16 R145, desc[UR10][R126.64] ;  /* 0x0000000a7e917981 */ /* 0x0000e6000c1e1500 */
[----:B------:R-:W-:Y:S02]  /*3a80*/  LEA.HI.X.SX32 R125, R141, R57, 0x1, P0 ;  /* 0x000000398d7d7211 */ /* 0x000fe400000f0eff */
[----:B------:R1:W3:Y:S01]  /*3a90*/  LDG.E.U16 R141, desc[UR10][R122.64] ;  /* 0x0000000a7a8d7981 */ /* 0x0002e2000c1e1500 */
[-C--:B0-----:R-:W-:Y:S02]  /*3aa0*/  LEA R126, P1, R142, R0.reuse, 0x1 ;  /* 0x000000008e7e7211 */ /* 0x081fe400078208ff */
[----:B-1----:R-:W-:-:S02]  /*3ab0*/  LEA R122, P0, R138, R0, 0x1 ;  /* 0x000000008a7a7211 */ /* 0x002fc400078008ff */
[-C--:B------:R-:W-:Y:S02]  /*3ac0*/  LEA.HI.X.SX32 R127, R142, R57.reuse, 0x1, P1 ;  /* 0x000000398e7f7211 */ /* 0x080fe400008f0eff */
[----:B------:R0:W3:Y:S01]  /*3ad0*/  LDG.E.U16 R142, desc[UR10][R124.64] ;  /* 0x0000000a7c8e7981 */ /* 0x0000e2000c1e1500 */
[-C--:B------:R-:W-:Y:S02]  /*3ae0*/  LEA.HI.X.SX32 R123, R138, R57.reuse, 0x1, P0 ;  /* 0x000000398a7b7211 */ /* 0x080fe400000f0eff */
[CC--:B------:R-:W-:Y:S01]  /*3af0*/  LEA R128, P0, R134.reuse, R0.reuse, 0x1 ;  /* 0x0000000086807211 */ /* 0x0c0fe200078008ff */
[----:B------:R-:W3:Y:S01]  /*3b00*/  LDG.E.U16 R138, desc[UR10][R126.64] ;  /* 0x0000000a7e8a7981 */ /* 0x000ee2000c1e1500 */
[C---:B0-----:R-:W-:Y:S02]  /*3b10*/  LEA R124, P1, R139.reuse, R0, 0x1 ;  /* 0x000000008b7c7211 */ /* 0x041fe400078208ff */
[-C--:B------:R-:W-:Y:S02]  /*3b20*/  LEA.HI.X.SX32 R129, R134, R57.reuse, 0x1, P0 ;  /* 0x0000003986817211 */ /* 0x080fe400000f0eff */
[----:B------:R-:W-:-:S02]  /*3b30*/  LEA.HI.X.SX32 R125, R139, R57, 0x1, P1 ;  /* 0x000000398b7d7211 */ /* 0x000fc400008f0eff */
[----:B------:R0:W3:Y:S04]  /*3b40*/  LDG.E.U16 R139, desc[UR10][R122.64] ;  /* 0x0000000a7a8b7981 */ /* 0x0000e8000c1e1500 */
[----:B------:R1:W3:Y:S01]  /*3b50*/  LDG.E.U16 R134, desc[UR10][R124.64] ;  /* 0x0000000a7c867981 */ /* 0x0002e2000c1e1500 */
[----:B------:R-:W-:-:S03]  /*3b60*/  SHF.R.S32.HI R196, RZ, 0x6, R2 ;  /* 0x00000006ffc47819 */ /* 0x000fc60000011402 */
[----:B------:R-:W3:Y:S01]  /*3b70*/  LDG.E.U16 R128, desc[UR10][R128.64] ;  /* 0x0000000a80807981 */ /* 0x000ee2000c1e1500 */
[----:B0-----:R-:W-:-:S04]  /*3b80*/  LEA R122, P0, R133, R0, 0x1 ;  /* 0x00000000857a7211 */ /* 0x001fc800078008ff */
[----:B------:R-:W-:Y:S02]  /*3b90*/  LEA.HI.X.SX32 R123, R133, R57, 0x1, P0 ;  /* 0x00000039857b7211 */ /* 0x000fe400000f0eff */
[----:B-1----:R-:W-:-:S03]  /*3ba0*/  LEA R124, P0, R132, R0, 0x1 ;  /* 0x00000000847c7211 */ /* 0x002fc600078008ff */
[----:B------:R0:W3:Y:S01]  /*3bb0*/  LDG.E.U16 R133, desc[UR10][R122.64] ;  /* 0x0000000a7a857981 */ /* 0x0000e2000c1e1500 */
[----:B------:R-:W-:Y:S02]  /*3bc0*/  LEA.HI.X.SX32 R125, R132, R57, 0x1, P0 ;  /* 0x00000039847d7211 */ /* 0x000fe400000f0eff */
[-C--:B------:R-:W-:Y:S02]  /*3bd0*/  LEA R126, P1, R135, R0.reuse, 0x1 ;  /* 0x00000000877e7211 */ /* 0x080fe400078208ff */
[----:B------:R-:W-:Y:S01]  /*3be0*/  SGXT R196, R196, 0x1 ;  /* 0x00000001c4c4781a */ /* 0x000fe20000000200 */
[----:B------:R1:W3:Y:S01]  /*3bf0*/  LDG.E.U16 R124, desc[UR10][R124.64] ;  /* 0x0000000a7c7c7981 */ /* 0x0002e2000c1e1500 */
[----:B0-----:R-:W-:-:S04]  /*3c00*/  LEA R122, P0, R130, R0, 0x1 ;  /* 0x00000000827a7211 */ /* 0x001fc800078008ff */
[-C--:B------:R-:W-:Y:S02]  /*3c10*/  LEA.HI.X.SX32 R123, R130, R57.reuse, 0x1, P0 ;  /* 0x00000039827b7211 */ /* 0x080fe400000f0eff */
[----:B------:R-:W-:Y:S01]  /*3c20*/  LOP3.LUT R130, R2, 0x3f, RZ, 0xc0, !PT ;  /* 0x0000003f02827812 */ /* 0x000fe200078ec0ff */
[----:B-1----:R-:W0:Y:S01]  /*3c30*/  LDC R125, c[0x0][0x3b8] ;  /* 0x0000ee00ff7d7b82 */ /* 0x002e220000000800 */
[----:B------:R-:W-:Y:S01]  /*3c40*/  LEA.HI.X.SX32 R127, R135, R57, 0x1, P1 ;  /* 0x00000039877f7211 */ /* 0x000fe200008f0eff */
[----:B------:R-:W3:Y:S02]  /*3c50*/  LDG.E.U16 R122, desc[UR10][R122.64] ;  /* 0x0000000a7a7a7981 */ /* 0x000ee4000c1e1500 */
[----:B------:R-:W-:Y:S02]  /*3c60*/  IMAD.SHL.U32 R130, R130, 0x2, RZ ;  /* 0x0000000282827824 */ /* 0x000fe400078e00ff */
[----:B------:R1:W3:Y:S03]  /*3c70*/  LDG.E.U16 R129, desc[UR10][R126.64] ;  /* 0x0000000a7e817981 */ /* 0x0002e6000c1e1500 */
[----:B------:R-:W-:-:S02]  /*3c80*/  LOP3.LUT R196, R130, 0x90, R196, 0x78, !PT ;  /* 0x0000009082c47812 */ /* 0x000fc400078e78c4 */
[----:B-1----:R-:W-:-:S03]  /*3c90*/  LEA R126, P1, R131, R0, 0x1 ;  /* 0x00000000837e7211 */ /* 0x002fc600078208ff */
[----:B------:R1:W-:Y:S01]  /*3ca0*/  STS.U16 [R196+UR9], R66 ;  /* 0x00000042c4007988 */ /* 0x0003e20008000409 */
[----:B------:R-:W-:-:S03]  /*3cb0*/  LEA.HI.X.SX32 R127, R131, R57, 0x1, P1 ;  /* 0x00000039837f7211 */ /* 0x000fc600008f0eff */
[----:B------:R4:W-:Y:S04]  /*3cc0*/  STS.U16 [R196+UR9+0x1000], R70 ;  /* 0x00100046c4007988 */ /* 0x0009e80008000409 */
[----:B------:R4:W-:Y:S01]  /*3cd0*/  STS.U16 [R196+UR9+0x800], R67 ;  /* 0x00080043c4007988 */ /* 0x0009e20008000409 */
[----:B-1----:R-:W-:-:S03]  /*3ce0*/  LEA R66, P0, R71, R0, 0x1 ;  /* 0x0000000047427211 */ /* 0x002fc600078008ff */
[----:B------:R-:W3:Y:S01]  /*3cf0*/  LDL.LU R131, [R1+0x34] ;  /* 0x0000340001837983 */ /* 0x000ee20000300800 */
[-C--:B----4-:R-:W-:Y:S02]  /*3d00*/  LEA R70, P1, R114, R0.reuse, 0x1 ;  /* 0x0000000072467211 */ /* 0x090fe400078208ff */
[----:B------:R-:W-:Y:S01]  /*3d10*/  LOP3.LUT R130, R196, 0x20, RZ, 0x3c, !PT ;  /* 0x00000020c4827812 */ /* 0x000fe200078e3cff */
[----:B------:R1:W-:Y:S01]  /*3d20*/  STS.U16 [R196+UR9+0x400], R64 ;  /* 0x00040040c4007988 */ /* 0x0003e20008000409 */
[-C--:B------:R-:W-:Y:S02]  /*3d30*/  LEA.HI.X.SX32 R67, R71, R57.reuse, 0x1, P0 ;  /* 0x0000003947437211 */ /* 0x080fe400000f0eff */
[-C--:B------:R-:W-:Y:S01]  /*3d40*/  LEA.HI.X.SX32 R71, R114, R57.reuse, 0x1, P1 ;  /* 0x0000003972477211 */ /* 0x080fe200008f0eff */
[----:B------:R4:W-:Y:S04]  /*3d50*/  STS.U16 [R196+UR9+0xc00], R68 ;  /* 0x000c0044c4007988 */ /* 0x0009e80008000409 */
[----:B------:R-:W3:Y:S04]  /*3d60*/  LDL.LU R114, [R1+0x40] ;  /* 0x0000400001727983 */ /* 0x000ee80000300800 */
[----:B------:R-:W-:Y:S04]  /*3d70*/  STS.U16 [R196+UR9+0x1400], R113 ;  /* 0x00140071c4007988 */ /* 0x000fe80008000409 */
[----:B------:R-:W-:Y:S04]  /*3d80*/  STS.U16 [R196+UR9+0x1800], R112 ;  /* 0x00180070c4007988 */ /* 0x000fe80008000409 */
[----:B------:R0:W-:Y:S04]  /*3d90*/  STS.U16 [R196+UR9+0x1c00], R72 ;  /* 0x001c0048c4007988 */ /* 0x0001e80008000409 */
[----:B------:R-:W-:Y:S04]  /*3da0*/  STS.U16 [R196+UR9+0x2000], R69 ;  /* 0x00200045c4007988 */ /* 0x000fe80008000409 */
        /* <DEDUP_REMOVED lines=34> */
[----:B--2---:R-:W-:Y:S04]  /*3fd0*/  STS.U16 [R196+UR9+0xac00], R84 ;  /* 0x00ac0054c4007988 */ /* 0x004fe80008000409 */
        /* <DEDUP_REMOVED lines=17> */
[----:B------:R2:W-:Y:S04]  /*40f0*/  STS.U16 [R196+UR9+0xf400], R61 ;  /* 0x00f4003dc4007988 */ /* 0x0005e80008000409 */
[----:B------:R-:W-:Y:S04]  /*4100*/  STS.U16 [R196+UR9+0xf800], R62 ;  /* 0x00f8003ec4007988 */ /* 0x000fe80008000409 */
[----:B------:R-:W-:Y:S01]  /*4110*/  STS.U16 [R196+UR9+0xfc00], R136 ;  /* 0x00fc0088c4007988 */ /* 0x000fe20008000409 */
[-C--:B-1----:R-:W-:Y:S01]  /*4120*/  LEA R64, P0, R65, R0.reuse, 0x1 ;  /* 0x0000000041407211 */ /* 0x082fe200078008ff */
[----:B0-----:R-:W-:Y:S01]  /*4130*/  IMAD R166, R125, 0x2, R166 ;  /* 0x000000027da67824 */ /* 0x001fe200078e02a6 */
[CC--:B----4-:R-:W-:Y:S01]  /*4140*/  LEA R68, P1, R116.reuse, R0.reuse, 0x1 ;  /* 0x0000000074447211 */ /* 0x0d0fe200078208ff */
[----:B------:R0:W4:Y:S01]  /*4150*/  LDG.E.U16 R72, desc[UR10][R66.64] ;  /* 0x0000000a42487981 */ /* 0x000122000c1e1500 */
[----:B--2---:R-:W1:Y:S03]  /*4160*/  LDC R61, c[0x0][0x3b8] ;  /* 0x0000ee00ff3d7b82 */ /* 0x004e660000000800 */
[----:B------:R2:W4:Y:S04]  /*4170*/  LDG.E.U16 R112, desc[UR10][R70.64] ;  /* 0x0000000a46707981 */ /* 0x000528000c1e1500 */
[----:B------:R0:W4:Y:S04]  /*4180*/  LDG.E.U16 R126, desc[UR10][R126.64] ;  /* 0x0000000a7e7e7981 */ /* 0x000128000c1e1500 */
[----:B---3--:R-:W-:Y:S04]  /*4190*/  STS.U16 [R130+UR9+0x100], R114 ;  /* 0x0001007282007988 */ /* 0x008fe80008000409 */
[----:B------:R-:W-:Y:S04]  /*41a0*/  STS.U16 [R130+UR9+0x500], R131 ;  /* 0x0005008382007988 */ /* 0x000fe80008000409 */
[----:B------:R3:W-:Y:S04]  /*41b0*/  STS.U16 [R130+UR9+0x900], R46 ;  /* 0x0009002e82007988 */ /* 0x0007e80008000409 */
[----:B------:R0:W-:Y:S04]  /*41c0*/  STS.U16 [R130+UR9+0xd00], R53 ;  /* 0x000d003582007988 */ /* 0x0001e80008000409 */
[----:B------:R1:W-:Y:S04]  /*41d0*/  STS.U16 [R130+UR9+0x1100], R54 ;  /* 0x0011003682007988 */ /* 0x0003e80008000409 */
[----:B---3--:R-:W3:Y:S04]  /*41e0*/  LDL.LU R46, [R1+0x1510] ;  /* 0x00151000012e7983 */ /* 0x008ee80000300800 */
[----:B0-----:R-:W3:Y:S04]  /*41f0*/  LDL.LU R53, [R1+0x150c] ;  /* 0x00150c0001357983 */ /* 0x001ee80000300800 */
[----:B-1----:R-:W3:Y:S04]  /*4200*/  LDL.LU R54, [R1+0x1508] ;  /* 0x0015080001367983 */ /* 0x002ee80000300800 */
[----:B------:R-:W-:Y:S04]  /*4210*/  STS.U16 [R130+UR9+0x1500], R52 ;  /* 0x0015003482007988 */ /* 0x000fe80008000409 */
[----:B------:R-:W-:Y:S04]  /*4220*/  STS.U16 [R130+UR9+0x1900], R251 ;  /* 0x001900fb82007988 */ /* 0x000fe80008000409 */
[----:B------:R-:W-:Y:S04]  /*4230*/  STS.U16 [R130+UR9+0x1d00], R248 ;  /* 0x001d00f882007988 */ /* 0x000fe80008000409 */
[----:B------:R-:W-:Y:S04]  /*4240*/  STS.U16 [R130+UR9+0x2100], R245 ;  /* 0x002100f582007988 */ /* 0x000fe80008000409 */
[----:B------:R-:W-:Y:S04]  /*4250*/  STS.U16 [R130+UR9+0x2500], R243 ;  /* 0x002500f382007988 */ /* 0x000fe80008000409 */
[----:B------:R-:W-:Y:S04]  /*4260*/  STS.U16 [R130+UR9+0x2900], R241 ;  /* 0x002900f182007988 */ /* 0x000fe80008000409 */
[----:B------:R0:W-:Y:S04]  /*4270*/  STS.U16 [R130+UR9+0x2d00], R239 ;  /* 0x002d00ef82007988 */ /* 0x0001e80008000409 */
[----:B------:R-:W-:Y:S01]  /*4280*/  STS.U16 [R130+UR9+0x3100], R237 ;  /* 0x003100ed82007988 */ /* 0x000fe20008000409 */
[-C--:B------:R-:W-:Y:S01]  /*4290*/  LEA.HI.X.SX32 R65, R65, R57.reuse, 0x1, P0 ;  /* 0x0000003941417211 */ /* 0x080fe200000f0eff */
[----:B------:R-:W-:Y:S01]  /*42a0*/  UMOV UR12, 0x1 ;  /* 0x00000001000c7882 */ /* 0x000fe20000000000 */
[-C--:B------:R-:W-:Y:S01]  /*42b0*/  LEA.HI.X.SX32 R69, R116, R57.reuse, 0x1, P1 ;  /* 0x0000003974457211 */ /* 0x080fe200008f0eff */
[----:B------:R1:W-:Y:S01]  /*42c0*/  STS.U16 [R130+UR9+0x3500], R235 ;  /* 0x003500eb82007988 */ /* 0x0003e20008000409 */
[----:B------:R-:W-:Y:S01]  /*42d0*/  PRMT R135, RZ, 0x7610, R135 ;  /* 0x00007610ff877816 */ /* 0x000fe20000000087 */
[----:B0-----:R-:W0:Y:S02]  /*42e0*/  LDC R239, c[0x0][0x3c4] ;  /* 0x0000f100ffef7b82 */ /* 0x001e240000000800 */
[----:B------:R-:W-:Y:S04]  /*42f0*/  STS.U16 [R130+UR9+0x3900], R233 ;  /* 0x003900e982007988 */ /* 0x000fe80008000409 */
[----:B------:R-:W-:Y:S01]  /*4300*/  STS.U16 [R130+UR9+0x3d00], R231 ;  /* 0x003d00e782007988 */ /* 0x000fe20008000409 */
[CC--:B------:R-:W-:Y:S01]  /*4310*/  LEA R66, P0, R63.reuse, R0.reuse, 0x1 ;  /* 0x000000003f427211 */ /* 0x0c0fe200078008ff */
[----:B-1----:R-:W1:Y:S02]  /*4320*/  LDC R235, c[0x0][0x3c4] ;  /* 0x0000f100ffeb7b82 */ /* 0x002e640000000800 */
[----:B------:R2:W-:Y:S04]  /*4330*/  STS.U16 [R130+UR9+0x4100], R229 ;  /* 0x004100e582007988 */ /* 0x0005e80008000409 */
[----:B------:R2:W-:Y:S04]  /*4340*/  STS.U16 [R130+UR9+0x4500], R227 ;  /* 0x004500e382007988 */ /* 0x0005e80008000409 */
[----:B------:R-:W4:Y:S01]  /*4350*/  LDL.LU R52, [R1+0x1504] ;  /* 0x0015040001347983 */ /* 0x000f220000300800 */
[----:B------:R-:W-:Y:S01]  /*4360*/  LEA.HI.X.SX32 R67, R63, R57, 0x1, P0 ;  /* 0x000000393f437211 */ /* 0x000fe200000f0eff */
[----:B--2---:R-:W2:Y:S02]  /*4370*/  LDC R229, c[0x0][0x3c4] ;  /* 0x0000f100ffe57b82 */ /* 0x004ea40000000800 */
[----:B------:R-:W-:Y:S04]  /*4380*/  STS.U16 [R130+UR9+0x4900], R225 ;  /* 0x004900e182007988 */ /* 0x000fe80008000409 */
[----:B------:R0:W-:Y:S01]  /*4390*/  STS.U16 [R130+UR9+0x4d00], R223 ;  /* 0x004d00df82007988 */ /* 0x0001e20008000409 */
[-C--:B------:R-:W-:Y:S01]  /*43a0*/  LEA R70, P1, R166, R0.reuse, 0x1 ;  /* 0x00000000a6467211 */ /* 0x080fe200078208ff */
[----:B------:R-:W1:Y:S02]  /*43b0*/  LDC R227, c[0x0][0x3c4] ;  /* 0x0000f100ffe37b82 */ /* 0x000e640000000800 */
[----:B------:R-:W-:Y:S04]  /*43c0*/  STS.U16 [R130+UR9+0x5100], R221 ;  /* 0x005100dd82007988 */ /* 0x000fe80008000409 */
[----:B------:R0:W-:Y:S01]  /*43d0*/  STS.U16 [R130+UR9+0x5500], R219 ;  /* 0x005500db82007988 */ /* 0x0001e20008000409 */
[----:B------:R-:W-:Y:S01]  /*43e0*/  PRMT R181, RZ, 0x7610, R181 ;  /* 0x00007610ffb57816 */ /* 0x000fe200000000b5 */
[----:B0-----:R-:W0:Y:S02]  /*43f0*/  LDC R223, c[0x0][0x3c4] ;  /* 0x0000f100ffdf7b82 */ /* 0x001e240000000800 */
[----:B------:R-:W-:Y:S04]  /*4400*/  STS.U16 [R130+UR9+0x5900], R217 ;  /* 0x005900d982007988 */ /* 0x000fe80008000409 */
[----:B------:R2:W-:Y:S01]  /*4410*/  STS.U16 [R130+UR9+0x5d00], R216 ;  /* 0x005d00d882007988 */ /* 0x0005e20008000409 */
[----:B------:R-:W-:Y:S01]  /*4420*/  PRMT R185, RZ, 0x7610, R185 ;  /* 0x00007610ffb97816 */ /* 0x000fe200000000b9 */
[----:B------:R-:W0:Y:S02]  /*4430*/  LDC R219, c[0x0][0x3c4] ;  /* 0x0000f100ffdb7b82 */ /* 0x000e240000000800 */
[----:B------:R-:W-:Y:S04]  /*4440*/  STS.U16 [R130+UR9+0x6100], R215 ;  /* 0x006100d782007988 */ /* 0x000fe80008000409 */
[----:B------:R2:W-:Y:S01]  /*4450*/  STS.U16 [R130+UR9+0x6500], R214 ;  /* 0x006500d682007988 */ /* 0x0005e20008000409 */
[----:B------:R-:W-:Y:S01]  /*4460*/  PRMT R186, RZ, 0x7610, R186 ;  /* 0x00007610ffba7816 */ /* 0x000fe200000000ba */
[----:B--2---:R-:W2:Y:S02]  /*4470*/  LDC R216, c[0x0][0x3c4] ;  /* 0x0000f100ffd87b82 */ /* 0x004ea40000000800 */
[----:B------:R1:W-:Y:S04]  /*4480*/  STS.U16 [R130+UR9+0x6900], R213 ;  /* 0x006900d582007988 */ /* 0x0003e80008000409 */
[----:B------:R-:W-:Y:S01]  /*4490*/  STS.U16 [R130+UR9+0x6d00], R212 ;  /* 0x006d00d482007988 */ /* 0x000fe20008000409 */
[----:B------:R-:W-:Y:S01]  /*44a0*/  PRMT R190, RZ, 0x7610, R190 ;  /* 0x00007610ffbe7816 */ /* 0x000fe200000000be */
[----:B------:R-:W0:Y:S02]  /*44b0*/  LDC R214, c[0x0][0x3c4] ;  /* 0x0000f100ffd67b82 */ /* 0x000e240000000800 */
[----:B------:R-:W-:Y:S04]  /*44c0*/  STS.U16 [R130+UR9+0x7100], R211 ;  /* 0x007100d382007988 */ /* 0x000fe80008000409 */
[----:B------:R-:W-:Y:S01]  /*44d0*/  STS.U16 [R130+UR9+0x7500], R210 ;  /* 0x007500d282007988 */ /* 0x000fe20008000409 */
[----:B------:R-:W-:Y:S01]  /*44e0*/  PRMT R192, RZ, 0x7610, R192 ;  /* 0x00007610ffc07816 */ /* 0x000fe200000000c0 */
[----:B-1----:R-:W1:Y:S02]  /*44f0*/  LDC R213, c[0x0][0x3c4] ;  /* 0x0000f100ffd57b82 */ /* 0x002e640000000800 */
[----:B------:R-:W-:Y:S04]  /*4500*/  STS.U16 [R130+UR9+0x7900], R209 ;  /* 0x007900d182007988 */ /* 0x000fe80008000409 */
[----:B------:R-:W-:Y:S01]  /*4510*/  STS.U16 [R130+UR9+0x7d00], R208 ;  /* 0x007d00d082007988 */ /* 0x000fe20008000409 */
[----:B------:R-:W-:Y:S01]  /*4520*/  PRMT R193, RZ, 0x7610, R193 ;  /* 0x00007610ffc17816 */ /* 0x000fe200000000c1 */
[----:B------:R-:W0:Y:S02]  /*4530*/  LDC R215, c[0x0][0x3c4] ;  /* 0x0000f100ffd77b82 */ /* 0x000e240000000800 */
        /* <DEDUP_REMOVED lines=17> */
[----:B------:R1:W-:Y:S01]  /*4650*/  STS.U16 [R130+UR9+0xa500], R198 ;  /* 0x00a500c682007988 */ /* 0x0003e20008000409 */
[----:B------:R-:W-:Y:S01]  /*4660*/  PRMT R123, RZ, 0x7610, R123 ;  /* 0x00007610ff7b7816 */ /* 0x000fe2000000007b */
[----:B------:R-:W0:Y:S02]  /*4670*/  LDC R233, c[0x0][0x3c4] ;  /* 0x0000f100ffe97b82 */ /* 0x000e240000000800 */
[----:B------:R-:W-:Y:S04]  /*4680*/  STS.U16 [R130+UR9+0xa900], R194 ;  /* 0x00a900c282007988 */ /* 0x000fe80008000409 */
[----:B------:R-:W-:Y:S01]  /*4690*/  STS.U16 [R130+UR9+0xad00], R191 ;  /* 0x00ad00bf82007988 */ /* 0x000fe20008000409 */
[----:B------:R-:W-:Y:S01]  /*46a0*/  PRMT R113, RZ, 0x7610, R113 ;  /* 0x00007610ff717816 */ /* 0x000fe20000000071 */
[----:B-1----:R-:W1:Y:S02]  /*46b0*/  LDC.64 R198, c[0x0][0x388] ;  /* 0x0000e200ffc67b82 */ /* 0x002e640000000a00 */
        /* <DEDUP_REMOVED lines=8> */
[----:B------:R2:W4:Y:S04]  /*4740*/  LDG.E.U16 R63, desc[UR10][R64.64] ;  /* 0x0000000a403f7981 */ /* 0x000528000c1e1500 */
[----:B------:R-:W-:Y:S04]  /*4750*/  STS.U16 [R130+UR9+0xc100], R137 ;  /* 0x00c1008982007988 */ /* 0x000fe80008000409 */
[----:B------:R-:W-:Y:S01]  /*4760*/  STS.U16 [R130+UR9+0xc500], R140 ;  /* 0x00c5008c82007988 */ /* 0x000fe20008000409 */
[----:B--2---:R-:W-:-:S03]  /*4770*/  LEA R64, P0, R119, R0, 0x1 ;  /* 0x0000000077407211 */ /* 0x004fc600078008ff */
[----:B------:R-:W-:Y:S01]  /*4780*/  STS.U16 [R130+UR9+0xc900], R143 ;  /* 0x00c9008f82007988 */ /* 0x000fe20008000409 */
[----:B------:R-:W-:-:S03]  /*4790*/  LEA.HI.X.SX32 R65, R119, R57, 0x1, P0 ;  /* 0x0000003977417211 */ /* 0x000fc600000f0eff */
[----:B------:R-:W-:Y:S04]  /*47a0*/  STS.U16 [R130+UR9+0xcd00], R146 ;  /* 0x00cd009282007988 */ /* 0x000fe80008000409 */
[----:B------:R-:W-:Y:S04]  /*47b0*/  STS.U16 [R130+UR9+0xd100], R147 ;  /* 0x00d1009382007988 */ /* 0x000fe80008000409 */
[----:B------:R-:W-:Y:S04]  /*47c0*/  STS.U16 [R130+UR9+0xd500], R148 ;  /* 0x00d5009482007988 */ /* 0x000fe80008000409 */
[----:B------:R-:W-:Y:S04]  /*47d0*/  STS.U16 [R130+UR9+0xd900], R149 ;  /* 0x00d9009582007988 */ /* 0x000fe80008000409 */
[----:B------:R-:W-:Y:S04]  /*47e0*/  STS.U16 [R130+UR9+0xdd00], R152 ;  /* 0x00dd009882007988 */ /* 0x000fe80008000409 */
[----:B------:R-:W-:Y:S04]  /*47f0*/  STS.U16 [R130+UR9+0xe100], R155 ;  /* 0x00e1009b82007988 */ /* 0x000fe80008000409 */
[----:B------:R-:W-:Y:S04]  /*4800*/  STS.U16 [R130+UR9+0xe500], R156 ;  /* 0x00e5009c82007988 */ /* 0x000fe80008000409 */
[----:B------:R2:W4:Y:S04]  /*4810*/  LDG.E.U16 R64, desc[UR10][R64.64] ;  /* 0x0000000a40407981 */ /* 0x000528000c1e1500 */
[----:B------:R-:W-:Y:S04]  /*4820*/  STS.U16 [R130+UR9+0xe900], R157 ;  /* 0x00e9009d82007988 */ /* 0x000fe80008000409 */
[----:B------:R-:W-:Y:S01]  /*4830*/  STS.U16 [R130+UR9+0xed00], R158 ;  /* 0x00ed009e82007988 */ /* 0x000fe20008000409 */
[----:B--2---:R-:W-:-:S03]  /*4840*/  LOP3.LUT R65, R196, 0x40, RZ, 0x3c, !PT ;  /* 0x00000040c4417812 */ /* 0x004fc600078e3cff */
        /* <DEDUP_REMOVED lines=9> */
[----:B------:R-:W2:Y:S04]  /*48e0*/  LDG.E.U16 R66, desc[UR10][R66.64] ;  /* 0x0000000a42427981 */ /* 0x000ea8000c1e1500 */
[----:B------:R-:W2:Y:S04]  /*48f0*/  LDG.E.U16 R68, desc[UR10][R68.64] ;  /* 0x0000000a44447981 */ /* 0x000ea8000c1e1500 */
[----:B---3--:R3:W-:Y:S04]  /*4900*/  STS.U16 [R65+UR9+0x200], R54 ;  /* 0x0002003641007988 */ /* 0x0087e80008000409 */
[----:B---3--:R-:W3:Y:S04]  /*4910*/  LDL.LU R54, [R1+0x1500] ;  /* 0x0015000001367983 */ /* 0x008ee80000300800 */
[----:B------:R-:W2:Y:S04]  /*4920*/  LDL.LU R55, [R1+0x14fc] ;  /* 0x0014fc0001377983 */ /* 0x000ea80000300800 */
[----:B------:R-:W4:Y:S04]  /*4930*/  LDL.LU R7, [R1+0x14f8] ;  /* 0x0014f80001077983 */ /* 0x000f280000300800 */
[----:B------:R-:W4:Y:S04]  /*4940*/  LDL.LU R56, [R1+0x14f4] ;  /* 0x0014f40001387983 */ /* 0x000f280000300800 */
[----:B------:R-:W4:Y:S04]  /*4950*/  LDL.LU R50, [R1+0x14f0] ;  /* 0x0014f00001327983 */ /* 0x000f280000300800 */
[----:B------:R-:W4:Y:S01]  /*4960*/  LDL.LU R51, [R1+0x14ec] ;  /* 0x0014ec0001337983 */ /* 0x000f220000300800 */
[----:B------:R-:W-:-:S03]  /*4970*/  LEA.HI.X.SX32 R71, R166, R57, 0x1, P1 ;  /* 0x00000039a6477211 */ /* 0x000fc600008f0eff */
[----:B------:R-:W4:Y:S04]  /*4980*/  LDL.LU R243, [R1+0x38] ;  /* 0x0000380001f37983 */ /* 0x000f280000300800 */
[----:B------:R-:W4:Y:S01]  /*4990*/  LDG.E.U16 R70, desc[UR10][R70.64] ;  /* 0x0000000a46467981 */ /* 0x000f22000c1e1500 */
[----:B------:R-:W-:-:S03]  /*49a0*/  IMAD R166, R61, 0x2, R166 ;  /* 0x000000023da67824 */ /* 0x000fc600078e02a6 */
[----:B------:R-:W4:Y:S04]  /*49b0*/  LDL.LU R245, [R1+0x2c] ;  /* 0x00002c0001f57983 */ /* 0x000f280000300800 */
[----:B------:R-:W4:Y:S04]  /*49c0*/  LDL.LU R248, [R1+0x20] ;  /* 0x0000200001f87983 */ /* 0x000f280000300800 */
[----:B------:R-:W4:Y:S04]  /*49d0*/  LDL.LU R251, [R1+0x14] ;  /* 0x0000140001fb7983 */ /* 0x000f280000300800 */
        /* <DEDUP_REMOVED lines=45> */
[----:B------:R-:W-:Y:S01]  /*4cb0*/  STS.U16 [R65+UR9+0xce00], R128 ;  /* 0x00ce008041007988 */ /* 0x000fe20008000409 */
[----:B---3--:R-:W-:-:S03]  /*4cc0*/  LEA R78, P0, R54, R0, 0x1 ;  /* 0x00000000364e7211 */ /* 0x008fc600078008ff */
[----:B------:R-:W-:Y:S01]  /*4cd0*/  STS.U16 [R65+UR9+0xd200], R129 ;  /* 0x00d2008141007988 */ /* 0x000fe20008000409 */
[----:B--2---:R-:W-:-:S03]  /*4ce0*/  LEA R60, P1, R55, R0, 0x1 ;  /* 0x00000000373c7211 */ /* 0x004fc600078208ff */
[----:B------:R-:W-:Y:S01]  /*4cf0*/  STS.U16 [R65+UR9+0xd600], R133 ;  /* 0x00d6008541007988 */ /* 0x000fe20008000409 */
[----:B----4-:R-:W-:-:S03]  /*4d00*/  LEA R76, P2, R7, R0, 0x1 ;  /* 0x00000000074c7211 */ /* 0x010fc600078408ff */
[----:B------:R-:W-:Y:S01]  /*4d10*/  STS.U16 [R65+UR9+0xda00], R124 ;  /* 0x00da007c41007988 */ /* 0x000fe20008000409 */
[-C--:B------:R-:W-:Y:S02]  /*4d20*/  LEA.HI.X.SX32 R79, R54, R57.reuse, 0x1, P0 ;  /* 0x00000039364f7211 */ /* 0x080fe400000f0eff */
[----:B------:R-:W-:Y:S01]  /*4d30*/  PRMT R210, RZ, 0x7610, R210 ;  /* 0x00007610ffd27816 */ /* 0x000fe200000000d2 */
[----:B------:R-:W-:Y:S01]  /*4d40*/  STS.U16 [R65+UR9+0xde00], R122 ;  /* 0x00de007a41007988 */ /* 0x000fe20008000409 */
[-C--:B------:R-:W-:Y:S02]  /*4d50*/  LEA R74, P3, R56, R0.reuse, 0x1 ;  /* 0x00000000384a7211 */ /* 0x080fe400078608ff */
[----:B------:R-:W-:Y:S01]  /*4d60*/  PRMT R211, RZ, 0x7610, R211 ;  /* 0x00007610ffd37816 */ /* 0x000fe200000000d3 */
[----:B------:R-:W-:Y:S01]  /*4d70*/  STS.U16 [R65+UR9+0xe200], R126 ;  /* 0x00e2007e41007988 */ /* 0x000fe20008000409 */
[-C--:B------:R-:W-:Y:S01]  /*4d80*/  LEA.HI.X.SX32 R61, R55, R57.reuse, 0x1, P1 ;  /* 0x00000039373d7211 */ /* 0x080fe200008f0eff */
[----:B0-----:R-:W-:Y:S01]  /*4d90*/  IMAD R214, R214, 0x30, RZ ;  /* 0x00000030d6d67824 */ /* 0x001fe200078e02ff */
[-C--:B------:R-:W-:Y:S01]  /*4da0*/  LEA.HI.X.SX32 R77, R7, R57.reuse, 0x1, P2 ;  /* 0x00000039074d7211 */ /* 0x080fe200010f0eff */
[----:B------:R-:W-:Y:S01]  /*4db0*/  STS.U16 [R65+UR9+0xe600], R72 ;  /* 0x00e6004841007988 */ /* 0x000fe20008000409 */
[-C--:B------:R-:W-:Y:S01]  /*4dc0*/  LEA R84, P0, R50, R0.reuse, 0x1 ;  /* 0x0000000032547211 */ /* 0x080fe200078008ff */
[----:B------:R-:W-:Y:S01]  /*4dd0*/  IMAD R213, R213, 0x28, RZ ;  /* 0x00000028d5d57824 */ /* 0x000fe200078e02ff */
[-C--:B------:R-:W-:Y:S01]  /*4de0*/  LEA R82, P1, R51, R0.reuse, 0x1 ;  /* 0x0000000033527211 */ /* 0x080fe200078208ff */
[----:B------:R-:W-:Y:S01]  /*4df0*/  STS.U16 [R65+UR9+0xea00], R112 ;  /* 0x00ea007041007988 */ /* 0x000fe20008000409 */
[----:B------:R-:W-:Y:S01]  /*4e00*/  LEA R80, P2, R52, R0, 0x1 ;  /* 0x0000000034507211 */ /* 0x000fe200078408ff */
[----:B------:R-:W0:Y:S01]  /*4e10*/  LDC R218, c[0x0][0x3c4] ;  /* 0x0000f100ffda7b82 */ /* 0x000e220000000800 */
[-C--:B------:R-:W-:Y:S01]  /*4e20*/  LEA.HI.X.SX32 R75, R56, R57.reuse, 0x1, P3 ;  /* 0x00000039384b7211 */ /* 0x080fe200018f0eff */
[----:B------:R-:W-:Y:S01]  /*4e30*/  STS.U16 [R65+UR9+0xee00], R63 ;  /* 0x00ee003f41007988 */ /* 0x000fe20008000409 */
[----:B------:R-:W-:-:S02]  /*4e40*/  LEA.HI.X.SX32 R85, R50, R57, 0x1, P0 ;  /* 0x0000003932557211 */ /* 0x000fc400000f0eff */
[-C--:B------:R-:W-:Y:S01]  /*4e50*/  LEA R54, P3, R53, R0.reuse, 0x1 ;  /* 0x0000000035367211 */ /* 0x080fe200078608ff */
[----:B------:R-:W-:Y:S01]  /*4e60*/  STS.U16 [R65+UR9+0xf200], R66 ;  /* 0x00f2004241007988 */ /* 0x000fe20008000409 */
[-C--:B------:R-:W-:Y:S01]  /*4e70*/  LEA.HI.X.SX32 R83, R51, R57.reuse, 0x1, P1 ;  /* 0x0000003933537211 */ /* 0x080fe200008f0eff */
[----:B------:R-:W2:Y:S01]  /*4e80*/  LDC R220, c[0x0][0x3c4] ;  /* 0x0000f100ffdc7b82 */ /* 0x000ea20000000800 */
[----:B------:R-:W-:Y:S01]  /*4e90*/  LEA.HI.X.SX32 R81, R52, R57, 0x1, P2 ;  /* 0x0000003934517211 */ /* 0x000fe200010f0eff */
[----:B------:R-:W-:Y:S01]  /*4ea0*/  STS.U16 [R65+UR9+0xf600], R68 ;  /* 0x00f6004441007988 */ /* 0x000fe20008000409 */
[-C--:B------:R-:W-:Y:S02]  /*4eb0*/  LEA R88, P0, R46, R0.reuse, 0x1 ;  /* 0x000000002e587211 */ /* 0x080fe400078008ff */
[-C--:B------:R-:W-:Y:S01]  /*4ec0*/  LEA R86, P1, R47, R0.reuse, 0x1 ;  /* 0x000000002f567211 */ /* 0x080fe200078208ff */
[----:B------:R-:W-:Y:S01]  /*4ed0*/  STS.U16 [R65+UR9+0xfa00], R64 ;  /* 0x00fa004041007988 */ /* 0x000fe20008000409 */
[----:B------:R-:W-:-:S02]  /*4ee0*/  LEA R52, P2, R48, R0, 0x1 ;  /* 0x0000000030347211 */ /* 0x000fc400078408ff */
[----:B------:R-:W-:Y:S01]  /*4ef0*/  PRMT R208, RZ, 0x7610, R208 ;  /* 0x00007610ffd07816 */ /* 0x000fe200000000d0 */
[----:B------:R-:W-:Y:S01]  /*4f00*/  STS.U16 [R65+UR9+0xfe00], R70 ;  /* 0x00fe004641007988 */ /* 0x000fe20008000409 */
[-C--:B------:R-:W-:Y:S02]  /*4f10*/  LEA.HI.X.SX32 R55, R53, R57.reuse, 0x1, P3 ;  /* 0x0000003935377211 */ /* 0x080fe400018f0eff */
[----:B------:R-:W-:Y:S01]  /*4f20*/  PRMT R209, RZ, 0x7610, R209 ;  /* 0x00007610ffd17816 */ /* 0x000fe200000000d1 */
[----:B------:R-:W3:Y:S01]  /*4f30*/  LDG.E.U16 R78, desc[UR10][R78.64] ;  /* 0x0000000a4e4e7981 */ /* 0x000ee2000c1e1500 */
[-C--:B------:R-:W-:Y:S01]  /*4f40*/  LEA.HI.X.SX32 R89, R46, R57.reuse, 0x1, P0 ;  /* 0x000000392e597211 */ /* 0x080fe200000f0eff */
[----:B------:R-:W-:Y:S01]  /*4f50*/  IMAD R215, R215, 0x38, RZ ;  /* 0x00000038d7d77824 */ /* 0x000fe200078e02ff */
[-C--:B------:R-:W-:Y:S01]  /*4f60*/  LEA R50, P3, R49, R0.reuse, 0x1 ;  /* 0x0000000031327211 */ /* 0x080fe200078608ff */
[----:B------:R-:W4:Y:S01]  /*4f70*/  LDG.E.U16 R60, desc[UR10][R60.64] ;  /* 0x0000000a3c3c7981 */ /* 0x000f22000c1e1500 */
[-C--:B------:R-:W-:Y:S01]  /*4f80*/  LEA.HI.X.SX32 R87, R47, R57.reuse, 0x1, P1 ;  /* 0x000000392f577211 */ /* 0x080fe200008f0eff */
[----:B------:R-:W-:Y:S01]  /*4f90*/  IMAD R216, R216, 0x9, RZ ;  /* 0x00000009d8d87824 */ /* 0x000fe200078e02ff */
[-C--:B------:R-:W-:Y:S01]  /*4fa0*/  LEA.HI.X.SX32 R53, R48, R57.reuse, 0x1, P2 ;  /* 0x0000003930357211 */ /* 0x080fe200010f0eff */
[----:B------:R-:W2:Y:S01]  /*4fb0*/  LDG.E.U16 R76, desc[UR10][R76.64] ;  /* 0x0000000a4c4c7981 */ /* 0x000ea2000c1e1500 */
[-C--:B------:R-:W-:Y:S01]  /*4fc0*/  LEA R92, P0, R42, R0.reuse, 0x1 ;  /* 0x000000002a5c7211 */ /* 0x080fe200078008ff */
[----:B------:R-:W-:Y:S01]  /*4fd0*/  IMAD R217, R217, 0x11, RZ ;  /* 0x00000011d9d97824 */ /* 0x000fe200078e02ff */
[-C--:B------:R-:W-:Y:S01]  /*4fe0*/  LEA R90, P1, R43, R0.reuse, 0x1 ;  /* 0x000000002b5a7211 */ /* 0x080fe200078208ff */
[----:B------:R-:W2:Y:S01]  /*4ff0*/  LDG.E.U16 R74, desc[UR10][R74.64] ;  /* 0x0000000a4a4a7981 */ /* 0x000ea2000c1e1500 */
[----:B------:R-:W-:Y:S01]  /*5000*/  LEA R48, P2, R44, R0, 0x1 ;  /* 0x000000002c307211 */ /* 0x000fe200078408ff */
[----:B------:R-:W0:Y:S01]  /*5010*/  LDC R222, c[0x0][0x3c4] ;  /* 0x0000f100ffde7b82 */ /* 0x000e220000000800 */
[-C--:B------:R-:W-:Y:S01]  /*5020*/  LEA.HI.X.SX32 R51, R49, R57.reuse, 0x1, P3 ;  /* 0x0000003931337211 */ /* 0x080fe200018f0eff */
[----:B------:R-:W2:Y:S01]  /*5030*/  LDG.E.U16 R84, desc[UR10][R84.64] ;  /* 0x0000000a54547981 */ /* 0x000ea2000c1e1500 */
[----:B------:R-:W-:-:S02]  /*5040*/  LEA.HI.X.SX32 R93, R42, R57, 0x1, P0 ;  /* 0x000000392a5d7211 */ /* 0x000fc400000f0eff */
[-C--:B------:R-:W-:Y:S01]  /*5050*/  LEA R46, P3, R45, R0.reuse, 0x1 ;  /* 0x000000002d2e7211 */ /* 0x080fe200078608ff */
[----:B------:R-:W2:Y:S01]  /*5060*/  LDG.E.U16 R82, desc[UR10][R82.64] ;  /* 0x0000000a52527981 */ /* 0x000ea2000c1e1500 */
[-C--:B------:R-:W-:Y:S01]  /*5070*/  LEA.HI.X.SX32 R91, R43, R57.reuse, 0x1, P1 ;  /* 0x000000392b5b7211 */ /* 0x080fe200008f0eff */
[----:B------:R-:W-:Y:S01]  /*5080*/  IMAD R219, R219, 0x21, RZ ;  /* 0x00000021dbdb7824 */ /* 0x000fe200078e02ff */
[----:B------:R-:W-:Y:S01]  /*5090*/  LEA.HI.X.SX32 R49, R44, R57, 0x1, P2 ;  /* 0x000000392c317211 */ /* 0x000fe200010f0eff */
[----:B------:R-:W2:Y:S01]  /*50a0*/  LDG.E.U16 R80, desc[UR10][R80.64] ;  /* 0x0000000a50507981 */ /* 0x000ea2000c1e1500 */
[-C--:B------:R-:W-:Y:S01]  /*50b0*/  LEA R96, P0, R38, R0.reuse, 0x1 ;  /* 0x0000000026607211 */ /* 0x080fe200078008ff */
[----:B------:R-:W0:Y:S01]  /*50c0*/  LDC R224, c[0x0][0x3c4] ;  /* 0x0000f100ffe07b82 */ /* 0x000e220000000800 */
[-C--:B------:R-:W-:Y:S01]  /*50d0*/  LEA R94, P1, R39, R0.reuse, 0x1 ;  /* 0x00000000275e7211 */ /* 0x080fe200078208ff */
[----:B------:R-:W2:Y:S01]  /*50e0*/  LDG.E.U16 R54, desc[UR10][R54.64] ;  /* 0x0000000a36367981 */ /* 0x000ea2000c1e1500 */
[----:B------:R-:W-:-:S02]  /*50f0*/  LEA R44, P2, R40, R0, 0x1 ;  /* 0x00000000282c7211 */ /* 0x000fc400078408ff */
[-C--:B------:R-:W-:Y:S01]  /*5100*/  LEA.HI.X.SX32 R47, R45, R57.reuse, 0x1, P3 ;  /* 0x000000392d2f7211 */ /* 0x080fe200018f0eff */
[----:B------:R-:W2:Y:S01]  /*5110*/  LDG.E.U16 R88, desc[UR10][R88.64] ;  /* 0x0000000a58587981 */ /* 0x000ea2000c1e1500 */
[-C--:B------:R-:W-:Y:S01]  /*5120*/  LEA.HI.X.SX32 R97, R38, R57.reuse, 0x1, P0 ;  /* 0x0000003926617211 */ /* 0x080fe200000f0eff */
[----:B------:R-:W-:Y:S01]  /*5130*/  IMAD R221, R221, 0x31, RZ ;  /* 0x00000031dddd7824 */ /* 0x000fe200078e02ff */
[-C--:B------:R-:W-:Y:S01]  /*5140*/  LEA R42, P3, R41, R0.reuse, 0x1 ;  /* 0x00000000292a7211 */ /* 0x080fe200078608ff */
[----:B------:R-:W2:Y:S01]  /*5150*/  LDG.E.U16 R86, desc[UR10][R86.64] ;  /* 0x0000000a56567981 */ /* 0x000ea2000c1e1500 */
[-C--:B------:R-:W-:Y:S01]  /*5160*/  LEA.HI.X.SX32 R95, R39, R57.reuse, 0x1, P1 ;  /* 0x00000039275f7211 */ /* 0x080fe200008f0eff */
[----:B------:R-:W0:Y:S01]  /*5170*/  LDC R226, c[0x0][0x3c4] ;  /* 0x0000f100ffe27b82 */ /* 0x000e220000000800 */
[----:B------:R-:W-:Y:S01]  /*5180*/  LEA.HI.X.SX32 R45, R40, R57, 0x1, P2 ;  /* 0x00000039282d7211 */ /* 0x000fe200010f0eff */
[----:B------:R-:W2:Y:S01]  /*5190*/  LDG.E.U16 R52, desc[UR10][R52.64] ;  /* 0x0000000a34347981 */ /* 0x000ea2000c1e1500 */
[----:B------:R-:W-:-:S02]  /*51a0*/  LEA R100, P0, R34, R0, 0x1 ;  /* 0x0000000022647211 */ /* 0x000fc400078008ff */
[-C--:B------:R-:W-:Y:S01]  /*51b0*/  LEA R98, P1, R35, R0.reuse, 0x1 ;  /* 0x0000000023627211 */ /* 0x080fe200078208ff */
[----:B------:R-:W2:Y:S01]  /*51c0*/  LDG.E.U16 R50, desc[UR10][R50.64] ;  /* 0x0000000a32327981 */ /* 0x000ea2000c1e1500 */
[-C--:B------:R-:W-:Y:S01]  /*51d0*/  LEA R40, P2, R36, R0.reuse, 0x1 ;  /* 0x0000000024287211 */ /* 0x080fe200078408ff */
[----:B------:R-:W0:Y:S01]  /*51e0*/  LDC R228, c[0x0][0x3c4] ;  /* 0x0000f100ffe47b82 */ /* 0x000e220000000800 */
[-C--:B------:R-:W-:Y:S01]  /*51f0*/  LEA.HI.X.SX32 R43, R41, R57.reuse, 0x1, P3 ;  /* 0x00000039292b7211 */ /* 0x080fe200018f0eff */
[----:B------:R-:W2:Y:S01]  /*5200*/  LDG.E.U16 R92, desc[UR10][R92.64] ;  /* 0x0000000a5c5c7981 */ /* 0x000ea2000c1e1500 */
[-C--:B------:R-:W-:Y:S02]  /*5210*/  LEA.HI.X.SX32 R101, R34, R57.reuse, 0x1, P0 ;  /* 0x0000003922657211 */ /* 0x080fe400000f0eff */
        /* <DEDUP_REMOVED lines=44> */
[-C--:B------:R-:W-:Y:S01]  /*54e0*/  LEA.HI.X.SX32 R111, R14, R57.reuse, 0x1, P1 ;  /* 0x000000390e6f7211 */ /* 0x080fe200008f0eff */
[----:B------:R-:W2:Y:S01]  /*54f0*/  LDG.E.U16 R30, desc[UR10][R30.64] ;  /* 0x0000000a1e1e7981 */ /* 0x000ea2000c1e1500 */
[----:B------:R-:W-:Y:S01]  /*5500*/  LEA.HI.X.SX32 R29, R24, R57, 0x1, P2 ;  /* 0x00000039181d7211 */ /* 0x000fe200010f0eff */
[----:B------:R-:W0:Y:S01]  /*5510*/  LDC R238, c[0x0][0x3c4] ;  /* 0x0000f100ffee7b82 */ /* 0x000e220000000800 */
[-C--:B------:R-:W-:Y:S01]  /*5520*/  LEA R120, P0, R8, R0.reuse, 0x1 ;  /* 0x0000000008787211 */ /* 0x080fe200078008ff */
[----:B------:R-:W2:Y:S01]  /*5530*/  LDG.E.U16 R104, desc[UR10][R104.64] ;  /* 0x0000000a68687981 */ /* 0x000ea2000c1e1500 */
[----:B------:R-:W-:-:S02]  /*5540*/  LEA R118, P1, R9, R0, 0x1 ;  /* 0x0000000009767211 */ /* 0x000fc400078208ff */
[-C--:B------:R-:W-:Y:S01]  /*5550*/  LEA R116, P2, R10, R0.reuse, 0x1 ;  /* 0x000000000a747211 */ /* 0x080fe200078408ff */
[----:B------:R1:W2:Y:S01]  /*5560*/  LDG.E.U16 R102, desc[UR10][R102.64] ;  /* 0x0000000a66667981 */ /* 0x0002a2000c1e1500 */
[-C--:B------:R-:W-:Y:S01]  /*5570*/  LEA.HI.X.SX32 R121, R8, R57.reuse, 0x1, P0 ;  /* 0x0000003908797211 */ /* 0x080fe200000f0eff */
[----:B------:R-:W-:Y:S01]  /*5580*/  IMAD R231, R231, 0x13, RZ ;  /* 0x00000013e7e77824 */ /* 0x000fe200078e02ff */
[-C--:B------:R-:W-:Y:S01]  /*5590*/  LEA R26, P3, R25, R0.reuse, 0x1 ;  /* 0x00000000191a7211 */ /* 0x080fe200078608ff */
[----:B------:R-:W2:Y:S01]  /*55a0*/  LDG.E.U16 R36, desc[UR10][R36.64] ;  /* 0x0000000a24247981 */ /* 0x000ea2000c1e1500 */
[-C--:B------:R-:W-:Y:S01]  /*55b0*/  LEA.HI.X.SX32 R119, R9, R57.reuse, 0x1, P1 ;  /* 0x0000003909777211 */ /* 0x080fe200008f0eff */
[----:B------:R-:W0:Y:S01]  /*55c0*/  LDC R240, c[0x0][0x3c4] ;  /* 0x0000f100fff07b82 */ /* 0x000e220000000800 */
[----:B------:R-:W-:Y:S01]  /*55d0*/  LEA.HI.X.SX32 R117, R10, R57, 0x1, P2 ;  /* 0x000000390a757211 */ /* 0x000fe200010f0eff */
[----:B------:R1:W2:Y:S01]  /*55e0*/  LDG.E.U16 R108, desc[UR10][R108.64] ;  /* 0x0000000a6c6c7981 */ /* 0x0002a2000c1e1500 */
[----:B------:R-:W-:-:S02]  /*55f0*/  LEA R130, P0, R21, R0, 0x1 ;  /* 0x0000000015827211 */ /* 0x000fc400078008ff */
[-C--:B------:R-:W-:Y:S01]  /*5600*/  LEA R146, P1, R5, R0.reuse, 0x1 ;  /* 0x0000000005927211 */ /* 0x080fe200078208ff */
[----:B------:R-:W2:Y:S01]  /*5610*/  LDG.E.U16 R106, desc[UR10][R106.64] ;  /* 0x0000000a6a6a7981 */ /* 0x000ea2000c1e1500 */
[CC--:B------:R-:W-:Y:S01]  /*5620*/  LEA R8, P2, R22.reuse, R0.reuse, 0x1 ;  /* 0x0000000016087211 */ /* 0x0c0fe200078408ff */
[----:B-1----:R-:W1:Y:S01]  /*5630*/  LDC R103, c[0x0][0x3c4] ;  /* 0x0000f100ff677b82 */ /* 0x002e620000000800 */
[-C--:B------:R-:W-:Y:S01]  /*5640*/  LEA.HI.X.SX32 R27, R25, R57.reuse, 0x1, P3 ;  /* 0x00000039191b7211 */ /* 0x080fe200018f0eff */
[----:B------:R-:W2:Y:S01]  /*5650*/  LDG.E.U16 R32, desc[UR10][R32.64] ;  /* 0x0000000a20207981 */ /* 0x000ea2000c1e1500 */
[-C--:B------:R-:W-:Y:S02]  /*5660*/  LEA.HI.X.SX32 R131, R21, R57.reuse, 0x1, P0 ;  /* 0x0000003915837211 */ /* 0x080fe400000f0eff */
[-C--:B------:R-:W-:Y:S01]  /*5670*/  LEA R24, P3, R23, R0.reuse, 0x1 ;  /* 0x0000000017187211 */ /* 0x080fe200078608ff */
[----:B------:R-:W2:Y:S01]  /*5680*/  LDG.E.U16 R114, desc[UR10][R114.64] ;  /* 0x0000000a72727981 */ /* 0x000ea2000c1e1500 */
[-C--:B------:R-:W-:Y:S01]  /*5690*/  LEA.HI.X.SX32 R147, R5, R57.reuse, 0x1, P1 ;  /* 0x0000003905937211 */ /* 0x080fe200008f0eff */
[----:B------:R-:W0:Y:S01]  /*56a0*/  LDC R109, c[0x0][0x3c4] ;  /* 0x0000f100ff6d7b82 */ /* 0x000e220000000800 */
[----:B------:R-:W-:Y:S01]  /*56b0*/  LEA.HI.X.SX32 R9, R22, R57, 0x1, P2 ;  /* 0x0000003916097211 */ /* 0x000fe200010f0eff */
[----:B------:R-:W2:Y:S01]  /*56c0*/  LDG.E.U16 R110, desc[UR10][R110.64] ;  /* 0x0000000a6e6e7981 */ /* 0x000ea2000c1e1500 */
[----:B------:R-:W-:-:S02]  /*56d0*/  LEA R148, P0, R13, R0, 0x1 ;  /* 0x000000000d947211 */ /* 0x000fc400078008ff */
[CC--:B------:R-:W-:Y:S01]  /*56e0*/  LEA R22, P1, R18.reuse, R0.reuse, 0x1 ;  /* 0x0000000012167211 */ /* 0x0c0fe200078208ff */
[----:B------:R-:W2:Y:S01]  /*56f0*/  LDG.E.U16 R8, desc[UR10][R8.64] ;  /* 0x0000000a08087981 */ /* 0x000ea2000c1e1500 */
[----:B------:R-:W-:Y:S01]  /*5700*/  LEA R12, P2, R19, R0, 0x1 ;  /* 0x00000000130c7211 */ /* 0x000fe200078408ff */
[----:B------:R-:W-:Y:S01]  /*5710*/  IMAD R233, R233, 0x23, RZ ;  /* 0x00000023e9e97824 */ /* 0x000fe200078e02ff */
[-C--:B------:R-:W-:Y:S01]  /*5720*/  LEA.HI.X.SX32 R25, R23, R57.reuse, 0x1, P3 ;  /* 0x0000003917197211 */ /* 0x080fe200018f0eff */
[----:B------:R-:W2:Y:S01]  /*5730*/  LDG.E.U16 R28, desc[UR10][R28.64] ;  /* 0x0000000a1c1c7981 */ /* 0x000ea2000c1e1500 */
[-C--:B------:R-:W-:Y:S01]  /*5740*/  LEA.HI.X.SX32 R149, R13, R57.reuse, 0x1, P0 ;  /* 0x000000390d957211 */ /* 0x080fe200000f0eff */
[----:B------:R-:W0:Y:S01]  /*5750*/  LDC R242, c[0x0][0x3c4] ;  /* 0x0000f100fff27b82 */ /* 0x000e220000000800 */
[-C--:B------:R-:W-:Y:S01]  /*5760*/  LEA.HI.X.SX32 R23, R18, R57.reuse, 0x1, P1 ;  /* 0x0000003912177211 */ /* 0x080fe200008f0eff */
[----:B------:R-:W2:Y:S01]  /*5770*/  LDG.E.U16 R26, desc[UR10][R26.64] ;  /* 0x0000000a1a1a7981 */ /* 0x000ea2000c1e1500 */
[----:B------:R-:W-:-:S02]  /*5780*/  LEA.HI.X.SX32 R13, R19, R57, 0x1, P2 ;  /* 0x00000039130d7211 */ /* 0x000fc400010f0eff */
        /* <DEDUP_REMOVED lines=9> */
[----:B------:R-:W-:Y:S01]  /*5820*/  PRMT R169, RZ, 0x7610, R169 ;  /* 0x00007610ffa97816 */ /* 0x000fe200000000a9 */
[----:B------:R-:W-:Y:S01]  /*5830*/  IMAD R235, R235, 0x33, RZ ;  /* 0x00000033ebeb7824 */ /* 0x000fe200078e02ff */
[-C--:B------:R-:W-:Y:S01]  /*5840*/  LEA.HI.X.SX32 R5, R59, R57.reuse, 0x1, P2 ;  /* 0x000000393b057211 */ /* 0x080fe200010f0eff */
[----:B------:R-:W2:Y:S01]  /*5850*/  LDG.E.U16 R24, desc[UR10][R24.64] ;  /* 0x0000000a18187981 */ /* 0x000ea2000c1e1500 */
[----:B------:R-:W-:Y:S01]  /*5860*/  LOP3.LUT R59, R196, 0x60, RZ, 0x3c, !PT ;  /* 0x00000060c43b7812 */ /* 0x000fe200078e3cff */
[----:B------:R-:W0:Y:S01]  /*5870*/  LDC R247, c[0x0][0x3c4] ;  /* 0x0000f100fff77b82 */ /* 0x000e220000000800 */
[C---:B------:R-:W-:Y:S01]  /*5880*/  LEA R136, P3, R6.reuse, R0, 0x1 ;  /* 0x0000000006887211 */ /* 0x040fe200078608ff */
[----:B------:R-:W2:Y:S04]  /*5890*/  LDG.E.U16 R130, desc[UR10][R130.64] ;  /* 0x0000000a82827981 */ /* 0x000ea8000c1e1500 */
[----:B------:R1:W-:Y:S01]  /*58a0*/  STS.U16 [R59+UR9+0x1300], R197 ;  /* 0x001300c53b007988 */ /* 0x0003e20008000409 */
[----:B------:R-:W-:-:S02]  /*58b0*/  LEA.HI.X.SX32 R137, R6, R57, 0x1, P3 ;  /* 0x0000003906897211 */ /* 0x000fc400018f0eff */
[----:B------:R-:W-:Y:S01]  /*58c0*/  PRMT R184, RZ, 0x7610, R184 ;  /* 0x00007610ffb87816 */ /* 0x000fe200000000b8 */
[----:B------:R-:W2:Y:S01]  /*58d0*/  LDG.E.U16 R146, desc[UR10][R146.64] ;  /* 0x0000000a92927981 */ /* 0x000ea2000c1e1500 */
[C---:B------:R-:W-:Y:S02]  /*58e0*/  LEA R6, P3, R20.reuse, R0, 0x1 ;  /* 0x0000000014067211 */ /* 0x040fe400078608ff */
[----:B------:R-:W-:Y:S01]  /*58f0*/  PRMT R187, RZ, 0x7610, R187 ;  /* 0x00007610ffbb7816 */ /* 0x000fe200000000bb */
[----:B------:R-:W2:Y:S01]  /*5900*/  LDG.E.U16 R136, desc[UR10][R136.64] ;  /* 0x0000000a88887981 */ /* 0x000ea2000c1e1500 */
[----:B------:R-:W-:Y:S02]  /*5910*/  PRMT R183, RZ, 0x7610, R183 ;  /* 0x00007610ffb77816 */ /* 0x000fe400000000b7 */
[----:B------:R-:W-:Y:S01]  /*5920*/  PRMT R191, RZ, 0x7610, R191 ;  /* 0x00007610ffbf7816 */ /* 0x000fe200000000bf */
[----:B-1----:R-:W2:Y:S01]  /*5930*/  LDL.LU R197, [R1+0x14e8] ;  /* 0x0014e80001c57983 */ /* 0x002ea20000300800 */
[----:B------:R-:W-:-:S02]  /*5940*/  LEA.HI.X.SX32 R7, R20, R57, 0x1, P3 ;  /* 0x0000003914077211 */ /* 0x000fc400018f0eff */
[----:B------:R-:W-:Y:S01]  /*5950*/  PRMT R194, RZ, 0x7610, R194 ;  /* 0x00007610ffc27816 */ /* 0x000fe200000000c2 */
[----:B------:R-:W2:Y:S01]  /*5960*/  LDG.E.U16 R148, desc[UR10][R148.64] ;  /* 0x0000000a94947981 */ /* 0x000ea2000c1e1500 */
[-C--:B------:R-:W-:Y:S01]  /*5970*/  LEA R20, P1, R15, R0.reuse, 0x1 ;  /* 0x000000000f147211 */ /* 0x080fe200078208ff */
[----:B------:R-:W-:Y:S01]  /*5980*/  IMAD R237, R237, 0xc, RZ ;  /* 0x0000000ceded7824 */ /* 0x000fe200078e02ff */
[-C--:B------:R-:W-:Y:S01]  /*5990*/  LEA R14, P3, R17, R0.reuse, 0x1 ;  /* 0x00000000110e7211 */ /* 0x080fe200078608ff */
[----:B------:R1:W2:Y:S01]  /*59a0*/  LDG.E.U16 R6, desc[UR10][R6.64] ;  /* 0x0000000a06067981 */ /* 0x0002a2000c1e1500 */
        /* <DEDUP_REMOVED lines=12> */
[----:B------:R-:W0:Y:S01]  /*5a70*/  LDC R3, c[0x0][0x3c8] ;  /* 0x0000f200ff037b82 */ /* 0x000e220000000800 */
[----:B------:R-:W-:Y:S01]  /*5a80*/  LEA.HI.X.SX32 R57, R166, R57, 0x1, P3 ;  /* 0x00000039a6397211 */ /* 0x000fe200018f0eff */
[----:B------:R-:W2:Y:S04]  /*5a90*/  LDG.E.U16 R20, desc[UR10][R20.64] ;  /* 0x0000000a14147981 */ /* 0x000ea8000c1e1500 */
[----:B------:R-:W2:Y:S04]  /*5aa0*/  LDG.E.U16 R18, desc[UR10][R18.64] ;  /* 0x0000000a12127981 */ /* 0x000ea8000c1e1500 */
[----:B------:R1:W2:Y:S02]  /*5ab0*/  LDG.E.U16 R9, desc[UR10][R4.64] ;  /* 0x0000000a04097981 */ /* 0x0002a4000c1e1500 */
[----:B-1----:R-:W1:Y:S02]  /*5ac0*/  LDC R7, c[0x0][0x3c4] ;  /* 0x0000f100ff077b82 */ /* 0x002e640000000800 */
[----:B------:R-:W2:Y:S04]  /*5ad0*/  LDG.E.U16 R14, desc[UR10][R14.64] ;  /* 0x0000000a0e0e7981 */ /* 0x000ea8000c1e1500 */
[----:B------:R0:W2:Y:S02]  /*5ae0*/  LDG.E.U16 R16, desc[UR10][R16.64] ;  /* 0x0000000a10107981 */ /* 0x0000a4000c1e1500 */
[----:B------:R-:W1:Y:S02]  /*5af0*/  LDC R4, c[0x0][0x3c0] ;  /* 0x0000f000ff047b82 */ /* 0x000e640000000800 */
[----:B------:R-:W2:Y:S04]  /*5b00*/  LDG.E.U16 R10, desc[UR10][R10.64] ;  /* 0x0000000a0a0a7981 */ /* 0x000ea8000c1e1500 */
[----:B------:R-:W2:Y:S02]  /*5b10*/  LDG.E.U16 R56, desc[UR10][R56.64] ;  /* 0x0000000a38387981 */ /* 0x000ea4000c1e1500 */
[----:B------:R-:W1:Y:S02]  /*5b20*/  LDC R5, c[0x0][0x3c8] ;  /* 0x0000f200ff057b82 */ /* 0x000e640000000800 */
[----:B------:R0:W-:Y:S04]  /*5b30*/  STS.U16 [R59+UR9+0xb00], R248 ;  /* 0x000b00f83b007988 */ /* 0x0001e80008000409 */
[----:B------:R0:W-:Y:S04]  /*5b40*/  STS.U16 [R59+UR9+0xf00], R251 ;  /* 0x000f00fb3b007988 */ /* 0x0001e80008000409 */
[----:B------:R-:W-:Y:S01]  /*5b50*/  STS.U16 [R59+UR9+0x300], R243 ;  /* 0x000300f33b007988 */ /* 0x000fe20008000409 */
[----:B0-----:R-:W0:Y:S01]  /*5b60*/  LDC R17, c[0x0][0x3c4] ;  /* 0x0000f100ff117b82 */ /* 0x001e220000000800 */
[----:B------:R-:W1:Y:S01]  /*5b70*/  S2R R248, SR_CTAID.Y ;  /* 0x0000000000f87919 */ /* 0x000e620000002600 */
[----:B------:R-:W-:Y:S01]  /*5b80*/  SHF.R.U32.HI R251, RZ, 0x5, R2 ;  /* 0x00000005fffb7819 */ /* 0x000fe20000011602 */
[----:B------:R-:W-:Y:S04]  /*5b90*/  STS.U16 [R59+UR9+0x700], R245 ;  /* 0x000700f53b007988 */ /* 0x000fe80008000409 */
[----:B------:R-:W-:Y:S01]  /*5ba0*/  STS.U16 [R59+UR9+0x1700], R252 ;  /* 0x001700fc3b007988 */ /* 0x000fe20008000409 */
[----:B------:R-:W-:-:S03]  /*5bb0*/  IMAD.SHL.U32 R0, R251, 0x200000, RZ ;  /* 0x00200000fb007824 */ /* 0x000fc600078e00ff */
[----:B------:R-:W-:Y:S04]  /*5bc0*/  STS.U16 [R59+UR9+0x1b00], R249 ;  /* 0x001b00f93b007988 */ /* 0x000fe80008000409 */
[----:B------:R-:W-:Y:S01]  /*5bd0*/  STS.U16 [R59+UR9+0x1f00], R246 ;  /* 0x001f00f63b007988 */ /* 0x000fe20008000409 */
[----:B------:R-:W-:Y:S02]  /*5be0*/  LOP3.LUT R0, R0, 0x600000, RZ, 0xc0, !PT ;  /* 0x0060000000007812 */ /* 0x000fe400078ec0ff */
[----:B------:R-:W-:Y:S02]  /*5bf0*/  PRMT R134, RZ, 0x7610, R134 ;  /* 0x00007610ff867816 */ /* 0x000fe40000000086 */
[----:B------:R-:W-:Y:S02]  /*5c00*/  PRMT R168, RZ, 0x7610, R168 ;  /* 0x00007610ffa87816 */ /* 0x000fe400000000a8 */
[----:B------:R-:W-:-:S02]  /*5c10*/  PRMT R167, RZ, 0x7610, R167 ;  /* 0x00007610ffa77816 */ /* 0x000fc400000000a7 */
[----:B------:R-:W-:Y:S02]  /*5c20*/  PRMT R101, RZ, 0x7610, R101 ;  /* 0x00007610ff657816 */ /* 0x000fe40000000065 */
[----:B------:R-:W-:Y:S02]  /*5c30*/  PRMT R99, RZ, 0x7610, R99 ;  /* 0x00007610ff637816 */ /* 0x000fe40000000063 */
[----:B------:R-:W-:Y:S02]  /*5c40*/  PRMT R178, RZ, 0x7610, R178 ;  /* 0x00007610ffb27816 */ /* 0x000fe400000000b2 */
        /* <DEDUP_REMOVED lines=12> */
[----:B------:R-:W-:Y:S01]  /*5d10*/  PRMT R158, RZ, 0x7610, R158 ;  /* 0x00007610ff9e7816 */ /* 0x000fe2000000009e */
[----:B---3--:R-:W-:Y:S01]  /*5d20*/  STS.U16 [R59+UR9+0x2300], R78 ;  /* 0x0023004e3b007988 */ /* 0x008fe20008000409 */
[----:B------:R-:W-:Y:S02]  /*5d30*/  R2UR UR6, R0 ;  /* 0x00000000000672ca */ /* 0x000fe400000e0000 */
[----:B------:R-:W-:Y:S01]  /*5d40*/  PRMT R155, RZ, 0x7610, R155 ;  /* 0x00007610ff9b7816 */ /* 0x000fe2000000009b */
[----:B----4-:R-:W-:Y:S01]  /*5d50*/  STS.U16 [R59+UR9+0x2700], R60 ;  /* 0x0027003c3b007988 */ /* 0x010fe20008000409 */
[----:B------:R-:W-:-:S02]  /*5d60*/  LOP3.LUT R0, R2, 0x7f, RZ, 0xc0, !PT ;  /* 0x0000007f02007812 */ /* 0x000fc400078ec0ff */
[----:B------:R-:W-:Y:S01]  /*5d70*/  PRMT R154, RZ, 0x7610, R154 ;  /* 0x00007610ff9a7816 */ /* 0x000fe2000000009a */
[----:B--2---:R-:W-:Y:S04]  /*5d80*/  STS.U16 [R59+UR9+0x2b00], R76 ;  /* 0x002b004c3b007988 */ /* 0x004fe80008000409 */
[----:B------:R-:W-:Y:S01]  /*5d90*/  STS.U16 [R59+UR9+0x2f00], R74 ;  /* 0x002f004a3b007988 */ /* 0x000fe20008000409 */
[----:B------:R-:W-:-:S03]  /*5da0*/  IMAD R3, R0, R3, RZ ;  /* 0x0000000300037224 */ /* 0x000fc600078e02ff */
[----:B------:R-:W-:Y:S01]  /*5db0*/  STS.U16 [R59+UR9+0x3300], R84 ;  /* 0x003300543b007988 */ /* 0x000fe20008000409 */
[----:B-1----:R-:W-:-:S03]  /*5dc0*/  IMAD R0, R248, R4, RZ ;  /* 0x00000004f8007224 */ /* 0x002fc600078e02ff */
[----:B------:R-:W-:Y:S04]  /*5dd0*/  STS.U16 [R59+UR9+0x3700], R82 ;  /* 0x003700523b007988 */ /* 0x000fe80008000409 */
[----:B------:R-:W-:Y:S01]  /*5de0*/  STS.U16 [R59+UR9+0x3b00], R80 ;  /* 0x003b00503b007988 */ /* 0x000fe20008000409 */
[----:B------:R-:W-:Y:S02]  /*5df0*/  LEA R198, P0, R0, R198, 0x1 ;  /* 0x000000c600c67211 */ /* 0x000fe400078008ff */
[----:B------:R-:W-:Y:S01]  /*5e00*/  PRMT R153, RZ, 0x7610, R153 ;  /* 0x00007610ff997816 */ /* 0x000fe20000000099 */
[----:B------:R-:W1:Y:S01]  /*5e10*/  S2R R248, SR_CTAID.X ;  /* 0x0000000000f87919 */ /* 0x000e620000002500 */
        /* <DEDUP_REMOVED lines=14> */
[----:B------:R-:W-:Y:S01]  /*5f00*/  STS.U16 [R59+UR9+0x7300], R100 ;  /* 0x007300643b007988 */ /* 0x000fe20008000409 */
[----:B--2---:R-:W2:Y:S03]  /*5f10*/  LDC R34, c[0x0][0x3c8] ;  /* 0x0000f200ff227b82 */ /* 0x004ea60000000800 */
[----:B------:R3:W-:Y:S04]  /*5f20*/  STS.U16 [R59+UR9+0x9f00], R30 ;  /* 0x009f001e3b007988 */ /* 0x0007e80008000409 */
[----:B------:R-:W-:Y:S04]  /*5f30*/  STS.U16 [R59+UR9+0x7700], R98 ;  /* 0x007700623b007988 */ /* 0x000fe80008000409 */
[----:B------:R-:W-:Y:S04]  /*5f40*/  STS.U16 [R59+UR9+0x7b00], R40 ;  /* 0x007b00283b007988 */ /* 0x000fe80008000409 */
[----:B------:R-:W-:Y:S01]  /*5f50*/  STS.U16 [R59+UR9+0x7f00], R38 ;  /* 0x007f00263b007988 */ /* 0x000fe20008000409 */
[----:B---3--:R-:W3:Y:S03]  /*5f60*/  LDC R30, c[0x0][0x3c8] ;  /* 0x0000f200ff1e7b82 */ /* 0x008ee60000000800 */
        /* <DEDUP_REMOVED lines=10> */
[----:B------:R-:W-:-:S03]  /*6010*/  R2UR UR8, R197 ;  /* 0x00000000c50872ca */ /* 0x000fc600000e0000 */
[----:B------:R4:W-:Y:S04]  /*6020*/  STS.U16 [R59+UR9+0xdf00], R6 ;  /* 0x00df00063b007988 */ /* 0x0009e80008000409 */
[----:B------:R-:W-:Y:S06]  /*6030*/  STS.U16 [R59+UR9+0xb300], R120 ;  /* 0x00b300783b007988 */ /* 0x000fec0008000409 */
[----:B------:R-:W-:Y:S01]  /*6040*/  UIADD3 UR6, UPT, UPT, UR8, UR6, URZ ;  /* 0x0000000608067290 */ /* 0x000fe2000fffe0ff */
[----:B------:R-:W-:Y:S04]  /*6050*/  STS.U16 [R59+UR9+0xb700], R118 ;  /* 0x00b700763b007988 */ /* 0x000fe80008000409 */
[----:B------:R-:W-:Y:S01]  /*6060*/  STS.U16 [R59+UR9+0xbb00], R116 ;  /* 0x00bb00743b007988 */ /* 0x000fe20008000409 */
[----:B----4-:R-:W-:-:S03]  /*6070*/  LEA.HI.X.SX32 R6, R0, R199, 0x1, P0 ;  /* 0x000000c700067211 */ /* 0x010fc600000f0eff */
[----:B------:R-:W-:Y:S01]  /*6080*/  STS.U16 [R59+UR9+0xbf00], R24 ;  /* 0x00bf00183b007988 */ /* 0x000fe20008000409 */
[----:B------:R-:W-:-:S03]  /*6090*/  LEA R204, P0, R3, R198, 0x1 ;  /* 0x000000c603cc7211 */ /* 0x000fc600078008ff */
[----:B------:R-:W-:Y:S01]  /*60a0*/  STS.U16 [R59+UR9+0xc300], R130 ;  /* 0x00c300823b007988 */ /* 0x000fe20008000409 */
[----:B------:R-:W-:-:S03]  /*60b0*/  LEA.HI.X.SX32 R205, R3, R6, 0x1, P0 ;  /* 0x0000000603cd7211 */ /* 0x000fc600000f0eff */
[----:B------:R-:W-:Y:S01]  /*60c0*/  STS.U16 [R59+UR9+0xc700], R146 ;  /* 0x00c700923b007988 */ /* 0x000fe20008000409 */
[----:B------:R-:W-:-:S03]  /*60d0*/  LOP3.LUT P0, RZ, R2, 0x7f, RZ, 0xc0, !PT ;  /* 0x0000007f02ff7812 */ /* 0x000fc6000780c0ff */
[----:B------:R4:W-:Y:S04]  /*60e0*/  STS.U16 [R59+UR9+0xcb00], R8 ;  /* 0x00cb00083b007988 */ /* 0x0009e80008000409 */
        /* <DEDUP_REMOVED lines=10> */
[----:B------:R0:W-:Y:S04]  /*6190*/  STS.U16 [R59+UR9+0xfb00], R9 ;  /* 0x00fb00093b007988 */ /* 0x0001e80008000409 */
[----:B------:R0:W-:Y:S01]  /*61a0*/  STS.U16 [R59+UR9+0xff00], R56 ;  /* 0x00ff00383b007988 */ /* 0x0001e20008000409 */
[----:B--2---:R-:W-:Y:S01]  /*61b0*/  LEA R4, R34, R3, 0x7 ;  /* 0x0000000322047211 */ /* 0x004fe200078e38ff */
[----:B-1----:R-:W-:Y:S01]  /*61c0*/  IMAD.SHL.U32 R248, R248, 0x40, RZ ;  /* 0x00000040f8f87824 */ /* 0x002fe200078e00ff */
[----:B------:R-:W-:Y:S01]  /*61d0*/  PRMT R137, RZ, 0x7610, R137 ;  /* 0x00007610ff897816 */ /* 0x000fe20000000089 */
[----:B------:R-:W-:Y:S01]  /*61e0*/  STTM.x64 tmem[UR6], RZ ;  /* 0x000000ff000079ed */ /* 0x000fe20008340006 */
[----:B------:R-:W-:Y:S01]  /*61f0*/  STTM.x64 tmem[UR6+0x40], RZ ;  /* 0x000040ff000079ed */ /* 0x000fe20008340006 */
[----:B------:R-:W-:Y:S01]  /*6200*/  STTM.x64 tmem[UR6+0x80], RZ ;  /* 0x000080ff000079ed */ /* 0x000fe20008340006 */
[----:B------:R-:W-:Y:S01]  /*6210*/  STTM.x64 tmem[UR6+0xc0], RZ ;  /* 0x0000c0ff000079ed */ /* 0x000fe20008340006 */
[----:B------:R-:W1:Y:S01]  /*6220*/  FENCE.VIEW.ASYNC.T ;  /* 0x00000000000073c6 */ /* 0x000e620000000200 */
[----:B------:R-:W-:Y:S01]  /*6230*/  IMAD.U32 R2, RZ, RZ, UR9 ;  /* 0x00000009ff027e24 */ /* 0x000fe2000f8e00ff */
[----:B-1----:R-:W-:Y:S01]  /*6240*/  VOTEU.ALL UP0, P0 ;  /* 0x0000000000ff7886 */ /* 0x002fe20000000000 */
[----:B----4-:R-:W1:Y:S02]  /*6250*/  LDC R8, c[0x0][0x3c4] ;  /* 0x0000f100ff087b82 */ /* 0x010e640000000800 */
[----:B------:R-:W-:-:S02]  /*6260*/  VIADD R206, R2, 0x40000 ;  /* 0x0004000002ce7836 */ /* 0x000fc40000000000 */
[----:B------:R-:W-:-:S04]  /*6270*/  @!UP0 UIADD3 UR4, UPT, UPT, -UR12, 0x100000, URZ ;  /* 0x001000000c048890 */ /* 0x000fc8000fffe1ff */
[----:B------:R-:W-:Y:S02]  /*6280*/  @!UP0 USHF.L.U32 UR5, UR4, 0xb, URZ ;  /* 0x0000000b04058899 */ /* 0x000fe400080006ff */
[----:B------:R-:W-:Y:S01]  /*6290*/  @!UP0 USHF.L.U32 UR4, UR4, 0x1, URZ ;  /* 0x0000000104048899 */ /* 0x000fe200080006ff */
[----:B------:R-:W-:Y:S01]  /*62a0*/  R2UR UR7, R206 ;  /* 0x00000000ce0772ca */ /* 0x000fe200000e0000 */
[----:B------:R-:W-:Y:S01]  /*62b0*/  IMAD R5, R5, 0x80, R4 ;  /* 0x0000008005057824 */ /* 0x000fe200078e0204 */
[----:B------:R-:W-:Y:S01]  /*62c0*/  VOTEU.ALL UP1, P0 ;  /* 0x0000000000ff7886 */ /* 0x000fe20000020000 */
[----:B------:R-:W-:Y:S02]  /*62d0*/  BAR.SYNC.DEFER_BLOCKING 0x0 ;  /* 0x0000000000007b1d */ /* 0x000fe40000010000 */
[----:B---3--:R-:W-:Y:S01]  /*62e0*/  IMAD R0, R30, 0x80, R5 ;  /* 0x000000801e007824 */ /* 0x008fe200078e0205 */
[-C--:B------:R-:W-:Y:S02]  /*62f0*/  LEA R202, P1, R4, R198.reuse, 0x1 ;  /* 0x000000c604ca7211 */ /* 0x080fe400078208ff */
[----:B------:R-:W-:-:S03]  /*6300*/  LEA R200, P2, R5, R198, 0x1 ;  /* 0x000000c605c87211 */ /* 0x000fc600078408ff */
[----:B------:R-:W2:Y:S01]  /*6310*/  LDC R3, c[0x0][0x3c4] ;  /* 0x0000f100ff037b82 */ /* 0x000ea20000000800 */
[----:B------:R-:W-:Y:S02]  /*6320*/  LEA R198, P3, R0, R198, 0x1 ;  /* 0x000000c600c67211 */ /* 0x000fe400078608ff */
[-C--:B------:R-:W-:Y:S02]  /*6330*/  LEA.HI.X.SX32 R203, R4, R6.reuse, 0x1, P1 ;  /* 0x0000000604cb7211 */ /* 0x080fe400008f0eff */
[----:B------:R-:W-:-:S03]  /*6340*/  LEA.HI.X.SX32 R199, R0, R6, 0x1, P3 ;  /* 0x0000000600c77211 */ /* 0x000fc600018f0eff */
[----:B------:R-:W3:Y:S01]  /*6350*/  LDC R0, c[0x0][0x3c4] ;  /* 0x0000f100ff007b82 */ /* 0x000ee20000000800 */
[----:B------:R-:W-:-:S07]  /*6360*/  IADD3 R4, PT, PT, R248, 0x40, RZ ;  /* 0x00000040f8047810 */ /* 0x000fce0007ffe0ff */
[----:B0-----:R-:W0:Y:S01]  /*6370*/  LDC R18, c[0x0][0x3c4] ;  /* 0x0000f100ff127b82 */ /* 0x001e220000000800 */
[----:B------:R-:W4:Y:S02]  /*6380*/  FENCE.VIEW.ASYNC.S ;  /* 0x00000000000073c6 */ /* 0x000f240000000000 */
[----:B----4-:R4:W4:Y:S01]  /*6390*/  @!UP1 SYNCS.EXCH.64 URZ, [UR7], UR4 ;  /* 0x0000000407ff95b2 */ /* 0x0109220008000100 */
[----:B------:R-:W-:Y:S01]  /*63a0*/  ISETP.GT.AND P1, PT, R4, RZ, PT ;  /* 0x000000ff0400720c */ /* 0x000fe20003f24270 */
[----:B-1----:R-:W-:Y:S01]  /*63b0*/  IMAD.SHL.U32 R15, R8, 0x2, RZ ;  /* 0x00000002080f7824 */ /* 0x002fe200078e00ff */
[----:B------:R-:W-:-:S03]  /*63c0*/  LEA.HI.X.SX32 R201, R5, R6, 0x1, P2 ;  /* 0x0000000605c97211 */ /* 0x000fc600010f0eff */
[C---:B------:R-:W-:Y:S01]  /*63d0*/  IMAD.WIDE R12, R15.reuse, 0x2, R200 ;  /* 0x000000020f0c7825 */ /* 0x040fe200078e02c8 */
[----:B----4-:R-:W-:Y:S03]  /*63e0*/  BAR.SYNC.DEFER_BLOCKING 0x0 ;  /* 0x0000000000007b1d */ /* 0x010fe60000010000 */
[----:B------:R-:W-:-:S05]  /*63f0*/  IMAD.WIDE R8, R15, 0x2, R204 ;  /* 0x000000020f087825 */ /* 0x000fca00078e02cc */
[----:B------:R-:W1:Y:S01]  /*6400*/  LDC R5, c[0x0][0x3c4] ;  /* 0x0000f100ff057b82 */ /* 0x000e620000000800 */
[----:B------:R-:W-:Y:S01]  /*6410*/  PRMT R136, RZ, 0x7610, R136 ;  /* 0x00007610ff887816 */ /* 0x000fe20000000088 */
[----:B------:R-:W-:Y:S01]  /*6420*/  IMAD.WIDE R10, R15, 0x2, R202 ;  /* 0x000000020f0a7825 */ /* 0x000fe200078e02ca */
[----:B------:R-:W-:Y:S02]  /*6430*/  PRMT R166, RZ, 0x7610, R166 ;  /* 0x00007610ffa67816 */ /* 0x000fe400000000a6 */
[----:B------:R-:W-:Y:S02]  /*6440*/  PRMT R104, RZ, 0x7610, R104 ;  /* 0x00007610ff687816 */ /* 0x000fe40000000068 */
[----:B------:R-:W-:Y:S01]  /*6450*/  PRMT R100, RZ, 0x7610, R100 ;  /* 0x00007610ff647816 */ /* 0x000fe20000000064 */
[----:B------:R-:W-:Y:S01]  /*6460*/  STL [R1+0x1158], R2 ;  /* 0x0011580201007387 */ /* 0x000fe20000100800 */
[----:B------:R-:W-:Y:S01]  /*6470*/  PRMT R157, RZ, 0x7610, R157 ;  /* 0x00007610ff9d7816 */ /* 0x000fe2000000009d */
[----:B------:R-:W4:Y:S02]  /*6480*/  LDC R102, c[0x0][0x3c4] ;  /* 0x0000f100ff667b82 */ /* 0x000f240000000800 */
[----:B------:R0:W4:Y:S01]  /*6490*/  @P1 LDG.E.U16 R135, desc[UR10][R12.64] ;  /* 0x0000000a0c871981 */ /* 0x000122000c1e1500 */
[----:B------:R-:W-:-:S05]  /*64a0*/  PRMT R156, RZ, 0x7610, R156 ;  /* 0x00007610ff9c7816 */ /* 0x000fca000000009c */
[----:B------:R-:W4:Y:S01]  /*64b0*/  LDC R197, c[0x0][0x3c4] ;  /* 0x0000f100ffc57b82 */ /* 0x000f220000000800 */
[----:B------:R2:W4:Y:S01]  /*64c0*/  @P1 LDG.E.U16 R137, desc[UR10][R8.64] ;  /* 0x0000000a08891981 */ /* 0x000522000c1e1500 */
[----:B------:R-:W-:-:S03]  /*64d0*/  IMAD.WIDE R14, R15, 0x2, R198 ;  /* 0x000000020f0e7825 */ /* 0x000fc600078e02c6 */
[----:B------:R3:W4:Y:S03]  /*64e0*/  @P1 LDG.E.U16 R136, desc[UR10][R10.64] ;  /* 0x0000000a0a881981 */ /* 0x000726000c1e1500 */
[----:B0-----:R-:W0:Y:S01]  /*64f0*/  LDC R13, c[0x0][0x3c4] ;  /* 0x0000f100ff0d7b82 */ /* 0x001e220000000800 */
[----:B------:R-:W-:Y:S01]  /*6500*/  IMAD.WIDE R6, R7, 0x2, R202 ;  /* 0x0000000207067825 */ /* 0x000fe200078e02ca */
[----:B------:R1:W4:Y:S03]  /*6510*/  @P1 LDG.E.U16 R134, desc[UR10][R14.64] ;  /* 0x0000000a0e861981 */ /* 0x000326000c1e1500 */
[----:B--2---:R-:W-:Y:S01]  /*6520*/  IMAD.WIDE R8, R3, 0x2, R200 ;  /* 0x0000000203087825 */ /* 0x004fe200078e02c8 */
[----:B------:R2:W4:Y:S01]  /*6530*/  @P1 LDG.E.U16 R168, desc[UR10][R6.64] ;  /* 0x0000000a06a81981 */ /* 0x000522000c1e1500 */
[----:B------:R-:W-:Y:S01]  /*6540*/  PRMT R152, RZ, 0x7610, R152 ;  /* 0x00007610ff987816 */ /* 0x000fe20000000098 */
[----:B------:R-:W4:Y:S01]  /*6550*/  LDC R243, c[0x0][0x3c4] ;  /* 0x0000f100fff37b82 */ /* 0x000f220000000800 */
[----:B---3--:R-:W-:Y:S01]  /*6560*/  IMAD R3, R0, 0x3, RZ ;  /* 0x0000000300037824 */ /* 0x008fe200078e02ff */
[----:B------:R-:W3:Y:S06]  /*6570*/  @P1 LDG.E.U16 R167, desc[UR10][R8.64] ;  /* 0x0000000a08a71981 */ /* 0x000eec000c1e1500 */
[----:B------:R-:W2:Y:S01]  /*6580*/  LDC R0, c[0x0][0x3c4] ;  /* 0x0000f100ff007b82 */ /* 0x000ea20000000800 */
[----:B------:R-:W-:-:S04]  /*6590*/  IMAD.WIDE R10, R17, 0x2, R198 ;  /* 0x00000002110a7825 */ /* 0x000fc800078e02c6 */
[----:B-1----:R-:W-:Y:S01]  /*65a0*/  IMAD.WIDE R4, R5, 0x2, R204 ;  /* 0x0000000205047825 */ /* 0x002fe200078e02cc */
[----:B------:R1:W3:Y:S01]  /*65b0*/  @P1 LDG.E.U16 R166, desc[UR10][R10.64] ;  /* 0x0000000a0aa61981 */ /* 0x0002e2000c1e1500 */
[----:B------:R-:W-:Y:S01]  /*65c0*/  PRMT R151, RZ, 0x7610, R151 ;  /* 0x00007610ff977816 */ /* 0x000fe20000000097 */
[----:B------:R-:W3:Y:S01]  /*65d0*/  LDC R245, c[0x0][0x3c4] ;  /* 0x0000f100fff57b82 */ /* 0x000ee20000000800 */
[C---:B------:R-:W-:Y:S01]  /*65e0*/  IMAD.WIDE R14, R3.reuse, 0x2, R204 ;  /* 0x00000002030e7825 */ /* 0x040fe200078e02cc */
[----:B------:R0:W3:Y:S03]  /*65f0*/  @P1 LDG.E.U16 R169, desc[UR10][R4.64] ;  /* 0x0000000a04a91981 */ /* 0x0000e6000c1e1500 */
[----:B------:R-:W-:Y:S01]  /*6600*/  IMAD.WIDE R16, R3, 0x2, R202 ;  /* 0x0000000203107825 */ /* 0x000fe200078e02ca */
[----:B------:R0:W3:Y:S01]  /*6610*/  @P1 LDG.E.U16 R104, desc[UR10][R14.64] ;  /* 0x0000000a0e681981 */ /* 0x0000e2000c1e1500 */
[----:B------:R-:W-:Y:S01]  /*6620*/  PRMT R150, RZ, 0x7610, R150 ;  /* 0x00007610ff967816 */ /* 0x000fe20000000096 */
[----:B------:R-:W3:Y:S01]  /*6630*/  LDC R246, c[0x0][0x3c4] ;  /* 0x0000f100fff67b82 */ /* 0x000ee20000000800 */
[----:B------:R-:W-:Y:S01]  /*6640*/  IMAD.SHL.U32 R21, R18, 0x4, RZ ;  /* 0x0000000412157824 */ /* 0x000fe200078e00ff */
[----:B------:R0:W3:Y:S02]  /*6650*/  @P1 LDG.E.U16 R101, desc[UR10][R16.64] ;  /* 0x0000000a10651981 */ /* 0x0000e4000c1e1500 */
[----:B0-----:R-:W-:Y:S01]  /*6660*/  IMAD R13, R13, 0x5, RZ ;  /* 0x000000050d0d7824 */ /* 0x001fe200078e02ff */
[----:B------:R-:W-:Y:S01]  /*6670*/  PRMT R12, RZ, 0x7610, R12 ;  /* 0x00007610ff0c7816 */ /* 0x000fe2000000000c */
[----:B--2---:R-:W-:Y:S01]  /*6680*/  IMAD.WIDE R6, R3, 0x2, R198 ;  /* 0x0000000203067825 */ /* 0x004fe200078e02c6 */
[----:B-1----:R-:W-:-:S02]  /*6690*/  PRMT R11, RZ, 0x7610, R11 ;  /* 0x00007610ff0b7816 */ /* 0x002fc4000000000b */
[----:B------:R-:W-:Y:S01]  /*66a0*/  PRMT R10, RZ, 0x7610, R10 ;  /* 0x00007610ff0a7816 */ /* 0x000fe2000000000a */
[----:B------:R-:W-:Y:S01]  /*66b0*/  IMAD.WIDE R4, R3, 0x2, R200 ;  /* 0x0000000203047825 */ /* 0x000fe200078e02c8 */
[----:B------:R-:W-:Y:S01]  /*66c0*/  PRMT R9, RZ, 0x7610, R9 ;  /* 0x00007610ff097816 */ /* 0x000fe20000000009 */
[----:B------:R0:W2:Y:S01]  /*66d0*/  @P1 LDG.E.U16 R99, desc[UR10][R6.64] ;  /* 0x0000000a06631981 */ /* 0x0000a2000c1e1500 */
[----:B------:R-:W-:Y:S01]  /*66e0*/  PRMT R8, RZ, 0x7610, R8 ;  /* 0x00007610ff087816 */ /* 0x000fe20000000008 */
[C---:B------:R-:W-:Y:S01]  /*66f0*/  IMAD.WIDE R14, R21.reuse, 0x2, R204 ;  /* 0x00000002150e7825 */ /* 0x040fe200078e02cc */
        /* <DEDUP_REMOVED lines=8> */
[----:B0-----:R-:W-:Y:S01]  /*6780*/  PRMT R7, RZ, 0x7610, R7 ;  /* 0x00007610ff077816 */ /* 0x001fe20000000007 */
[----:B------:R0:W2:Y:S01]  /*6790*/  @P1 LDG.E.U16 R11, desc[UR10][R16.64] ;  /* 0x0000000a100b1981 */ /* 0x0000a2000c1e1500 */
[----:B------:R-:W-:Y:S01]  /*67a0*/  PRMT R145, RZ, 0x7610, R145 ;  /* 0x00007610ff917816 */ /* 0x000fe20000000091 */
[----:B------:R-:W-:Y:S01]  /*67b0*/  IMAD.WIDE R20, R21, 0x2, R198 ;  /* 0x0000000215147825 */ /* 0x000fe200078e02c6 */
[----:B------:R-:W-:Y:S01]  /*67c0*/  PRMT R6, RZ, 0x7610, R6 ;  /* 0x00007610ff067816 */ /* 0x000fe20000000006 */
[----:B------:R0:W2:Y:S01]  /*67d0*/  @P1 LDG.E.U16 R10, desc[UR10][R18.64] ;  /* 0x0000000a120a1981 */ /* 0x0000a2000c1e1500 */
[----:B------:R-:W-:Y:S01]  /*67e0*/  PRMT R144, RZ, 0x7610, R144 ;  /* 0x00007610ff907816 */ /* 0x000fe20000000090 */
[C---:B------:R-:W-:Y:S01]  /*67f0*/  IMAD.WIDE R22, R13.reuse, 0x2, R204 ;  /* 0x000000020d167825 */ /* 0x040fe200078e02cc */
[----:B-1----:R-:W-:Y:S01]  /*6800*/  PRMT R5, RZ, 0x7610, R5 ;  /* 0x00007610ff057816 */ /* 0x002fe20000000005 */
[----:B------:R1:W2:Y:S01]  /*6810*/  @P1 LDG.E.U16 R9, desc[UR10][R20.64] ;  /* 0x0000000a14091981 */ /* 0x0002a2000c1e1500 */
[----:B------:R-:W-:Y:S01]  /*6820*/  PRMT R143, RZ, 0x7610, R143 ;  /* 0x00007610ff8f7816 */ /* 0x000fe2000000008f */
[----:B------:R-:W-:Y:S01]  /*6830*/  IMAD R0, R0, 0x6, RZ ;  /* 0x0000000600007824 */ /* 0x000fe200078e02ff */
[----:B------:R-:W-:Y:S01]  /*6840*/  PRMT R4, RZ, 0x7610, R4 ;  /* 0x00007610ff047816 */ /* 0x000fe20000000004 */
[C---:B------:R-:W-:Y:S01]  /*6850*/  IMAD.WIDE R14, R13.reuse, 0x2, R202 ;  /* 0x000000020d0e7825 */ /* 0x040fe200078e02ca */
[----:B------:R1:W2:Y:S01]  /*6860*/  @P1 LDG.E.U16 R8, desc[UR10][R22.64] ;  /* 0x0000000a16081981 */ /* 0x0002a2000c1e1500 */
[----:B------:R-:W-:Y:S01]  /*6870*/  PRMT R3, RZ, 0x7610, R3 ;  /* 0x00007610ff037816 */ /* 0x000fe20000000003 */
[----:B------:R-:W2:Y:S01]  /*6880*/  LDC R248, c[0x0][0x3c4] ;  /* 0x0000f100fff87b82 */ /* 0x000ea20000000800 */
[C---:B0-----:R-:W-:Y:S01]  /*6890*/  IMAD.WIDE R16, R13.reuse, 0x2, R200 ;  /* 0x000000020d107825 */ /* 0x041fe200078e02c8 */
[----:B------:R0:W2:Y:S03]  /*68a0*/  @P1 LDG.E.U16 R7, desc[UR10][R14.64] ;  /* 0x0000000a0e071981 */ /* 0x0000a6000c1e1500 */
[----:B------:R-:W-:Y:S01]  /*68b0*/  IMAD.WIDE R18, R13, 0x2, R198 ;  /* 0x000000020d127825 */ /* 0x000fe200078e02c6 */
[----:B------:R0:W2:Y:S01]  /*68c0*/  @P1 LDG.E.U16 R6, desc[UR10][R16.64] ;  /* 0x0000000a10061981 */ /* 0x0000a2000c1e1500 */
[----:B------:R-:W-:Y:S01]  /*68d0*/  PRMT R142, RZ, 0x7610, R142 ;  /* 0x00007610ff8e7816 */ /* 0x000fe2000000008e */
[----:B------:R-:W0:Y:S01]  /*68e0*/  LDC R249, c[0x0][0x3c4] ;  /* 0x0000f100fff97b82 */ /* 0x000e220000000800 */
[C---:B-1----:R-:W-:Y:S01]  /*68f0*/  IMAD.WIDE R20, R0.reuse, 0x2, R204 ;  /* 0x0000000200147825 */ /* 0x042fe200078e02cc */
[----:B------:R1:W2:Y:S03]  /*6900*/  @P1 LDG.E.U16 R5, desc[UR10][R18.64] ;  /* 0x0000000a12051981 */ /* 0x0002a6000c1e1500 */
[----:B------:R-:W-:Y:S01]  /*6910*/  IMAD.WIDE R22, R0, 0x2, R202 ;  /* 0x0000000200167825 */ /* 0x000fe200078e02ca */
[----:B------:R0:W2:Y:S01]  /*6920*/  @P1 LDG.E.U16 R4, desc[UR10][R20.64] ;  /* 0x0000000a14041981 */ /* 0x0000a2000c1e1500 */
[----:B------:R-:W-:Y:S01]  /*6930*/  PRMT R141, RZ, 0x7610, R141 ;  /* 0x00007610ff8d7816 */ /* 0x000fe2000000008d */
[----:B------:R-:W0:Y:S02]  /*6940*/  LDC R252, c[0x0][0x3c4] ;  /* 0x0000f100fffc7b82 */ /* 0x000e240000000800 */
[----:B------:R0:W2:Y:S04]  /*6950*/  @P1 LDG.E.U16 R3, desc[UR10][R22.64] ;  /* 0x0000000a16031981 */ /* 0x0000a8000c1e1500 */
[----:B------:R-:W-:Y:S01]  /*6960*/  STL.64 [R1+0x1168], R206 ;  /* 0x001168ce01007387 */ /* 0x000fe20000100a00 */
        /* <DEDUP_REMOVED lines=51> */
[----:B0-----:R-:W-:Y:S02]  /*6ca0*/  PRMT R14, RZ, 0x7610, R14 ;  /* 0x00007610ff0e7816 */ /* 0x001fe4000000000e */
[----:B------:R-:W-:Y:S02]  /*6cb0*/  PRMT R15, RZ, 0x7610, R15 ;  /* 0x00007610ff0f7816 */ /* 0x000fe4000000000f */
[----:B------:R-:W-:Y:S02]  /*6cc0*/  PRMT R16, RZ, 0x7610, R16 ;  /* 0x00007610ff107816 */ /* 0x000fe40000000010 */
[----:B------:R-:W-:-:S02]  /*6cd0*/  PRMT R17, RZ, 0x7610, R17 ;  /* 0x00007610ff117816 */ /* 0x000fc40000000011 */
[----:B-1----:R-:W-:Y:S02]  /*6ce0*/  PRMT R18, RZ, 0x7610, R18 ;  /* 0x00007610ff127816 */ /* 0x002fe40000000012 */
        /* <DEDUP_REMOVED lines=13> */
[----:B------:R-:W-:Y:S01]  /*6dc0*/  PRMT R32, RZ, 0x7610, R32 ;  /* 0x00007610ff207816 */ /* 0x000fe20000000020 */
[----:B----4-:R-:W-:Y:S04]  /*6dd0*/  STL.64 [R1+0x1180], R136 ;  /* 0x0011808801007387 */ /* 0x010fe80000100a00 */
[----:B------:R-:W-:Y:S04]  /*6de0*/  STL.64 [R1+0x1188], R134 ;  /* 0x0011888601007387 */ /* 0x000fe80000100a00 */
[----:B---3--:R-:W-:Y:S04]  /*6df0*/  STL.64 [R1+0x1190], R168 ;  /* 0x001190a801007387 */ /* 0x008fe80000100a00 */
[----:B------:R-:W-:Y:S04]  /*6e00*/  STL.64 [R1+0x1198], R166 ;  /* 0x001198a601007387 */ /* 0x000fe80000100a00 */
[----:B--2---:R-:W-:Y:S04]  /*6e10*/  STL.64 [R1+0x11a0], R100 ;  /* 0x0011a06401007387 */ /* 0x004fe80000100a00 */
[----:B------:R-:W-:Y:S04]  /*6e20*/  STL.64 [R1+0x11a8], R10 ;  /* 0x0011a80a01007387 */ /* 0x000fe80000100a00 */
[----:B------:R-:W-:Y:S04]  /*6e30*/  STL.64 [R1+0x11b0], R8 ;  /* 0x0011b00801007387 */ /* 0x000fe80000100a00 */
[----:B------:R-:W-:Y:S04]  /*6e40*/  STL.64 [R1+0x11b8], R6 ;  /* 0x0011b80601007387 */ /* 0x000fe80000100a00 */
[----:B------:R-:W-:Y:S04]  /*6e50*/  STL.64 [R1+0x11c0], R4 ;  /* 0x0011c00401007387 */ /* 0x000fe80000100a00 */
[----:B------:R-:W-:Y:S04]  /*6e60*/  STL.64 [R1+0x11c8], R2 ;  /* 0x0011c80201007387 */ /* 0x000fe80000100a00 */
[----:B------:R0:W-:Y:S04]  /*6e70*/  STL.64 [R1+0x14e0], R178 ;  /* 0x0014e0b201007387 */ /* 0x0001e80000100a00 */
[----:B------:R-:W-:Y:S04]  /*6e80*/  STL.64 [R1+0x14d0], R180 ;  /* 0x0014d0b401007387 */ /* 0x000fe80000100a00 */
[----:B------:R-:W-:Y:S04]  /*6e90*/  STL.64 [R1+0x14c0], R182 ;  /* 0x0014c0b601007387 */ /* 0x000fe80000100a00 */
[----:B------:R-:W-:Y:S04]  /*6ea0*/  STL.64 [R1+0x14c8], R184 ;  /* 0x0014c8b801007387 */ /* 0x000fe80000100a00 */
[----:B------:R1:W-:Y:S04]  /*6eb0*/  STL.64 [R1+0x14d8], R186 ;  /* 0x0014d8ba01007387 */ /* 0x0003e80000100a00 */
[----:B------:R-:W-:Y:S04]  /*6ec0*/  STL.64 [R1+0x14b8], R190 ;  /* 0x0014b8be01007387 */ /* 0x000fe80000100a00 */
[----:B------:R2:W-:Y:S04]  /*6ed0*/  STL.64 [R1+0x14a8], R192 ;  /* 0x0014a8c001007387 */ /* 0x0005e80000100a00 */
[----:B------:R-:W-:Y:S04]  /*6ee0*/  STL.64 [R1+0x1498], R194 ;  /* 0x001498c201007387 */ /* 0x000fe80000100a00 */
[----:B------:R3:W-:Y:S04]  /*6ef0*/  STL.64 [R1+0x1490], R208 ;  /* 0x001490d001007387 */ /* 0x0007e80000100a00 */
[----:B------:R-:W-:Y:S04]  /*6f00*/  STL.64 [R1+0x1488], R210 ;  /* 0x001488d201007387 */ /* 0x000fe80000100a00 */
        /* <DEDUP_REMOVED lines=43> */
[----:B------:R-:W-:Y:S01]  /*71c0*/  STL.64 [R1+0x12b8], R14 ;  /* 0x0012b80e01007387 */ /* 0x000fe20000100a00 */
[----:B------:R-:W-:-:S03]  /*71d0*/  PRMT R33, RZ, 0x7610, R33 ;  /* 0x00007610ff217816 */ /* 0x000fc60000000021 */
        /* <DEDUP_REMOVED lines=9> */
[----:B------:R-:W-:Y:S02]  /*7270*/  PRMT R38, RZ, 0x7610, R38 ;  /* 0x00007610ff267816 */ /* 0x000fe40000000026 */
[----:B------:R-:W-:Y:S01]  /*7280*/  PRMT R39, RZ, 0x7610, R39 ;  /* 0x00007610ff277816 */ /* 0x000fe20000000027 */
[----:B------:R-:W-:Y:S01]  /*7290*/  STL.64 [R1+0x1288], R26 ;  /* 0x0012881a01007387 */ /* 0x000fe20000100a00 */
[----:B------:R-:W-:Y:S02]  /*72a0*/  PRMT R40, RZ, 0x7610, R40 ;  /* 0x00007610ff287816 */ /* 0x000fe40000000028 */
[----:B------:R-:W-:Y:S01]  /*72b0*/  PRMT R41, RZ, 0x7610, R41 ;  /* 0x00007610ff297816 */ /* 0x000fe20000000029 */
[----:B------:R-:W-:Y:S01]  /*72c0*/  STL.64 [R1+0x1280], R28 ;  /* 0x0012801c01007387 */ /* 0x000fe20000100a00 */
[----:B------:R-:W-:Y:S02]  /*72d0*/  PRMT R42, RZ, 0x7610, R42 ;  /* 0x00007610ff2a7816 */ /* 0x000fe4000000002a */
[----:B------:R-:W-:Y:S01]  /*72e0*/  PRMT R43, RZ, 0x7610, R43 ;  /* 0x00007610ff2b7816 */ /* 0x000fe2000000002b */
[----:B------:R-:W-:Y:S01]  /*72f0*/  STL.64 [R1+0x1278], R30 ;  /* 0x0012781e01007387 */ /* 0x000fe20000100a00 */
[----:B------:R-:W-:-:S02]  /*7300*/  PRMT R44, RZ, 0x7610, R44 ;  /* 0x00007610ff2c7816 */ /* 0x000fc4000000002c */
        /* <DEDUP_REMOVED lines=26> */
[----:B------:R-:W-:-:S03]  /*74b0*/  PRMT R63, RZ, 0x7610, R63 ;  /* 0x00007610ff3f7816 */ /* 0x000fc6000000003f */
[----:B------:R-:W-:Y:S01]  /*74c0*/  STL.64 [R1+0x1218], R50 ;  /* 0x0012183201007387 */ /* 0x000fe20000100a00 */
[----:B------:R-:W-:Y:S01]  /*74d0*/  PRMT R64, RZ, 0x7610, R64 ;  /* 0x00007610ff407816 */ /* 0x000fe20000000040 */
[----:B------:R-:W-:Y:S01]  /*74e0*/  IMAD.SHL.U32 R102, R102, 0x8, RZ ;  /* 0x0000000866667824 */ /* 0x000fe200078e00ff */
[----:B------:R-:W-:Y:S01]  /*74f0*/  PRMT R65, RZ, 0x7610, R65 ;  /* 0x00007610ff417816 */ /* 0x000fe20000000041 */
[----:B------:R-:W-:Y:S01]  /*7500*/  STL.64 [R1+0x1210], R52 ;  /* 0x0012103401007387 */ /* 0x000fe20000100a00 */
[----:B------:R-:W-:Y:S02]  /*7510*/  PRMT R66, RZ, 0x7610, R66 ;  /* 0x00007610ff427816 */ /* 0x000fe40000000042 */
[----:B------:R-:W-:Y:S01]  /*7520*/  PRMT R67, RZ, 0x7610, R67 ;  /* 0x00007610ff437816 */ /* 0x000fe20000000043 */
[----:B------:R-:W-:Y:S01]  /*7530*/  STL.64 [R1+0x1208], R54 ;  /* 0x0012083601007387 */ /* 0x000fe20000100a00 */
[----:B------:R-:W-:Y:S02]  /*7540*/  SHF.L.U32 R103, R103, 0x4, RZ ;  /* 0x0000000467677819 */ /* 0x000fe400000006ff */
[----:B------:R-:W-:Y:S01]  /*7550*/  PRMT R68, RZ, 0x7610, R68 ;  /* 0x00007610ff447816 */ /* 0x000fe20000000044 */
[----:B------:R-:W-:Y:S01]  /*7560*/  STL.64 [R1+0x1200], R56 ;  /* 0x0012003801007387 */ /* 0x000fe20000100a00 */
[----:B------:R-:W-:Y:S01]  /*7570*/  PRMT R69, RZ, 0x7610, R69 ;  /* 0x00007610ff457816 */ /* 0x000fe20000000045 */
[----:B------:R-:W-:Y:S01]  /*7580*/  IMAD R109, R109, 0x18, RZ ;  /* 0x000000186d6d7824 */ /* 0x000fe200078e02ff */
[----:B------:R-:W-:Y:S01]  /*7590*/  PRMT R70, RZ, 0x7610, R70 ;  /* 0x00007610ff467816 */ /* 0x000fe20000000046 */
[----:B------:R-:W-:Y:S01]  /*75a0*/  STL.64 [R1+0x11f0], R58 ;  /* 0x0011f03a01007387 */ /* 0x000fe20000100a00 */
[----:B------:R-:W-:Y:S01]  /*75b0*/  PRMT R71, RZ, 0x7610, R71 ;  /* 0x00007610ff477816 */ /* 0x000fe20000000047 */
[----:B0-----:R-:W-:Y:S01]  /*75c0*/  IMAD.WIDE R178, R102, 0x2, R204 ;  /* 0x0000000266b27825 */ /* 0x001fe200078e02cc */
[----:B------:R-:W-:Y:S01]  /*75d0*/  PRMT R72, RZ, 0x7610, R72 ;  /* 0x00007610ff487816 */ /* 0x000fe20000000048 */
[----:B------:R-:W-:Y:S02]  /*75e0*/  STL.64 [R1+0x11e8], R60 ;  /* 0x0011e83c01007387 */ /* 0x000fe40000100a00 */
[----:B------:R-:W-:-:S02]  /*75f0*/  IMAD.WIDE R4, R103, 0x2, R202 ;  /* 0x0000000267047825 */ /* 0x000fc400078e02ca */
[----:B------:R-:W-:Y:S02]  /*7600*/  STL.64 [R1+0x11e0], R62 ;  /* 0x0011e03e01007387 */ /* 0x000fe40000100a00 */
[----:B-1----:R-:W-:Y:S02]  /*7610*/  IMAD.WIDE R186, R102, 0x2, R202 ;  /* 0x0000000266ba7825 */ /* 0x002fe400078e02ca */
[----:B------:R-:W-:Y:S02]  /*7620*/  STL.64 [R1+0x11d8], R64 ;  /* 0x0011d84001007387 */ /* 0x000fe40000100a00 */
[----:B------:R-:W-:Y:S02]  /*7630*/  IMAD.WIDE R2, R109, 0x2, R204 ;  /* 0x000000026d027825 */ /* 0x000fe400078e02cc */
[----:B------:R-:W-:Y:S04]  /*7640*/  STL.64 [R1+0x11d0], R66 ;  /* 0x0011d04201007387 */ /* 0x000fe80000100a00 */
[----:B------:R-:W-:Y:S01]  /*7650*/  STL.64 [R1+0x11f8], R68 ;  /* 0x0011f84401007387 */ /* 0x000fe20000100a00 */
[----:B------:R-:W-:-:S03]  /*7660*/  IMAD.SHL.U32 R197, R197, 0x20, RZ ;  /* 0x00000020c5c57824 */ /* 0x000fc600078e00ff */
[----:B------:R-:W-:Y:S04]  /*7670*/  STL.64 [R1+0x1230], R70 ;  /* 0x0012304601007387 */ /* 0x000fe80000100a00 */
[----:B------:R-:W-:Y:S01]  /*7680*/  STL.64 [R1+0x1238], R72 ;  /* 0x0012384801007387 */ /* 0x000fe20000100a00 */
[----:B------:R-:W-:-:S03]  /*7690*/  IMAD.WIDE R182, R103, 0x2, R204 ;  /* 0x0000000267b67825 */ /* 0x000fc600078e02cc */
[----:B------:R-:W-:Y:S04]  /*76a0*/  STL.64 [R1+0x1138], R178 ;  /* 0x001138b201007387 */ /* 0x000fe80000100a00 */
[----:B------:R0:W-:Y:S01]  /*76b0*/  STL.64 [R1+0x1070], R4 ;  /* 0x0010700401007387 */ /* 0x0001e20000100a00 */
[----:B--2---:R-:W-:-:S03]  /*76c0*/  IMAD.WIDE R192, R109, 0x2, R202 ;  /* 0x000000026dc07825 */ /* 0x004fc600078e02ca */
[----:B------:R-:W-:Y:S01]  /*76d0*/  STL.64 [R1+0x1130], R186 ;  /* 0x001130ba01007387 */ /* 0x000fe20000100a00 */
[----:B---3--:R-:W-:-:S03]  /*76e0*/  IMAD.WIDE R208, R197, 0x2, R202 ;  /* 0x00000002c5d07825 */ /* 0x008fc600078e02ca */
[----:B------:R1:W-:Y:S01]  /*76f0*/  STL.64 [R1+0xfb8], R2 ;  /* 0x000fb80201007387 */ /* 0x0003e20000100a00 */
[----:B----4-:R-:W-:-:S03]  /*7700*/  IMAD.WIDE R140, R213, 0x2, R204 ;  /* 0x00000002d58c7825 */ /* 0x010fc600078e02cc */
[----:B------:R-:W-:Y:S01]  /*7710*/  STL.64 [R1+0x1078], R182 ;  /* 0x001078b601007387 */ /* 0x000fe20000100a00 */
[----:B0-----:R-:W-:-:S04]  /*7720*/  IMAD.WIDE R4, R214, 0x2, R204 ;  /* 0x00000002d6047825 */ /* 0x001fc800078e02cc */
[----:B-1----:R-:W-:-:S05]  /*7730*/  IMAD.WIDE R2, R197, 0x2, R204 ;  /* 0x00000002c5027825 */ /* 0x002fca00078e02cc */
[----:B------:R0:W-:Y:S04]  /*7740*/  STL.64 [R1+0xef8], R2 ;  /* 0x000ef80201007387 */ /* 0x0001e80000100a00 */
[----:B------:R-:W-:Y:S01]  /*7750*/  STL.64 [R1+0xfb0], R192 ;  /* 0x000fb0c001007387 */ /* 0x000fe20000100a00 */
[----:B------:R-:W-:-:S03]  /*7760*/  IMAD.WIDE R170, R213, 0x2, R202 ;  /* 0x00000002d5aa7825 */ /* 0x000fc600078e02ca */
[----:B------:R-:W-:Y:S01]  /*7770*/  STL.64 [R1+0xef0], R208 ;  /* 0x000ef0d001007387 */ /* 0x000fe20000100a00 */
[----:B0-----:R-:W-:-:S03]  /*7780*/  IMAD.WIDE R2, R214, 0x2, R202 ;  /* 0x00000002d6027825 */ /* 0x001fc600078e02ca */
[----:B------:R-:W-:Y:S04]  /*7790*/  STL.64 [R1+0xd78], R4 ;  /* 0x000d780401007387 */ /* 0x000fe80000100a00 */
[----:B------:R-:W-:Y:S04]  /*77a0*/  STL.64 [R1+0xe38], R140 ;  /* 0x000e388c01007387 */ /* 0x000fe80000100a00 */
[----:B------:R-:W-:Y:S04]  /*77b0*/  STL.64 [R1+0x14a0], R140 ;  /* 0x0014a08c01007387 */ /* 0x000fe80000100a00 */
[----:B------:R0:W-:Y:S04]  /*77c0*/  STL.64 [R1+0xd70], R2 ;  /* 0x000d700201007387 */ /* 0x0001e80000100a00 */
[----:B------:R-:W-:Y:S04]  /*77d0*/  STL.64 [R1+0xe30], R170 ;  /* 0x000e30aa01007387 */ /* 0x000fe80000100a00 */
[----:B------:R-:W-:Y:S01]  /*77e0*/  STL.64 [R1+0x14b0], R170 ;  /* 0x0014b0aa01007387 */ /* 0x000fe20000100a00 */
[----:B0-----:R-:W-:-:S05]  /*77f0*/  IMAD.WIDE R2, R215, 0x2, R204 ;  /* 0x00000002d7027825 */ /* 0x001fca00078e02cc */
[----:B------:R0:W-:Y:S01]  /*7800*/  STL.64 [R1+0xcb8], R2 ;  /* 0x000cb80201007387 */ /* 0x0001e20000100a00 */
[----:B------:R-:W-:-:S04]  /*7810*/  IMAD.WIDE R4, R216, 0x2, R204 ;  /* 0x00000002d8047825 */ /* 0x000fc800078e02cc */
[----:B0-----:R-:W-:-:S05]  /*7820*/  IMAD.WIDE R2, R215, 0x2, R202 ;  /* 0x00000002d7027825 */ /* 0x001fca00078e02ca */
[----:B------:R0:W-:Y:S01]  /*7830*/  STL.64 [R1+0xcb0], R2 ;  /* 0x000cb00201007387 */ /* 0x0001e20000100a00 */
[----:B------:R-:W-:Y:S02]  /*7840*/  IMAD R218, R218, 0x19, RZ ;  /* 0x00000019dada7824 */ /* 0x000fe400078e02ff */
[--C-:B------:R-:W-:Y:S01]  /*7850*/  IMAD.WIDE R162, R216, 0x2, R202.reuse ;  /* 0x00000002d8a27825 */ /* 0x100fe200078e02ca */
[----:B------:R-:W-:Y:S03]  /*7860*/  STL.64 [R1+0x1118], R4 ;  /* 0x0011180401007387 */ /* 0x000fe60000100a00 */
[----:B------:R-:W-:-:S04]  /*7870*/  IMAD.WIDE R158, R217, 0x2, R202 ;  /* 0x00000002d99e7825 */ /* 0x000fc800078e02ca */
[----:B0-----:R-:W-:-:S05]  /*7880*/  IMAD.WIDE R2, R217, 0x2, R204 ;  /* 0x00000002d9027825 */ /* 0x001fca00078e02cc */
[----:B------:R0:W-:Y:S01]  /*7890*/  STL.64 [R1+0x1058], R2 ;  /* 0x0010580201007387 */ /* 0x0001e20000100a00 */
[----:B------:R-:W-:Y:S02]  /*78a0*/  IMAD R220, R220, 0x29, RZ ;  /* 0x00000029dcdc7824 */ /* 0x000fe400078e02ff */
[C-C-:B------:R-:W-:Y:S01]  /*78b0*/  IMAD.WIDE R154, R218.reuse, 0x2, R204.reuse ;  /* 0x00000002da9a7825 */ /* 0x140fe200078e02cc */
[----:B------:R-:W-:Y:S03]  /*78c0*/  STL.64 [R1+0x1110], R162 ;  /* 0x001110a201007387 */ /* 0x000fe60000100a00 */
[----:B------:R-:W-:Y:S01]  /*78d0*/  IMAD.WIDE R144, R219, 0x2, R204 ;  /* 0x00000002db907825 */ /* 0x000fe200078e02cc */
[----:B------:R-:W-:Y:S03]  /*78e0*/  STL.64 [R1+0x1458], R162 ;  /* 0x001458a201007387 */ /* 0x000fe60000100a00 */
[----:B0-----:R-:W-:Y:S01]  /*78f0*/  IMAD.WIDE R2, R218, 0x2, R202 ;  /* 0x00000002da027825 */ /* 0x001fe200078e02ca */
[----:B------:R-:W-:Y:S03]  /*7900*/  STL.64 [R1+0x1050], R158 ;  /* 0x0010509e01007387 */ /* 0x000fe60000100a00 */
[C---:B------:R-:W-:Y:S01]  /*7910*/  IMAD.WIDE R4, R220.reuse, 0x2, R204 ;  /* 0x00000002dc047825 */ /* 0x040fe200078e02cc */
[----:B------:R0:W-:Y:S04]  /*7920*/  STL.64 [R1+0xf90], R2 ;  /* 0x000f900201007387 */ /* 0x0001e80000100a00 */
[----:B------:R-:W-:Y:S04]  /*7930*/  STL.64 [R1+0x1438], R158 ;  /* 0x0014389e01007387 */ /* 0x000fe80000100a00 */
[----:B------:R-:W-:Y:S01]  /*7940*/  STL.64 [R1+0xf98], R154 ;  /* 0x000f989a01007387 */ /* 0x000fe20000100a00 */
[----:B0-----:R-:W-:-:S03]  /*7950*/  IMAD.WIDE R2, R220, 0x2, R202 ;  /* 0x00000002dc027825 */ /* 0x001fc600078e02ca */
[----:B------:R-:W-:Y:S04]  /*7960*/  STL.64 [R1+0x1428], R154 ;  /* 0x0014289a01007387 */ /* 0x000fe80000100a00 */
[----:B------:R-:W-:Y:S01]  /*7970*/  STL.64 [R1+0xed8], R144 ;  /* 0x000ed89001007387 */ /* 0x000fe20000100a00 */
[----:B------:R-:W-:-:S03]  /*7980*/  IMAD.WIDE R150, R219, 0x2, R202 ;  /* 0x00000002db967825 */ /* 0x000fc600078e02ca */
[----:B------:R-:W-:Y:S04]  /*7990*/  STL.64 [R1+0xe18], R4 ;  /* 0x000e180401007387 */ /* 0x000fe80000100a00 */
[----:B------:R-:W-:Y:S04]  /*79a0*/  STL.64 [R1+0x1448], R144 ;  /* 0x0014489001007387 */ /* 0x000fe80000100a00 */
[----:B------:R0:W-:Y:S01]  /*79b0*/  STL.64 [R1+0xe10], R2 ;  /* 0x000e100201007387 */ /* 0x0001e20000100a00 */
[----:B------:R-:W-:-:S03]  /*79c0*/  IMAD R222, R222, 0x39, RZ ;  /* 0x00000039dede7824 */ /* 0x000fc600078e02ff */
[----:B------:R-:W-:Y:S04]  /*79d0*/  STL.64 [R1+0xed0], R150 ;  /* 0x000ed09601007387 */ /* 0x000fe80000100a00 */
[----:B------:R-:W-:Y:S01]  /*79e0*/  STL.64 [R1+0x1468], R150 ;  /* 0x0014689601007387 */ /* 0x000fe20000100a00 */
[----:B0-----:R-:W-:-:S05]  /*79f0*/  IMAD.WIDE R2, R221, 0x2, R204 ;  /* 0x00000002dd027825 */ /* 0x001fca00078e02cc */
[----:B------:R0:W-:Y:S01]  /*7a00*/  STL.64 [R1+0xd58], R2 ;  /* 0x000d580201007387 */ /* 0x0001e20000100a00 */
[----:B------:R-:W-:-:S04]  /*7a10*/  IMAD.WIDE R6, R222, 0x2, R204 ;  /* 0x00000002de067825 */ /* 0x000fc800078e02cc */
[----:B------:R-:W-:-:S04]  /*7a20*/  IMAD.WIDE R4, R222, 0x2, R202 ;  /* 0x00000002de047825 */ /* 0x000fc800078e02ca */
[----:B0-----:R-:W-:-:S05]  /*7a30*/  IMAD.WIDE R2, R221, 0x2, R202 ;  /* 0x00000002dd027825 */ /* 0x001fca00078e02ca */
[----:B------:R0:W-:Y:S01]  /*7a40*/  STL.64 [R1+0xd50], R2 ;  /* 0x000d500201007387 */ /* 0x0001e20000100a00 */
[----:B------:R-:W-:-:S03]  /*7a50*/  IMAD.WIDE R130, R223, 0x2, R202 ;  /* 0x00000002df827825 */ /* 0x000fc600078e02ca */
[----:B------:R-:W-:Y:S01]  /*7a60*/  STL.64 [R1+0xc98], R6 ;  /* 0x000c980601007387 */ /* 0x000fe20000100a00 */
[----:B------:R-:W-:-:S03]  /*7a70*/  IMAD R224, R224, 0x12, RZ ;  /* 0x00000012e0e07824 */ /* 0x000fc600078e02ff */
[----:B------:R-:W-:Y:S01]  /*7a80*/  STL.64 [R1+0xc90], R4 ;  /* 0x000c900401007387 */ /* 0x000fe20000100a00 */
        /* <DEDUP_REMOVED lines=10> */
[----:B------:R-:W-:Y:S02]  /*7b30*/  IMAD R228, R228, 0x32, RZ ;  /* 0x00000032e4e47824 */ /* 0x000fe400078e02ff */
[----:B------:R-:W-:Y:S01]  /*7b40*/  IMAD.WIDE R114, R226, 0x2, R204 ;  /* 0x00000002e2727825 */ /* 0x000fe200078e02cc */
[----:B------:R-:W-:Y:S03]  /*7b50*/  STL.64 [R1+0x13d0], R120 ;  /* 0x0013d07801007387 */ /* 0x000fe60000100a00 */
[----:B0-----:R-:W-:-:S04]  /*7b60*/  IMAD.WIDE R2, R225, 0x2, R202 ;  /* 0x00000002e1027825 */ /* 0x001fc800078e02ca */
[----:B------:R-:W-:Y:S01]  /*7b70*/  IMAD.WIDE R112, R226, 0x2, R202 ;  /* 0x00000002e2707825 */ /* 0x000fe200078e02ca */
[----:B------:R0:W-:Y:S04]  /*7b80*/  STL.64 [R1+0xf70], R2 ;  /* 0x000f700201007387 */ /* 0x0001e80000100a00 */
[----:B------:R-:W-:Y:S01]  /*7b90*/  STL.64 [R1+0x1030], R126 ;  /* 0x0010307e01007387 */ /* 0x000fe20000100a00 */
[----:B------:R-:W-:-:S03]  /*7ba0*/  IMAD.WIDE R74, R227, 0x2, R204 ;  /* 0x00000002e34a7825 */ /* 0x000fc600078e02cc */
[----:B------:R-:W-:Y:S01]  /*7bb0*/  STL.64 [R1+0x13d8], R126 ;  /* 0x0013d87e01007387 */ /* 0x000fe20000100a00 */
[----:B------:R-:W-:-:S04]  /*7bc0*/  IMAD.WIDE R4, R228, 0x2, R202 ;  /* 0x00000002e4047825 */ /* 0x000fc800078e02ca */
[----:B0-----:R-:W-:Y:S01]  /*7bd0*/  IMAD.WIDE R2, R228, 0x2, R204 ;  /* 0x00000002e4027825 */ /* 0x001fe200078e02cc */
[----:B------:R-:W-:Y:S03]  /*7be0*/  STL.64 [R1+0xeb8], R114 ;  /* 0x000eb87201007387 */ /* 0x000fe60000100a00 */
[----:B------:R-:W-:Y:S01]  /*7bf0*/  IMAD.WIDE R106, R227, 0x2, R202 ;  /* 0x00000002e36a7825 */ /* 0x000fe200078e02ca */
[----:B------:R-:W-:Y:S04]  /*7c00*/  STL.64 [R1+0x1480], R114 ;  /* 0x0014807201007387 */ /* 0x000fe80000100a00 */
[----:B------:R-:W-:Y:S01]  /*7c10*/  STL.64 [R1+0xeb0], R112 ;  /* 0x000eb07001007387 */ /* 0x000fe20000100a00 */
[----:B------:R-:W-:-:S03]  /*7c20*/  IMAD R230, R230, 0xb, RZ ;  /* 0x0000000be6e67824 */ /* 0x000fc600078e02ff */
[----:B------:R0:W-:Y:S01]  /*7c30*/  STL.64 [R1+0xd38], R2 ;  /* 0x000d380201007387 */ /* 0x0001e20000100a00 */
[----:B------:R-:W-:-:S03]  /*7c40*/  IMAD.WIDE R96, R229, 0x2, R202 ;  /* 0x00000002e5607825 */ /* 0x000fc600078e02ca */
[----:B------:R-:W-:Y:S01]  /*7c50*/  STL.64 [R1+0xdf8], R74 ;  /* 0x000df84a01007387 */ /* 0x000fe20000100a00 */
[----:B------:R-:W-:-:S03]  /*7c60*/  IMAD.WIDE R86, R230, 0x2, R204 ;  /* 0x00000002e6567825 */ /* 0x000fc600078e02cc */
[----:B------:R-:W-:Y:S01]  /*7c70*/  STL.64 [R1+0xd30], R4 ;  /* 0x000d300401007387 */ /* 0x000fe20000100a00 */
[----:B0-----:R-:W-:-:S03]  /*7c80*/  IMAD.WIDE R2, R229, 0x2, R204 ;  /* 0x00000002e5027825 */ /* 0x001fc600078e02cc */
        /* <DEDUP_REMOVED lines=17> */
[----:B0-----:R-:W-:-:S04]  /*7da0*/  IMAD.WIDE R2, R232, 0x2, R202 ;  /* 0x00000002e8027825 */ /* 0x001fc800078e02ca */
[----:B------:R-:W-:Y:S01]  /*7db0*/  IMAD.WIDE R4, R234, 0x2, R204 ;  /* 0x00000002ea047825 */ /* 0x000fe200078e02cc */
[----:B------:R0:W-:Y:S03]  /*7dc0*/  STL.64 [R1+0xf50], R2 ;  /* 0x000f500201007387 */ /* 0x0001e60000100a00 */
[----:B------:R-:W-:Y:S01]  /*7dd0*/  IMAD R236, R236, 0x3b, RZ ;  /* 0x0000003becec7824 */ /* 0x000fe200078e02ff */
[----:B------:R-:W-:Y:S01]  /*7de0*/  STL.64 [R1+0xf58], R82 ;  /* 0x000f585201007387 */ /* 0x000fe20000100a00 */
[----:B------:R-:W-:-:S03]  /*7df0*/  IMAD.WIDE R76, R233, 0x2, R202 ;  /* 0x00000002e94c7825 */ /* 0x000fc600078e02ca */
[----:B------:R-:W-:Y:S01]  /*7e00*/  STL.64 [R1+0xe98], R78 ;  /* 0x000e984e01007387 */ /* 0x000fe20000100a00 */
[----:B0-----:R-:W-:-:S03]  /*7e10*/  IMAD.WIDE R2, R234, 0x2, R202 ;  /* 0x00000002ea027825 */ /* 0x001fc600078e02ca */
[----:B------:R0:W-:Y:S01]  /*7e20*/  STL.64 [R1+0xdd8], R4 ;  /* 0x000dd80401007387 */ /* 0x0001e20000100a00 */
[----:B------:R-:W-:-:S03]  /*7e30*/  IMAD.WIDE R14, R235, 0x2, R204 ;  /* 0x00000002eb0e7825 */ /* 0x000fc600078e02cc */
[----:B------:R1:W-:Y:S01]  /*7e40*/  STL.64 [R1+0xdd0], R2 ;  /* 0x000dd00201007387 */ /* 0x0003e20000100a00 */
[----:B------:R-:W-:-:S03]  /*7e50*/  IMAD R238, R238, 0x14, RZ ;  /* 0x00000014eeee7824 */ /* 0x000fc600078e02ff */
[----:B------:R-:W-:Y:S01]  /*7e60*/  STL.64 [R1+0xe90], R76 ;  /* 0x000e904c01007387 */ /* 0x000fe20000100a00 */
[----:B0-----:R-:W-:-:S04]  /*7e70*/  IMAD.WIDE R4, R235, 0x2, R202 ;  /* 0x00000002eb047825 */ /* 0x001fc800078e02ca */
[C---:B-1----:R-:W-:Y:S01]  /*7e80*/  IMAD.WIDE R2, R236.reuse, 0x2, R204 ;  /* 0x00000002ec027825 */ /* 0x042fe200078e02cc */
[----:B------:R-:W-:Y:S03]  /*7e90*/  STL.64 [R1+0xd10], R4 ;  /* 0x000d100401007387 */ /* 0x000fe60000100a00 */
[----:B------:R-:W-:Y:S01]  /*7ea0*/  IMAD.WIDE R18, R236, 0x2, R202 ;  /* 0x00000002ec127825 */ /* 0x000fe200078e02ca */
[----:B------:R-:W-:Y:S03]  /*7eb0*/  STL.64 [R1+0xd18], R14 ;  /* 0x000d180e01007387 */ /* 0x000fe60000100a00 */
[C---:B------:R-:W-:Y:S01]  /*7ec0*/  IMAD.WIDE R22, R237.reuse, 0x2, R204 ;  /* 0x00000002ed167825 */ /* 0x040fe200078e02cc */
[----:B------:R0:W-:Y:S03]  /*7ed0*/  STL.64 [R1+0xc20], R2 ;  /* 0x000c200201007387 */ /* 0x0001e60000100a00 */
[----:B------:R-:W-:Y:S01]  /*7ee0*/  IMAD R240, R240, 0x24, RZ ;  /* 0x00000024f0f07824 */ /* 0x000fe200078e02ff */
[----:B------:R-:W-:Y:S01]  /*7ef0*/  STL.64 [R1+0x12f0], R14 ;  /* 0x0012f00e01007387 */ /* 0x000fe20000100a00 */
[----:B------:R-:W-:-:S03]  /*7f00*/  IMAD.WIDE R24, R237, 0x2, R202 ;  /* 0x00000002ed187825 */ /* 0x000fc600078e02ca */
[----:B------:R-:W-:Y:S01]  /*7f10*/  STL.64 [R1+0xc18], R18 ;  /* 0x000c181201007387 */ /* 0x000fe20000100a00 */
[----:B------:R-:W-:Y:S02]  /*7f20*/  IMAD R241, R241, 0x2c, RZ ;  /* 0x0000002cf1f17824 */ /* 0x000fe400078e02ff */
[C---:B0-----:R-:W-:Y:S01]  /*7f30*/  IMAD.WIDE R2, R238.reuse, 0x2, R202 ;  /* 0x00000002ee027825 */ /* 0x041fe200078e02ca */
[----:B------:R-:W-:Y:S03]  /*7f40*/  STL.64 [R1+0x12c8], R18 ;  /* 0x0012c81201007387 */ /* 0x000fe60000100a00 */
[--C-:B------:R-:W-:Y:S01]  /*7f50*/  IMAD.WIDE R28, R238, 0x2, R204.reuse ;  /* 0x00000002ee1c7825 */ /* 0x100fe200078e02cc */
[----:B------:R-:W-:Y:S03]  /*7f60*/  STL.64 [R1+0x10b8], R22 ;  /* 0x0010b81601007387 */ /* 0x000fe60000100a00 */
[C---:B------:R-:W-:Y:S01]  /*7f70*/  IMAD.WIDE R32, R239.reuse, 0x2, R204 ;  /* 0x00000002ef207825 */ /* 0x040fe200078e02cc */
[----:B------:R0:W-:Y:S03]  /*7f80*/  STL.64 [R1+0xff0], R2 ;  /* 0x000ff00201007387 */ /* 0x0001e60000100a00 */
[--C-:B------:R-:W-:Y:S01]  /*7f90*/  IMAD.WIDE R4, R240, 0x2, R202.reuse ;  /* 0x00000002f0047825 */ /* 0x100fe200078e02ca */
[----:B------:R-:W-:Y:S03]  /*7fa0*/  STL.64 [R1+0x10b0], R24 ;  /* 0x0010b01801007387 */ /* 0x000fe60000100a00 */
[----:B------:R-:W-:Y:S01]  /*7fb0*/  IMAD.WIDE R34, R239, 0x2, R202 ;  /* 0x00000002ef227825 */ /* 0x000fe200078e02ca */
[----:B------:R-:W-:Y:S03]  /*7fc0*/  STL.64 [R1+0xff8], R28 ;  /* 0x000ff81c01007387 */ /* 0x000fe60000100a00 */
[--C-:B0-----:R-:W-:Y:S01]  /*7fd0*/  IMAD.WIDE R2, R241, 0x2, R204.reuse ;  /* 0x00000002f1027825 */ /* 0x101fe200078e02cc */
[----:B------:R-:W-:Y:S03]  /*7fe0*/  STL.64 [R1+0xf38], R32 ;  /* 0x000f382001007387 */ /* 0x000fe60000100a00 */
[----:B------:R-:W-:Y:S01]  /*7ff0*/  IMAD R242, R242, 0x34, RZ ;  /* 0x00000034f2f27824 */ /* 0x000fe200078e02ff */
[----:B------:R0:W-:Y:S01]  /*8000*/  STL.64 [R1+0xe70], R4 ;  /* 0x000e700401007387 */ /* 0x0001e20000100a00 */
[----:B------:R-:W-:-:S03]  /*8010*/  IMAD.WIDE R38, R240, 0x2, R204 ;  /* 0x00000002f0267825 */ /* 0x000fc600078e02cc */
[----:B------:R-:W-:Y:S01]  /*8020*/  STL.64 [R1+0xf30], R34 ;  /* 0x000f302201007387 */ /* 0x000fe20000100a00 */
[----:B------:R-:W-:Y:S02]  /*8030*/  IMAD R243, R243, 0x3c, RZ ;  /* 0x0000003cf3f37824 */ /* 0x000fe400078e02ff */
[----:B------:R-:W-:Y:S01]  /*8040*/  IMAD R244, R244, 0xd, RZ ;  /* 0x0000000df4f47824 */ /* 0x000fe200078e02ff */
[----:B------:R1:W-:Y:S01]  /*8050*/  STL.64 [R1+0xdb8], R2 ;  /* 0x000db80201007387 */ /* 0x0003e20000100a00 */
[----:B------:R-:W-:-:S04]  /*8060*/  IMAD.WIDE R44, R242, 0x2, R202 ;  /* 0x00000002f22c7825 */ /* 0x000fc800078e02ca */
[----:B0-----:R-:W-:Y:S01]  /*8070*/  IMAD.WIDE R4, R241, 0x2, R202 ;  /* 0x00000002f1047825 */ /* 0x001fe200078e02ca */
[----:B------:R-:W-:Y:S03]  /*8080*/  STL.64 [R1+0xe78], R38 ;  /* 0x000e782601007387 */ /* 0x000fe60000100a00 */
[----:B------:R-:W-:Y:S02]  /*8090*/  IMAD R245, R245, 0x15, RZ ;  /* 0x00000015f5f57824 */ /* 0x000fe400078e02ff */
[--C-:B-1----:R-:W-:Y:S01]  /*80a0*/  IMAD.WIDE R2, R242, 0x2, R204.reuse ;  /* 0x00000002f2027825 */ /* 0x102fe200078e02cc */
[----:B------:R0:W-:Y:S03]  /*80b0*/  STL.64 [R1+0xdb0], R4 ;  /* 0x000db00401007387 */ /* 0x0001e60000100a00 */
[C---:B------:R-:W-:Y:S01]  /*80c0*/  IMAD.WIDE R70, R243.reuse, 0x2, R204 ;  /* 0x00000002f3467825 */ /* 0x040fe200078e02cc */
[----:B------:R-:W2:Y:S03]  /*80d0*/  LDL.64 R162, [R1+0xef8] ;  /* 0x000ef80001a27983 */ /* 0x000ea60000100a00 */
[----:B------:R-:W-:Y:S01]  /*80e0*/  IMAD.WIDE R48, R243, 0x2, R202 ;  /* 0x00000002f3307825 */ /* 0x000fe200078e02ca */
[----:B------:R1:W-:Y:S03]  /*80f0*/  STL.64 [R1+0xcf8], R2 ;  /* 0x000cf80201007387 */ /* 0x0003e60000100a00 */
[----:B------:R-:W-:-:S02]  /*8100*/  IMAD R246, R246, 0x1d, RZ ;  /* 0x0000001df6f67824 */ /* 0x000fc400078e02ff */
[C---:B------:R-:W-:Y:S01]  /*8110*/  IMAD.WIDE R50, R244.reuse, 0x2, R204 ;  /* 0x00000002f4327825 */ /* 0x040fe200078e02cc */
[----:B------:R-:W-:Y:S03]  /*8120*/  STL.64 [R1+0xcf0], R44 ;  /* 0x000cf02c01007387 */ /* 0x000fe60000100a00 */
[----:B------:R-:W-:Y:S01]  /*8130*/  IMAD.WIDE R52, R244, 0x2, R202 ;  /* 0x00000002f4347825 */ /* 0x000fe200078e02ca */
[----:B------:R-:W-:Y:S03]  /*8140*/  STL.64 [R1+0xc00], R70 ;  /* 0x000c004601007387 */ /* 0x000fe60000100a00 */
[----:B------:R-:W-:Y:S02]  /*8150*/  IMAD R247, R247, 0x25, RZ ;  /* 0x00000025f7f77824 */ /* 0x000fe400078e02ff */
[C---:B------:R-:W-:Y:S01]  /*8160*/  IMAD.WIDE R56, R245.reuse, 0x2, R204 ;  /* 0x00000002f5387825 */ /* 0x040fe200078e02cc */
[----:B------:R-:W-:Y:S03]  /*8170*/  STL.64 [R1+0xbf8], R48 ;  /* 0x000bf83001007387 */ /* 0x000fe60000100a00 */
[----:B------:R-:W-:Y:S01]  /*8180*/  IMAD.WIDE R68, R245, 0x2, R202 ;  /* 0x00000002f5447825 */ /* 0x000fe200078e02ca */
[----:B------:R-:W-:Y:S03]  /*8190*/  STL.64 [R1+0x1098], R50 ;  /* 0x0010983201007387 */ /* 0x000fe60000100a00 */
        /* <DEDUP_REMOVED lines=11> */
[C---:B0-----:R-:W-:Y:S01]  /*8250*/  IMAD.WIDE R4, R248.reuse, 0x2, R204 ;  /* 0x00000002f8047825 */ /* 0x041fe200078e02cc */
[----:B------:R-:W-:Y:S03]  /*8260*/  STL.64 [R1+0xf10], R206 ;  /* 0x000f10ce01007387 */ /* 0x000fe60000100a00 */
[----:B------:R-:W-:Y:S01]  /*8270*/  IMAD.WIDE R6, R248, 0x2, R202 ;  /* 0x00000002f8067825 */ /* 0x000fe200078e02ca */
[----:B------:R-:W-:Y:S03]  /*8280*/  STL.64 [R1+0xe58], R64 ;  /* 0x000e584001007387 */ /* 0x000fe60000100a00 */
[C---:B------:R-:W-:Y:S01]  /*8290*/  IMAD.WIDE R10, R249.reuse, 0x2, R204 ;  /* 0x00000002f90a7825 */ /* 0x040fe200078e02cc */
[----:B------:R-:W-:Y:S03]  /*82a0*/  STL.64 [R1+0xe50], R66 ;  /* 0x000e504201007387 */ /* 0x000fe60000100a00 */
[----:B------:R-:W-:Y:S01]  /*82b0*/  IMAD.WIDE R100, R249, 0x2, R202 ;  /* 0x00000002f9647825 */ /* 0x000fe200078e02ca */
[----:B------:R-:W-:Y:S03]  /*82c0*/  STL.64 [R1+0xd98], R4 ;  /* 0x000d980401007387 */ /* 0x000fe60000100a00 */
[----:B------:R-:W-:Y:S01]  /*82d0*/  IMAD.WIDE R168, R250, 0x2, R204 ;  /* 0x00000002faa87825 */ /* 0x000fe200078e02cc */
[----:B------:R-:W-:Y:S03]  /*82e0*/  STL.64 [R1+0xd90], R6 ;  /* 0x000d900601007387 */ /* 0x000fe60000100a00 */
[----:B------:R-:W-:Y:S01]  /*82f0*/  IMAD.WIDE R180, R102, 0x2, R200 ;  /* 0x0000000266b47825 */ /* 0x000fe200078e02c8 */
[----:B------:R-:W-:Y:S03]  /*8300*/  STL.64 [R1+0xcd8], R10 ;  /* 0x000cd80a01007387 */ /* 0x000fe60000100a00 */
[----:B------:R-:W-:Y:S01]  /*8310*/  IMAD.WIDE R134, R250, 0x2, R202 ;  /* 0x00000002fa867825 */ /* 0x000fe200078e02ca */
[----:B------:R-:W-:Y:S03]  /*8320*/  STL.64 [R1+0xcd0], R100 ;  /* 0x000cd06401007387 */ /* 0x000fe60000100a00 */
[--C-:B------:R-:W-:Y:S01]  /*8330*/  IMAD.WIDE R190, R103, 0x2, R200.reuse ;  /* 0x0000000267be7825 */ /* 0x100fe200078e02c8 */
[----:B------:R-:W-:Y:S03]  /*8340*/  STL.64 [R1+0xbe0], R168 ;  /* 0x000be0a801007387 */ /* 0x000fe60000100a00 */
[--C-:B------:R-:W-:Y:S01]  /*8350*/  IMAD.WIDE R140, R109, 0x2, R200.reuse ;  /* 0x000000026d8c7825 */ /* 0x100fe200078e02c8 */
[----:B------:R0:W-:Y:S03]  /*8360*/  STL.64 [R1+0x1128], R180 ;  /* 0x001128b401007387 */ /* 0x0001e60000100a00 */
[--C-:B------:R-:W-:Y:S01]  /*8370*/  IMAD.WIDE R210, R197, 0x2, R200.reuse ;  /* 0x00000002c5d27825 */ /* 0x100fe200078e02c8 */
[----:B------:R-:W-:Y:S03]  /*8380*/  STL.64 [R1+0xbd8], R134 ;  /* 0x000bd88601007387 */ /* 0x000fe60000100a00 */
        /* <DEDUP_REMOVED lines=68> */
[--C-:B-1----:R-:W-:Y:S01]  /*87d0*/  IMAD.WIDE R2, R247, 0x2, R200.reuse ;  /* 0x00000002f7027825 */ /* 0x102fe200078e02c8 */
        /* <DEDUP_REMOVED lines=10> */
[----:B------:R-:W3:Y:S03]  /*8880*/  LDL.64 R102, [R1+0xcb0] ;  /* 0x000cb00001667983 */ /* 0x000ee60000100a00 */
[--C-:B------:R-:W-:Y:S01]  /*8890*/  IMAD.WIDE R194, R109, 0x2, R198.reuse ;  /* 0x000000026dc27825 */ /* 0x100fe200078e02c6 */
[----:B------:R1:W-:Y:S03]  /*88a0*/  STL.64 [R1+0x1120], R184 ;  /* 0x001120b801007387 */ /* 0x0003e60000100a00 */
[--C-:B------:R-:W-:Y:S01]  /*88b0*/  IMAD.WIDE R114, R197, 0x2, R198.reuse ;  /* 0x00000002c5727825 */ /* 0x100fe200078e02c6 */
[----:B------:R-:W-:Y:S03]  /*88c0*/  STL.64 [R1+0xcc8], R166 ;  /* 0x000cc8a601007387 */ /* 0x000fe60000100a00 */
[--C-:B------:R-:W-:Y:S01]  /*88d0*/  IMAD.WIDE R150, R213, 0x2, R198.reuse ;  /* 0x00000002d5967825 */ /* 0x100fe200078e02c6 */
[----:B------:R4:W-:Y:S03]  /*88e0*/  STL.64 [R1+0x1060], R170 ;  /* 0x001060aa01007387 */ /* 0x0009e60000100a00 */
[--C-:B------:R-:W-:Y:S01]  /*88f0*/  IMAD.WIDE R106, R214, 0x2, R198.reuse ;  /* 0x00000002d66a7825 */ /* 0x100fe200078e02c6 */
[----:B------:R-:W-:Y:S03]  /*8900*/  STL.64 [R1+0xbd0], R136 ;  /* 0x000bd08801007387 */ /* 0x000fe60000100a00 */
[--C-:B------:R-:W-:Y:S01]  /*8910*/  IMAD.WIDE R96, R215, 0x2, R198.reuse ;  /* 0x00000002d7607825 */ /* 0x100fe200078e02c6 */
[----:B------:R0:W-:Y:S04]  /*8920*/  STL.64 [R1+0xfa0], R194 ;  /* 0x000fa0c201007387 */ /* 0x0001e80000100a00 */
[----:B------:R0:W-:Y:S01]  /*8930*/  STL.64 [R1+0xee0], R114 ;  /* 0x000ee07201007387 */ /* 0x0001e20000100a00 */
[----:B------:R-:W-:-:S03]  /*8940*/  IMAD.WIDE R160, R216, 0x2, R198 ;  /* 0x00000002d8a07825 */ /* 0x000fc600078e02c6 */
[----:B------:R-:W2:Y:S01]  /*8950*/  LDL.64 R214, [R1+0xcb8] ;  /* 0x000cb80001d67983 */ /* 0x000ea20000100a00 */
[----:B------:R-:W-:-:S03]  /*8960*/  IMAD.WIDE R156, R217, 0x2, R198 ;  /* 0x00000002d99c7825 */ /* 0x000fc600078e02c6 */
[----:B------:R-:W-:Y:S01]  /*8970*/  STL.64 [R1+0xe20], R150 ;  /* 0x000e209601007387 */ /* 0x000fe20000100a00 */
[----:B------:R-:W-:-:S03]  /*8980*/  IMAD.WIDE R152, R218, 0x2, R198 ;  /* 0x00000002da987825 */ /* 0x000fc600078e02c6 */
[----:B------:R0:W-:Y:S01]  /*8990*/  STL.64 [R1+0xd60], R106 ;  /* 0x000d606a01007387 */ /* 0x0001e20000100a00 */
[----:B------:R-:W-:-:S03]  /*89a0*/  IMAD.WIDE R148, R219, 0x2, R198 ;  /* 0x00000002db947825 */ /* 0x000fc600078e02c6 */
[----:B------:R-:W2:Y:S01]  /*89b0*/  LDL.64 R216, [R1+0xd70] ;  /* 0x000d700001d87983 */ /* 0x000ea20000100a00 */
[----:B------:R-:W-:-:S03]  /*89c0*/  IMAD.WIDE R126, R220, 0x2, R198 ;  /* 0x00000002dc7e7825 */ /* 0x000fc600078e02c6 */
[----:B------:R0:W-:Y:S01]  /*89d0*/  STL.64 [R1+0xca0], R96 ;  /* 0x000ca06001007387 */ /* 0x0001e20000100a00 */
[----:B------:R-:W-:-:S03]  /*89e0*/  IMAD.WIDE R90, R221, 0x2, R198 ;  /* 0x00000002dd5a7825 */ /* 0x000fc600078e02c6 */
[----:B------:R-:W2:Y:S01]  /*89f0*/  LDL.64 R218, [R1+0xd78] ;  /* 0x000d780001da7983 */ /* 0x000ea20000100a00 */
[----:B------:R-:W-:-:S03]  /*8a00*/  IMAD.WIDE R14, R222, 0x2, R198 ;  /* 0x00000002de0e7825 */ /* 0x000fc600078e02c6 */
[----:B------:R0:W-:Y:S01]  /*8a10*/  STL.64 [R1+0x1100], R160 ;  /* 0x001100a001007387 */ /* 0x0001e20000100a00 */
[----:B------:R-:W-:-:S03]  /*8a20*/  PRMT R177, RZ, 0x7610, R177 ;  /* 0x00007610ffb17816 */ /* 0x000fc600000000b1 */
[----:B------:R0:W-:Y:S01]  /*8a30*/  STL.64 [R1+0x1040], R156 ;  /* 0x0010409c01007387 */ /* 0x0001e20000100a00 */
[----:B------:R-:W-:-:S03]  /*8a40*/  IMAD.WIDE R128, R223, 0x2, R198 ;  /* 0x00000002df807825 */ /* 0x000fc600078e02c6 */
[----:B------:R-:W2:Y:S01]  /*8a50*/  LDL.64 R220, [R1+0xfb8] ;  /* 0x000fb80001dc7983 */ /* 0x000ea20000100a00 */
[----:B------:R-:W-:-:S03]  /*8a60*/  IMAD.WIDE R124, R224, 0x2, R198 ;  /* 0x00000002e07c7825 */ /* 0x000fc600078e02c6 */
[----:B------:R0:W-:Y:S04]  /*8a70*/  STL.64 [R1+0xf80], R152 ;  /* 0x000f809801007387 */ /* 0x0001e80000100a00 */
[----:B------:R-:W-:Y:S04]  /*8a80*/  STL.64 [R1+0xec0], R148 ;  /* 0x000ec09401007387 */ /* 0x000fe80000100a00 */
[----:B------:R-:W2:Y:S04]  /*8a90*/  LDL.64 R222, [R1+0x1070] ;  /* 0x0010700001de7983 */ /* 0x000ea80000100a00 */
[----:B------:R-:W-:Y:S04]  /*8aa0*/  STL.64 [R1+0xe00], R126 ;  /* 0x000e007e01007387 */ /* 0x000fe80000100a00 */
[----:B------:R0:W-:Y:S04]  /*8ab0*/  STL.64 [R1+0xd40], R90 ;  /* 0x000d405a01007387 */ /* 0x0001e80000100a00 */
[----:B------:R0:W-:Y:S04]  /*8ac0*/  STL.64 [R1+0xc80], R14 ;  /* 0x000c800e01007387 */ /* 0x0001e80000100a00 */
[----:B------:R0:W-:Y:S04]  /*8ad0*/  STL.64 [R1+0x10e0], R128 ;  /* 0x0010e08001007387 */ /* 0x0001e80000100a00 */
[----:B------:R0:W-:Y:S04]  /*8ae0*/  STL.64 [R1+0x1020], R124 ;  /* 0x0010207c01007387 */ /* 0x0001e80000100a00 */
[----:B------:R-:W2:Y:S04]  /*8af0*/  @P1 LDG.E.U16 R177, desc[UR10][R178.64] ;  /* 0x0000000ab2b11981 */ /* 0x000ea8000c1e1500 */
[----:B------:R-:W2:Y:S04]  /*8b00*/  LDL.LU.64 R178, [R1+0x14e0] ;  /* 0x0014e00001b27983 */ /* 0x000ea80000300a00 */
[----:B--2---:R-:W2:Y:S04]  /*8b10*/  @P1 LDG.E.U16 R178, desc[UR10][R186.64] ;  /* 0x0000000abab21981 */ /* 0x004ea8000c1e1500 */
[----:B------:R-:W2:Y:S04]  /*8b20*/  @P1 LDG.E.U16 R179, desc[UR10][R180.64] ;  /* 0x0000000ab4b31981 */ /* 0x000ea8000c1e1500 */
[----:B------:R-:W2:Y:S04]  /*8b30*/  LDL.LU.64 R186, [R1+0x14d8] ;  /* 0x0014d80001ba7983 */ /* 0x000ea80000300a00 */
[----:B0-----:R-:W3:Y:S01]  /*8b40*/  LDL.LU.64 R180, [R1+0x14d0] ;  /* 0x0014d00001b47983 */ /* 0x001ee20000300a00 */
[----:B------:R-:W-:-:S06]  /*8b50*/  PRMT R188, RZ, 0x7610, R188 ;  /* 0x00007610ffbc7816 */ /* 0x000fcc00000000bc */
[----:B------:R-:W4:Y:S04]  /*8b60*/  @P1 LDG.E.U16 R188, desc[UR10][R194.64] ;  /* 0x0000000ac2bc1981 */ /* 0x000f28000c1e1500 */
[----:B--2---:R-:W2:Y:S04]  /*8b70*/  @P1 LDG.E.U16 R186, desc[UR10][R192.64] ;  /* 0x0000000ac0ba1981 */ /* 0x004ea8000c1e1500 */
[----:B---3--:R-:W3:Y:S04]  /*8b80*/  @P1 LDG.E.U16 R180, desc[UR10][R184.64] ;  /* 0x0000000ab8b41981 */ /* 0x008ee8000c1e1500 */
[----:B------:R-:W2:Y:S04]  /*8b90*/  @P1 LDG.E.U16 R181, desc[UR10][R182.64] ;  /* 0x0000000ab6b51981 */ /* 0x000ea8000c1e1500 */
[----:B------:R-:W2:Y:S04]  /*8ba0*/  @P1 LDG.E.U16 R187, desc[UR10][R140.64] ;  /* 0x0000000a8cbb1981 */ /* 0x000ea8000c1e1500 */
[----:B-1----:R-:W2:Y:S04]  /*8bb0*/  LDL.LU.64 R184, [R1+0x14c8] ;  /* 0x0014c80001b87983 */ /* 0x002ea80000300a00 */
[----:B------:R-:W3:Y:S01]  /*8bc0*/  LDL.LU.64 R182, [R1+0x14c0] ;  /* 0x0014c00001b67983 */ /* 0x000ee20000300a00 */
[----:B------:R-:W-:-:S06]  /*8bd0*/  PRMT R189, RZ, 0x7610, R189 ;  /* 0x00007610ffbd7816 */ /* 0x000fcc00000000bd */
[----:B------:R-:W4:Y:S04]  /*8be0*/  @P1 LDG.E.U16 R189, desc[UR10][R162.64] ;  /* 0x0000000aa2bd1981 */ /* 0x000f28000c1e1500 */
[----:B--2---:R-:W2:Y:S04]  /*8bf0*/  @P1 LDG.E.U16 R184, desc[UR10][R170.64] ;  /* 0x0000000aaab81981 */ /* 0x004ea8000c1e1500 */
[----:B---3--:R-:W3:Y:S01]  /*8c00*/  @P1 LDG.E.U16 R183, desc[UR10][R190.64] ;  /* 0x0000000abeb71981 */ /* 0x008ee2000c1e1500 */
[----:B------:R-:W-:Y:S02]  /*8c10*/  PRMT R212, RZ, 0x7610, R212 ;  /* 0x00007610ffd47816 */ /* 0x000fe400000000d4 */
[----:B------:R-:W-:Y:S01]  /*8c20*/  PRMT R172, RZ, 0x7610, R172 ;  /* 0x00007610ffac7816 */ /* 0x000fe200000000ac */
[----:B------:R-:W2:Y:S04]  /*8c30*/  @P1 LDG.E.U16 R182, desc[UR10][R222.64] ;  /* 0x0000000adeb61981 */ /* 0x000ea8000c1e1500 */
[----:B------:R0:W2:Y:S04]  /*8c40*/  @P1 LDG.E.U16 R212, desc[UR10][R106.64] ;  /* 0x0000000a6ad41981 */ /* 0x0000a8000c1e1500 */
[----:B------:R-:W2:Y:S04]  /*8c50*/  LDL.LU.64 R190, [R1+0x14b8] ;  /* 0x0014b80001be7983 */ /* 0x000ea80000300a00 */
[----:B----4-:R-:W4:Y:S04]  /*8c60*/  LDL.LU.64 R170, [R1+0x14b0] ;  /* 0x0014b00001aa7983 */ /* 0x010f280000300a00 */
[----:B------:R-:W3:Y:S04]  /*8c70*/  LDL.LU.64 R192, [R1+0x14a8] ;  /* 0x0014a80001c07983 */ /* 0x000ee80000300a00 */
[----:B------:R-:W4:Y:S04]  /*8c80*/  LDL.LU.64 R140, [R1+0x14a0] ;  /* 0x0014a000018c7983 */ /* 0x000f280000300a00 */
[----:B------:R-:W4:Y:S04]  /*8c90*/  LDL.LU.64 R194, [R1+0x1498] ;  /* 0x0014980001c27983 */ /* 0x000f280000300a00 */
[----:B------:R-:W4:Y:S04]  /*8ca0*/  LDL.64 R162, [R1+0x1118] ;  /* 0x0011180001a27983 */ /* 0x000f280000100a00 */
[----:B------:R1:W4:Y:S04]  /*8cb0*/  @P1 LDG.E.U16 R172, desc[UR10][R102.64] ;  /* 0x0000000a66ac1981 */ /* 0x000328000c1e1500 */
[----:B------:R-:W4:Y:S04]  /*8cc0*/  @P1 LDG.E.U16 R185, desc[UR10][R220.64] ;  /* 0x0000000adcb91981 */ /* 0x000f28000c1e1500 */
[----:B--2---:R-:W2:Y:S04]  /*8cd0*/  @P1 LDG.E.U16 R190, desc[UR10][R208.64] ;  /* 0x0000000ad0be1981 */ /* 0x004ea8000c1e1500 */
[----:B------:R-:W2:Y:S04]  /*8ce0*/  @P1 LDG.E.U16 R191, desc[UR10][R210.64] ;  /* 0x0000000ad2bf1981 */ /* 0x000ea8000c1e1500 */
[----:B---3--:R-:W3:Y:S04]  /*8cf0*/  @P1 LDG.E.U16 R192, desc[UR10][R114.64] ;  /* 0x0000000a72c01981 */ /* 0x008ee8000c1e1500 */
[----:B------:R-:W2:Y:S04]  /*8d00*/  LDL.LU.64 R208, [R1+0x1490] ;  /* 0x0014900001d07983 */ /* 0x000ea80000300a00 */
[----:B------:R-:W3:Y:S04]  /*8d10*/  LDL.LU.64 R210, [R1+0x1488] ;  /* 0x0014880001d27983 */ /* 0x000ee80000300a00 */
[----:B------:R-:W3:Y:S04]  /*8d20*/  LDL.LU.64 R114, [R1+0x1480] ;  /* 0x0014800001727983 */ /* 0x000ee80000300a00 */
[----:B----4-:R-:W4:Y:S04]  /*8d30*/  @P1 LDG.E.U16 R193, desc[UR10][R140.64] ;  /* 0x0000000a8cc11981 */ /* 0x010f28000c1e1500 */
[----:B------:R-:W4:Y:S04]  /*8d40*/  @P1 LDG.E.U16 R194, desc[UR10][R170.64] ;  /* 0x0000000aaac21981 */ /* 0x000f28000c1e1500 */
[----:B------:R-:W4:Y:S04]  /*8d50*/  @P1 LDG.E.U16 R195, desc[UR10][R158.64] ;  /* 0x0000000a9ec31981 */ /* 0x000f28000c1e1500 */
[----:B------:R-:W4:Y:S04]  /*8d60*/  LDL.LU.64 R140, [R1+0x1478] ;  /* 0x00147800018c7983 */ /* 0x000f280000300a00 */
[----:B------:R-:W4:Y:S04]  /*8d70*/  LDL.LU.64 R170, [R1+0x1470] ;  /* 0x0014700001aa7983 */ /* 0x000f280000300a00 */
[----:B------:R-:W4:Y:S04]  /*8d80*/  LDL.64 R158, [R1+0x1058] ;  /* 0x00105800019e7983 */ /* 0x000f280000100a00 */
[----:B--2---:R-:W2:Y:S04]  /*8d90*/  @P1 LDG.E.U16 R208, desc[UR10][R150.64] ;  /* 0x0000000a96d01981 */ /* 0x004ea8000c1e1500 */
[----:B---3--:R-:W3:Y:S01]  /*8da0*/  @P1 LDG.E.U16 R211, desc[UR10][R130.64] ;  /* 0x0000000a82d31981 */ /* 0x008ee2000c1e1500 */
[----:B0-----:R-:W-:-:S03]  /*8db0*/  IMAD.WIDE R106, R225, 0x2, R198 ;  /* 0x00000002e16a7825 */ /* 0x001fc600078e02c6 */
[----:B------:R-:W2:Y:S04]  /*8dc0*/  @P1 LDG.E.U16 R210, desc[UR10][R216.64] ;  /* 0x0000000ad8d21981 */ /* 0x000ea8000c1e1500 */
[----:B------:R-:W2:Y:S04]  /*8dd0*/  LDL.LU.64 R150, [R1+0x1468] ;  /* 0x0014680001967983 */ /* 0x000ea80000300a00 */
[----:B------:R-:W2:Y:S01]  /*8de0*/  LDL.64 R130, [R1+0xf90] ;  /* 0x000f900001827983 */ /* 0x000ea20000100a00 */
[----:B-1----:R-:W-:-:S03]  /*8df0*/  IMAD.WIDE R102, R229, 0x2, R198 ;  /* 0x00000002e5667825 */ /* 0x002fc600078e02c6 */
[----:B------:R-:W2:Y:S04]  /*8e00*/  @P1 LDG.E.U16 R209, desc[UR10][R218.64] ;  /* 0x0000000adad11981 */ /* 0x000ea8000c1e1500 */
[----:B----4-:R-:W4:Y:S04]  /*8e10*/  @P1 LDG.E.U16 R141, desc[UR10][R214.64] ;  /* 0x0000000ad68d1981 */ /* 0x010f28000c1e1500 */
[----:B------:R-:W2:Y:S04]  /*8e20*/  @P1 LDG.E.U16 R171, desc[UR10][R164.64] ;  /* 0x0000000aa4ab1981 */ /* 0x000ea8000c1e1500 */
[----:B------:R0:W2:Y:S04]  /*8e30*/  @P1 LDG.E.U16 R170, desc[UR10][R96.64] ;  /* 0x0000000a60aa1981 */ /* 0x0000a8000c1e1500 */
[----:B------:R-:W2:Y:S01]  /*8e40*/  LDL.LU.64 R164, [R1+0x1460] ;  /* 0x0014600001a47983 */ /* 0x000ea20000300a00 */
[----:B------:R-:W-:-:S04]  /*8e50*/  IMAD.WIDE R224, R227, 0x2, R198 ;  /* 0x00000002e3e07825 */ /* 0x000fc800078e02c6 */
[--C-:B0-----:R-:W-:Y:S01]  /*8e60*/  IMAD.WIDE R96, R226, 0x2, R198.reuse ;  /* 0x00000002e2607825 */ /* 0x101fe200078e02c6 */
[----:B------:R0:W-:Y:S03]  /*8e70*/  STL.64 [R1+0xf60], R106 ;  /* 0x000f606a01007387 */ /* 0x0001e60000100a00 */
[----:B------:R-:W-:Y:S01]  /*8e80*/  IMAD.WIDE R216, R228, 0x2, R198 ;  /* 0x00000002e4d87825 */ /* 0x000fe200078e02c6 */
[----:B------:R-:W3:Y:S04]  /*8e90*/  LDL.64 R222, [R1+0xd58] ;  /* 0x000d580001de7983 */ /* 0x000ee80000100a00 */
[----:B------:R-:W3:Y:S04]  /*8ea0*/  LDL.64 R220, [R1+0xd50] ;  /* 0x000d500001dc7983 */ /* 0x000ee80000100a00 */
[----:B------:R-:W3:Y:S04]  /*8eb0*/  LDL.64 R218, [R1+0xc98] ;  /* 0x000c980001da7983 */ /* 0x000ee80000100a00 */
[----:B------:R-:W4:Y:S04]  /*8ec0*/  LDL.64 R214, [R1+0xc90] ;  /* 0x000c900001d67983 */ /* 0x000f280000100a00 */
[----:B------:R-:W4:Y:S04]  /*8ed0*/  LDL.64 R226, [R1+0xe10] ;  /* 0x000e100001e27983 */ /* 0x000f280000100a00 */
[----:B------:R-:W4:Y:S04]  /*8ee0*/  LDL.64 R228, [R1+0xe18] ;  /* 0x000e180001e47983 */ /* 0x000f280000100a00 */
[----:B------:R1:W-:Y:S04]  /*8ef0*/  STL.64 [R1+0xea0], R96 ;  /* 0x000ea06001007387 */ /* 0x0003e80000100a00 */
[----:B--2---:R-:W2:Y:S04]  /*8f00*/  @P1 LDG.E.U16 R165, desc[UR10][R162.64] ;  /* 0x0000000aa2a51981 */ /* 0x004ea8000c1e1500 */
[----:B------:R-:W2:Y:S04]  /*8f10*/  LDL.LU.64 R162, [R1+0x1458] ;  /* 0x0014580001a27983 */ /* 0x000ea80000300a00 */
[----:B------:R-:W-:Y:S01]  /*8f20*/  STL.64 [R1+0xde0], R224 ;  /* 0x000de0e001007387 */ /* 0x000fe20000100a00 */
[----:B------:R-:W-:-:S06]  /*8f30*/  PRMT R108, RZ, 0x7610, R108 ;  /* 0x00007610ff6c7816 */ /* 0x000fcc000000006c */
[----:B---3--:R-:W3:Y:S04]  /*8f40*/  @P1 LDG.E.U16 R108, desc[UR10][R218.64] ;  /* 0x0000000ada6c1981 */ /* 0x008ee8000c1e1500 */
[----:B----4-:R-:W4:Y:S04]  /*8f50*/  @P1 LDG.E.U16 R140, desc[UR10][R214.64] ;  /* 0x0000000ad68c1981 */ /* 0x010f28000c1e1500 */
[----:B--2---:R-:W2:Y:S04]  /*8f60*/  @P1 LDG.E.U16 R164, desc[UR10][R162.64] ;  /* 0x0000000aa2a41981 */ /* 0x004ea8000c1e1500 */
[----:B------:R-:W2:Y:S04]  /*8f70*/  LDL.LU.64 R162, [R1+0x1450] ;  /* 0x0014500001a27983 */ /* 0x000ea80000300a00 */
[----:B------:R0:W-:Y:S04]  /*8f80*/  STL.64 [R1+0xd20], R216 ;  /* 0x000d20d801007387 */ /* 0x0001e80000100a00 */
[----:B--2---:R-:W2:Y:S04]  /*8f90*/  @P1 LDG.E.U16 R163, desc[UR10][R144.64] ;  /* 0x0000000a90a31981 */ /* 0x004ea8000c1e1500 */
[----:B------:R-:W2:Y:S04]  /*8fa0*/  @P1 LDG.E.U16 R162, desc[UR10][R160.64] ;  /* 0x0000000aa0a21981 */ /* 0x000ea8000c1e1500 */
[----:B------:R-:W2:Y:S04]  /*8fb0*/  LDL.LU.64 R144, [R1+0x1448] ;  /* 0x0014480001907983 */ /* 0x000ea80000300a00 */
[----:B------:R0:W-:Y:S04]  /*8fc0*/  STL.64 [R1+0xc28], R102 ;  /* 0x000c286601007387 */ /* 0x0001e80000100a00 */
[----:B------:R-:W2:Y:S04]  /*8fd0*/  LDL.LU.64 R160, [R1+0x1440] ;  /* 0x0014400001a07983 */ /* 0x000ea80000300a00 */
[----:B--2---:R-:W2:Y:S04]  /*8fe0*/  @P1 LDG.E.U16 R161, desc[UR10][R158.64] ;  /* 0x0000000a9ea11981 */ /* 0x004ea8000c1e1500 */
[----:B------:R-:W2:Y:S04]  /*8ff0*/  LDL.LU.64 R158, [R1+0x1438] ;  /* 0x00143800019e7983 */ /* 0x000ea80000300a00 */
[----:B--2---:R-:W2:Y:S04]  /*9000*/  @P1 LDG.E.U16 R160, desc[UR10][R158.64] ;  /* 0x0000000a9ea01981 */ /* 0x004ea8000c1e1500 */
[----:B------:R-:W2:Y:S04]  /*9010*/  LDL.LU.64 R158, [R1+0x1430] ;  /* 0x00143000019e7983 */ /* 0x000ea80000300a00 */
[----:B--2---:R-:W2:Y:S04]  /*9020*/  @P1 LDG.E.U16 R159, desc[UR10][R154.64] ;  /* 0x0000000a9a9f1981 */ /* 0x004ea8000c1e1500 */
[----:B------:R-:W2:Y:S04]  /*9030*/  @P1 LDG.E.U16 R158, desc[UR10][R156.64] ;  /* 0x0000000a9c9e1981 */ /* 0x000ea8000c1e1500 */
[----:B------:R-:W2:Y:S04]  /*9040*/  LDL.LU.64 R154, [R1+0x1428] ;  /* 0x00142800019a7983 */ /* 0x000ea80000300a00 */
[----:B------:R-:W2:Y:S04]  /*9050*/  LDL.LU.64 R156, [R1+0x1420] ;  /* 0x00142000019c7983 */ /* 0x000ea80000300a00 */
[----:B--2---:R-:W2:Y:S04]  /*9060*/  @P1 LDG.E.U16 R157, desc[UR10][R154.64] ;  /* 0x0000000a9a9d1981 */ /* 0x004ea8000c1e1500 */
[----:B------:R-:W2:Y:S04]  /*9070*/  @P1 LDG.E.U16 R156, desc[UR10][R130.64] ;  /* 0x0000000a829c1981 */ /* 0x000ea8000c1e1500 */
[----:B------:R-:W2:Y:S04]  /*9080*/  LDL.LU.64 R154, [R1+0x1418] ;  /* 0x00141800019a7983 */ /* 0x000ea80000300a00 */
[----:B------:R-:W3:Y:S04]  /*9090*/  LDL.64 R130, [R1+0x10f8] ;  /* 0x0010f80001827983 */ /* 0x000ee80000100a00 */
[----:B--2---:R-:W2:Y:S04]  /*90a0*/  @P1 LDG.E.U16 R155, desc[UR10][R142.64] ;  /* 0x0000000a8e9b1981 */ /* 0x004ea8000c1e1500 */
[----:B------:R-:W2:Y:S04]  /*90b0*/  @P1 LDG.E.U16 R154, desc[UR10][R152.64] ;  /* 0x0000000a989a1981 */ /* 0x000ea8000c1e1500 */
[----:B------:R-:W2:Y:S04]  /*90c0*/  LDL.LU.64 R142, [R1+0x1410] ;  /* 0x00141000018e7983 */ /* 0x000ea80000300a00 */
[----:B------:R-:W3:Y:S04]  /*90d0*/  LDL.LU.64 R152, [R1+0x1408] ;  /* 0x0014080001987983 */ /* 0x000ee80000300a00 */
[----:B--2---:R-:W2:Y:S04]  /*90e0*/  @P1 LDG.E.U16 R143, desc[UR10][R120.64] ;  /* 0x0000000a788f1981 */ /* 0x004ea8000c1e1500 */
[----:B---3--:R-:W3:Y:S04]  /*90f0*/  @P1 LDG.E.U16 R153, desc[UR10][R144.64] ;  /* 0x0000000a90991981 */ /* 0x008ee8000c1e1500 */
[----:B------:R-:W2:Y:S04]  /*9100*/  @P1 LDG.E.U16 R152, desc[UR10][R150.64] ;  /* 0x0000000a96981981 */ /* 0x000ea8000c1e1500 */
[----:B------:R0:W2:Y:S04]  /*9110*/  @P1 LDG.E.U16 R142, desc[UR10][R90.64] ;  /* 0x0000000a5a8e1981 */ /* 0x0000a8000c1e1500 */
[----:B------:R-:W2:Y:S04]  /*9120*/  LDL.LU.64 R144, [R1+0x1400] ;  /* 0x0014000001907983 */ /* 0x000ea80000300a00 */
[----:B------:R-:W3:Y:S01]  /*9130*/  LDL.LU.64 R150, [R1+0x13f8] ;  /* 0x0013f80001967983 */ /* 0x000ee20000300a00 */
[----:B0-----:R-:W-:-:S03]  /*9140*/  IMAD.WIDE R90, R230, 0x2, R198 ;  /* 0x00000002e65a7825 */ /* 0x001fc600078e02c6 */
[----:B--2---:R-:W2:Y:S04]  /*9150*/  @P1 LDG.E.U16 R145, desc[UR10][R222.64] ;  /* 0x0000000ade911981 */ /* 0x004ea8000c1e1500 */
[----:B---3--:R-:W3:Y:S04]  /*9160*/  @P1 LDG.E.U16 R151, desc[UR10][R146.64] ;  /* 0x0000000a92971981 */ /* 0x008ee8000c1e1500 */
[----:B------:R-:W2:Y:S04]  /*9170*/  @P1 LDG.E.U16 R150, desc[UR10][R148.64] ;  /* 0x0000000a94961981 */ /* 0x000ea8000c1e1500 */
[----:B------:R-:W2:Y:S04]  /*9180*/  @P1 LDG.E.U16 R144, desc[UR10][R220.64] ;  /* 0x0000000adc901981 */ /* 0x000ea8000c1e1500 */
[----:B------:R-:W2:Y:S04]  /*9190*/  LDL.LU.64 R146, [R1+0x13f0] ;  /* 0x0013f00001927983 */ /* 0x000ea80000300a00 */
[----:B------:R-:W3:Y:S04]  /*91a0*/  LDL.LU.64 R148, [R1+0x13e8] ;  /* 0x0013e80001947983 */ /* 0x000ee80000300a00 */
[----:B--2---:R-:W2:Y:S04]  /*91b0*/  @P1 LDG.E.U16 R147, desc[UR10][R138.64] ;  /* 0x0000000a8a931981 */ /* 0x004ea8000c1e1500 */
[----:B------:R-:W2:Y:S04]  /*91c0*/  @P1 LDG.E.U16 R146, desc[UR10][R126.64] ;  /* 0x0000000a7e921981 */ /* 0x000ea8000c1e1500 */
[----:B---3--:R0:W3:Y:S04]  /*91d0*/  @P1 LDG.E.U16 R149, desc[UR10][R228.64] ;  /* 0x0000000ae4951981 */ /* 0x0080e8000c1e1500 */
[----:B------:R-:W2:Y:S04]  /*91e0*/  LDL.LU.64 R138, [R1+0x13e0] ;  /* 0x0013e000018a7983 */ /* 0x000ea80000300a00 */
[----:B------:R-:W3:Y:S04]  /*91f0*/  LDL.LU.64 R126, [R1+0x13d8] ;  /* 0x0013d800017e7983 */ /* 0x000ee80000300a00 */
[----:B------:R-:W3:Y:S04]  /*9200*/  LDL.LU.64 R120, [R1+0x13d0] ;  /* 0x0013d00001787983 */ /* 0x000ee80000300a00 */
[----:B------:R-:W3:Y:S04]  /*9210*/  @P1 LDG.E.U16 R148, desc[UR10][R226.64] ;  /* 0x0000000ae2941981 */ /* 0x000ee8000c1e1500 */
[----:B--2---:R-:W2:Y:S04]  /*9220*/  @P1 LDG.E.U16 R139, desc[UR10][R132.64] ;  /* 0x0000000a848b1981 */ /* 0x004ea8000c1e1500 */
[----:B------:R1:W2:Y:S04]  /*9230*/  @P1 LDG.E.U16 R138, desc[UR10][R14.64] ;  /* 0x0000000a0e8a1981 */ /* 0x0002a8000c1e1500 */
[----:B------:R-:W2:Y:S01]  /*9240*/  LDL.LU.64 R132, [R1+0x13c8] ;  /* 0x0013c80001847983 */ /* 0x000ea20000300a00 */
[----:B0-----:R-:W-:-:S04]  /*9250*/  IMAD.WIDE R228, R232, 0x2, R198 ;  /* 0x00000002e8e47825 */ /* 0x001fc800078e02c6 */
[--C-:B-1----:R-:W-:Y:S01]  /*9260*/  IMAD.WIDE R14, R231, 0x2, R198.reuse ;  /* 0x00000002e70e7825 */ /* 0x102fe200078e02c6 */
[----:B------:R0:W-:Y:S03]  /*9270*/  STL.64 [R1+0x10c0], R90 ;  /* 0x0010c05a01007387 */ /* 0x0001e60000100a00 */
[--C-:B------:R-:W-:Y:S01]  /*9280*/  IMAD.WIDE R226, R233, 0x2, R198.reuse ;  /* 0x00000002e9e27825 */ /* 0x100fe200078e02c6 */
[----:B------:R-:W3:Y:S04]  /*9290*/  LDL.64 R222, [R1+0xd38] ;  /* 0x000d380001de7983 */ /* 0x000ee80000100a00 */
[----:B------:R-:W3:Y:S04]  /*92a0*/  LDL.64 R218, [R1+0xd30] ;  /* 0x000d300001da7983 */ /* 0x000ee80000100a00 */
[----:B------:R-:W3:Y:S04]  /*92b0*/  LDL.64 R214, [R1+0xc40] ;  /* 0x000c400001d67983 */ /* 0x000ee80000100a00 */
[----:B------:R-:W3:Y:S04]  /*92c0*/  LDL.64 R230, [R1+0xf70] ;  /* 0x000f700001e67983 */ /* 0x000ee80000100a00 */
[----:B------:R-:W3:Y:S04]  /*92d0*/  LDL.64 R232, [R1+0xf78] ;  /* 0x000f780001e87983 */ /* 0x000ee80000100a00 */
[----:B------:R1:W-:Y:S04]  /*92e0*/  STL.64 [R1+0x1000], R14 ;  /* 0x0010000e01007387 */ /* 0x0003e80000100a00 */
[----:B--2---:R-:W2:Y:S04]  /*92f0*/  @P1 LDG.E.U16 R133, desc[UR10][R130.64] ;  /* 0x0000000a82851981 */ /* 0x004ea8000c1e1500 */
[----:B------:R-:W2:Y:S04]  /*9300*/  LDL.LU.64 R130, [R1+0x13c0] ;  /* 0x0013c00001827983 */ /* 0x000ea80000300a00 */
[----:B------:R-:W-:Y:S04]  /*9310*/  STL.64 [R1+0xf40], R228 ;  /* 0x000f40e401007387 */ /* 0x000fe80000100a00 */
[----:B--2---:R-:W2:Y:S04]  /*9320*/  @P1 LDG.E.U16 R132, desc[UR10][R130.64] ;  /* 0x0000000a82841981 */ /* 0x004ea8000c1e1500 */
[----:B------:R-:W2:Y:S01]  /*9330*/  LDL.LU.64 R130, [R1+0x13b8] ;  /* 0x0013b80001827983 */ /* 0x000ea20000300a00 */
[----:B------:R-:W-:-:S03]  /*9340*/  IMAD.WIDE R220, R234, 0x2, R198 ;  /* 0x00000002eadc7825 */ /* 0x000fc600078e02c6 */
[----:B------:R0:W-:Y:S04]  /*9350*/  STL.64 [R1+0xe80], R226 ;  /* 0x000e80e201007387 */ /* 0x0001e80000100a00 */
[----:B--2---:R-:W2:Y:S04]  /*9360*/  @P1 LDG.E.U16 R131, desc[UR10][R118.64] ;  /* 0x0000000a76831981 */ /* 0x004ea8000c1e1500 */
[----:B------:R-:W2:Y:S04]  /*9370*/  @P1 LDG.E.U16 R130, desc[UR10][R128.64] ;  /* 0x0000000a80821981 */ /* 0x000ea8000c1e1500 */
[----:B------:R-:W2:Y:S04]  /*9380*/  LDL.LU.64 R118, [R1+0x13b0] ;  /* 0x0013b00001767983 */ /* 0x000ea80000300a00 */
[----:B------:R0:W-:Y:S04]  /*9390*/  STL.64 [R1+0xdc0], R220 ;  /* 0x000dc0dc01007387 */ /* 0x0001e80000100a00 */
[----:B------:R-:W3:Y:S04]  /*93a0*/  LDL.LU.64 R128, [R1+0x13a8] ;  /* 0x0013a80001807983 */ /* 0x000ee80000300a00 */
[----:B--2---:R-:W2:Y:S04]  /*93b0*/  @P1 LDG.E.U16 R119, desc[UR10][R110.64] ;  /* 0x0000000a6e771981 */ /* 0x004ea8000c1e1500 */
[----:B------:R-:W2:Y:S04]  /*93c0*/  @P1 LDG.E.U16 R118, desc[UR10][R96.64] ;  /* 0x0000000a60761981 */ /* 0x000ea8000c1e1500 */
[----:B---3--:R-:W3:Y:S04]  /*93d0*/  @P1 LDG.E.U16 R129, desc[UR10][R120.64] ;  /* 0x0000000a78811981 */ /* 0x008ee8000c1e1500 */
[----:B------:R-:W2:Y:S04]  /*93e0*/  @P1 LDG.E.U16 R128, desc[UR10][R126.64] ;  /* 0x0000000a7e801981 */ /* 0x000ea8000c1e1500 */
[----:B------:R-:W2:Y:S04]  /*93f0*/  LDL.LU.64 R120, [R1+0x13a0] ;  /* 0x0013a00001787983 */ /* 0x000ea80000300a00 */
[----:B------:R-:W3:Y:S04]  /*9400*/  LDL.LU.64 R126, [R1+0x1398] ;  /* 0x00139800017e7983 */ /* 0x000ee80000300a00 */
        /* <DEDUP_REMOVED lines=8> */
[----:B---3--:R-:W3:Y:S04]  /*9490*/  @P1 LDG.E.U16 R125, desc[UR10][R232.64] ;  /* 0x0000000ae87d1981 */ /* 0x008ee8000c1e1500 */
[----:B------:R-:W2:Y:S04]  /*94a0*/  LDL.LU.64 R116, [R1+0x1380] ;  /* 0x0013800001747983 */ /* 0x000ea80000300a00 */
[----:B------:R-:W3:Y:S04]  /*94b0*/  LDL.LU.64 R106, [R1+0x1378] ;  /* 0x00137800016a7983 */ /* 0x000ee80000300a00 */
[----:B------:R-:W4:Y:S04]  /*94c0*/  LDL.LU.64 R114, [R1+0x1370] ;  /* 0x0013700001727983 */ /* 0x000f280000300a00 */
[----:B------:R-:W4:Y:S04]  /*94d0*/  LDL.LU.64 R112, [R1+0x1368] ;  /* 0x0013680001707983 */ /* 0x000f280000300a00 */
[----:B------:R-:W4:Y:S04]  /*94e0*/  LDL.LU.64 R110, [R1+0x1360] ;  /* 0x00136000016e7983 */ /* 0x000f280000300a00 */
[----:B------:R-:W4:Y:S04]  /*94f0*/  LDL.LU.64 R96, [R1+0x1358] ;  /* 0x0013580001607983 */ /* 0x000f280000300a00 */
[----:B------:R-:W4:Y:S04]  /*9500*/  @P1 LDG.E.U16 R124, desc[UR10][R230.64] ;  /* 0x0000000ae67c1981 */ /* 0x000f28000c1e1500 */
[----:B--2---:R-:W2:Y:S04]  /*9510*/  @P1 LDG.E.U16 R117, desc[UR10][R74.64] ;  /* 0x0000000a4a751981 */ /* 0x004ea8000c1e1500 */
[----:B---3--:R-:W3:Y:S04]  /*9520*/  @P1 LDG.E.U16 R116, desc[UR10][R106.64] ;  /* 0x0000000a6a741981 */ /* 0x008ee8000c1e1500 */
[----:B----4-:R-:W4:Y:S04]  /*9530*/  @P1 LDG.E.U16 R115, desc[UR10][R86.64] ;  /* 0x0000000a56731981 */ /* 0x010f28000c1e1500 */
[----:B------:R-:W2:Y:S04]  /*9540*/  LDL.LU.64 R74, [R1+0x1350] ;  /* 0x00135000014a7983 */ /* 0x000ea80000300a00 */
[----:B------:R-:W3:Y:S04]  /*9550*/  LDL.LU.64 R106, [R1+0x1348] ;  /* 0x00134800016a7983 */ /* 0x000ee80000300a00 */
[----:B------:R-:W4:Y:S04]  /*9560*/  LDL.LU.64 R86, [R1+0x1340] ;  /* 0x0013400001567983 */ /* 0x000f280000300a00 */
[----:B------:R-:W4:Y:S04]  /*9570*/  @P1 LDG.E.U16 R111, desc[UR10][R104.64] ;  /* 0x0000000a686f1981 */ /* 0x000f28000c1e1500 */
[----:B------:R0:W4:Y:S04]  /*9580*/  @P1 LDG.E.U16 R110, desc[UR10][R216.64] ;  /* 0x0000000ad86e1981 */ /* 0x000128000c1e1500 */
[----:B------:R-:W4:Y:S04]  /*9590*/  @P1 LDG.E.U16 R114, desc[UR10][R224.64] ;  /* 0x0000000ae0721981 */ /* 0x000f28000c1e1500 */
[----:B------:R-:W4:Y:S01]  /*95a0*/  LDL.LU.64 R104, [R1+0x1338] ;  /* 0x0013380001687983 */ /* 0x000f220000300a00 */
[----:B0-----:R-:W-:-:S03]  /*95b0*/  IMAD.WIDE R216, R235, 0x2, R198 ;  /* 0x00000002ebd87825 */ /* 0x001fc600078e02c6 */
[----:B------:R-:W4:Y:S01]  /*95c0*/  LDL.64 R234, [R1+0xf50] ;  /* 0x000f500001ea7983 */ /* 0x000f220000100a00 */
[----:B------:R-:W-:-:S03]  /*95d0*/  IMAD.WIDE R232, R238, 0x2, R198 ;  /* 0x00000002eee87825 */ /* 0x000fc600078e02c6 */
[----:B------:R-:W4:Y:S01]  /*95e0*/  @P1 LDG.E.U16 R113, desc[UR10][R222.64] ;  /* 0x0000000ade711981 */ /* 0x000f22000c1e1500 */
[----:B------:R-:W-:-:S03]  /*95f0*/  IMAD.WIDE R230, R239, 0x2, R198 ;  /* 0x00000002efe67825 */ /* 0x000fc600078e02c6 */
[----:B------:R-:W4:Y:S04]  /*9600*/  @P1 LDG.E.U16 R112, desc[UR10][R218.64] ;  /* 0x0000000ada701981 */ /* 0x000f28000c1e1500 */
[----:B--2---:R-:W2:Y:S04]  /*9610*/  @P1 LDG.E.U16 R74, desc[UR10][R214.64] ;  /* 0x0000000ad64a1981 */ /* 0x004ea8000c1e1500 */
[----:B---3--:R-:W3:Y:S04]  /*9620*/  @P1 LDG.E.U16 R107, desc[UR10][R96.64] ;  /* 0x0000000a606b1981 */ /* 0x008ee8000c1e1500 */
[----:B------:R-:W2:Y:S04]  /*9630*/  @P1 LDG.E.U16 R106, desc[UR10][R98.64] ;  /* 0x0000000a626a1981 */ /* 0x000ea8000c1e1500 */
[----:B------:R-:W2:Y:S04]  /*9640*/  @P1 LDG.E.U16 R75, desc[UR10][R216.64] ;  /* 0x0000000ad84b1981 */ /* 0x000ea8000c1e1500 */
[----:B------:R-:W2:Y:S04]  /*9650*/  LDL.LU.64 R96, [R1+0x1330] ;  /* 0x0013300001607983 */ /* 0x000ea80000300a00 */
[----:B------:R-:W3:Y:S04]  /*9660*/  LDL.64 R224, [R1+0xdd8] ;  /* 0x000dd80001e07983 */ /* 0x000ee80000100a00 */
[----:B------:R-:W3:Y:S04]  /*9670*/  LDL.LU.64 R98, [R1+0x1328] ;  /* 0x0013280001627983 */ /* 0x000ee80000300a00 */
[----:B----4-:R0:W4:Y:S04]  /*9680*/  @P1 LDG.E.U16 R105, desc[UR10][R102.64] ;  /* 0x0000000a66691981 */ /* 0x010128000c1e1500 */
[----:B------:R-:W4:Y:S01]  /*9690*/  LDL.64 R222, [R1+0xdd0] ;  /* 0x000dd00001de7983 */ /* 0x000f220000100a00 */
[----:B0-----:R-:W-:-:S03]  /*96a0*/  IMAD.WIDE R102, R236, 0x2, R198 ;  /* 0x00000002ec667825 */ /* 0x001fc600078e02c6 */
[----:B------:R0:W-:Y:S01]  /*96b0*/  STL.64 [R1+0xd00], R216 ;  /* 0x000d00d801007387 */ /* 0x0001e20000100a00 */
[----:B------:R-:W-:-:S03]  /*96c0*/  IMAD.WIDE R236, R237, 0x2, R198 ;  /* 0x00000002edec7825 */ /* 0x000fc600078e02c6 */
[----:B------:R-:W4:Y:S04]  /*96d0*/  LDL.64 R218, [R1+0xd10] ;  /* 0x000d100001da7983 */ /* 0x000f280000100a00 */
[----:B------:R-:W4:Y:S04]  /*96e0*/  LDL.64 R238, [R1+0x1010] ;  /* 0x0010100001ee7983 */ /* 0x000f280000100a00 */
[----:B------:R0:W-:Y:S04]  /*96f0*/  STL.64 [R1+0xc08], R102 ;  /* 0x000c086601007387 */ /* 0x0001e80000100a00 */
[----:B--2---:R-:W2:Y:S04]  /*9700*/  @P1 LDG.E.U16 R97, desc[UR10][R88.64] ;  /* 0x0000000a58611981 */ /* 0x004ea8000c1e1500 */
[----:B------:R-:W2:Y:S04]  /*9710*/  @P1 LDG.E.U16 R96, desc[UR10][R94.64] ;  /* 0x0000000a5e601981 */ /* 0x000ea8000c1e1500 */
[----:B---3--:R-:W3:Y:S04]  /*9720*/  @P1 LDG.E.U16 R98, desc[UR10][R86.64] ;  /* 0x0000000a56621981 */ /* 0x008ee8000c1e1500 */
[----:B------:R-:W2:Y:S04]  /*9730*/  LDL.LU.64 R86, [R1+0x1320] ;  /* 0x0013200001567983 */ /* 0x000ea80000300a00 */
[----:B------:R-:W3:Y:S04]  /*9740*/  LDL.64 R214, [R1+0xc20] ;  /* 0x000c200001d67983 */ /* 0x000ee80000100a00 */
[----:B------:R0:W-:Y:S04]  /*9750*/  STL.64 [R1+0x10a0], R236 ;  /* 0x0010a0ec01007387 */ /* 0x0001e80000100a00 */
[----:B------:R-:W3:Y:S04]  /*9760*/  LDL.LU.64 R88, [R1+0x1318] ;  /* 0x0013180001587983 */ /* 0x000ee80000300a00 */
[----:B------:R0:W-:Y:S04]  /*9770*/  STL.64 [R1+0xfe0], R232 ;  /* 0x000fe0e801007387 */ /* 0x0001e80000100a00 */
[----:B------:R-:W4:Y:S04]  /*9780*/  LDL.LU.64 R94, [R1+0x1310] ;  /* 0x00131000015e7983 */ /* 0x000f280000300a00 */
[----:B------:R0:W-:Y:S04]  /*9790*/  STL.64 [R1+0xf20], R230 ;  /* 0x000f20e601007387 */ /* 0x0001e80000100a00 */
[----:B--2---:R-:W2:Y:S04]  /*97a0*/  @P1 LDG.E.U16 R86, desc[UR10][R78.64] ;  /* 0x0000000a4e561981 */ /* 0x004ea8000c1e1500 */
[----:B------:R-:W2:Y:S04]  /*97b0*/  @P1 LDG.E.U16 R87, desc[UR10][R228.64] ;  /* 0x0000000ae4571981 */ /* 0x000ea8000c1e1500 */
[----:B---3--:R-:W3:Y:S04]  /*97c0*/  @P1 LDG.E.U16 R88, desc[UR10][R80.64] ;  /* 0x0000000a50581981 */ /* 0x008ee8000c1e1500 */
[----:B------:R-:W2:Y:S04]  /*97d0*/  @P1 LDG.E.U16 R89, desc[UR10][R234.64] ;  /* 0x0000000aea591981 */ /* 0x000ea8000c1e1500 */
[----:B----4-:R-:W4:Y:S04]  /*97e0*/  @P1 LDG.E.U16 R95, desc[UR10][R90.64] ;  /* 0x0000000a5a5f1981 */ /* 0x010f28000c1e1500 */
[----:B------:R-:W2:Y:S04]  /*97f0*/  @P1 LDG.E.U16 R94, desc[UR10][R92.64] ;  /* 0x0000000a5c5e1981 */ /* 0x000ea8000c1e1500 */
[----:B------:R-:W2:Y:S04]  /*9800*/  LDL.LU.64 R90, [R1+0x1308] ;  /* 0x00130800015a7983 */ /* 0x000ea80000300a00 */
[----:B------:R-:W3:Y:S04]  /*9810*/  LDL.LU.64 R92, [R1+0x1300] ;  /* 0x00130000015c7983 */ /* 0x000ee80000300a00 */
[----:B--2---:R-:W2:Y:S04]  /*9820*/  @P1 LDG.E.U16 R91, desc[UR10][R14.64] ;  /* 0x0000000a0e5b1981 */ /* 0x004ea8000c1e1500 */
[----:B---3--:R-:W3:Y:S04]  /*9830*/  @P1 LDG.E.U16 R92, desc[UR10][R84.64] ;  /* 0x0000000a545c1981 */ /* 0x008ee8000c1e1500 */
[----:B------:R-:W2:Y:S01]  /*9840*/  @P1 LDG.E.U16 R90, desc[UR10][R82.64] ;  /* 0x0000000a525a1981 */ /* 0x000ea2000c1e1500 */
[----:B------:R-:W-:-:S02]  /*9850*/  PRMT R173, RZ, 0x7610, R173 ;  /* 0x00007610ffad7816 */ /* 0x000fc400000000ad */
[----:B------:R-:W-:Y:S01]  /*9860*/  PRMT R174, RZ, 0x7610, R174 ;  /* 0x00007610ffae7816 */ /* 0x000fe200000000ae */
[----:B------:R0:W2:Y:S04]  /*9870*/  @P1 LDG.E.U16 R93, desc[UR10][R238.64] ;  /* 0x0000000aee5d1981 */ /* 0x0000a8000c1e1500 */
[----:B------:R-:W2:Y:S04]  /*9880*/  LDL.LU.64 R84, [R1+0x12f8] ;  /* 0x0012f80001547983 */ /* 0x000ea80000300a00 */
[----:B-1----:R-:W3:Y:S01]  /*9890*/  LDL.LU.64 R14, [R1+0x12f0] ;  /* 0x0012f000010e7983 */ /* 0x002ee20000300a00 */
[----:B------:R-:W-:-:S02]  /*98a0*/  PRMT R175, RZ, 0x7610, R175 ;  /* 0x00007610ffaf7816 */ /* 0x000fc400000000af */
[----:B------:R-:W-:Y:S01]  /*98b0*/  PRMT R176, RZ, 0x7610, R176 ;  /* 0x00007610ffb07816 */ /* 0x000fe200000000b0 */
[----:B------:R-:W3:Y:S01]  /*98c0*/  LDL.LU.64 R82, [R1+0x12e8] ;  /* 0x0012e80001527983 */ /* 0x000ee20000300a00 */
[----:B------:R-:W-:Y:S01]  /*98d0*/  PRMT R109, RZ, 0x7610, R109 ;  /* 0x00007610ff6d7816 */ /* 0x000fe2000000006d */
[----:B------:R-:W-:-:S04]  /*98e0*/  @!UP0 UIADD3 UR4, UPT, UPT, -UR12, 0x100000, URZ ;  /* 0x001000000c048890 */ /* 0x000fc8000fffe1ff */
[----:B------:R-:W-:Y:S02]  /*98f0*/  @!UP0 USHF.L.U32 UR5, UR4, 0xb, URZ ;  /* 0x0000000b04058899 */ /* 0x000fe400080006ff */
[----:B------:R-:W-:Y:S01]  /*9900*/  @!UP0 USHF.L.U32 UR4, UR4, 0x1, URZ ;  /* 0x0000000104048899 */ /* 0x000fe200080006ff */
[----:B------:R-:W4:Y:S01]  /*9910*/  LDL.LU.64 R80, [R1+0x12e0] ;  /* 0x0012e00001507983 */ /* 0x000f220000300a00 */
[----:B------:R-:W-:Y:S01]  /*9920*/  PRMT R213, RZ, 0x7610, R213 ;  /* 0x00007610ffd57816 */ /* 0x000fe200000000d5 */
[----:B------:R-:W-:Y:S01]  /*9930*/  VOTEU.ALL UP1, P0 ;  /* 0x0000000000ff7886 */ /* 0x000fe20000020000 */
[----:B0-----:R-:W0:Y:S01]  /*9940*/  LDC R238, c[0x0][0x3d8] ;  /* 0x0000f600ffee7b82 */ /* 0x001e220000000800 */
[----:B------:R-:W4:Y:S04]  /*9950*/  LDL.LU.64 R78, [R1+0x12d8] ;  /* 0x0012d800014e7983 */ /* 0x000f280000300a00 */
[----:B------:R-:W4:Y:S03]  /*9960*/  @P1 LDG.E.U16 R173, desc[UR10][R204.64] ;  /* 0x0000000accad1981 */ /* 0x000f26000c1e1500 */
[----:B------:R1:W0:Y:S01]  /*9970*/  @!UP1 SYNCS.EXCH.64 URZ, [UR9+0x40008], UR4 ;  /* 0x0400080409ff95b2 */ /* 0x0002220008000100 */
[----:B------:R-:W4:Y:S04]  /*9980*/  @P1 LDG.E.U16 R174, desc[UR10][R202.64] ;  /* 0x0000000acaae1981 */ /* 0x000f28000c1e1500 */
[----:B------:R-:W4:Y:S04]  /*9990*/  @P1 LDG.E.U16 R175, desc[UR10][R200.64] ;  /* 0x0000000ac8af1981 */ /* 0x000f28000c1e1500 */
[----:B------:R-:W4:Y:S01]  /*99a0*/  @P1 LDG.E.U16 R176, desc[UR10][R198.64] ;  /* 0x0000000ac6b01981 */ /* 0x000f22000c1e1500 */
[----:B------:R-:W0:Y:S03]  /*99b0*/  LDC R239, c[0x0][0x3d8] ;  /* 0x0000f600ffef7b82 */ /* 0x000e260000000800 */
[----:B--2---:R-:W2:Y:S04]  /*99c0*/  @P1 LDG.E.U16 R85, desc[UR10][R76.64] ;  /* 0x0000000a4c551981 */ /* 0x004ea8000c1e1500 */
[----:B------:R-:W2:Y:S04]  /*99d0*/  @P1 LDG.E.U16 R84, desc[UR10][R18.64] ;  /* 0x0000000a12541981 */ /* 0x000ea8000c1e1500 */
[----:B---3--:R-:W3:Y:S04]  /*99e0*/  @P1 LDG.E.U16 R82, desc[UR10][R224.64] ;  /* 0x0000000ae0521981 */ /* 0x008ee8000c1e1500 */
[----:B------:R-:W2:Y:S04]  /*99f0*/  LDL.LU.64 R76, [R1+0x12d0] ;  /* 0x0012d000014c7983 */ /* 0x000ea80000300a00 */
[----:B------:R-:W3:Y:S04]  /*9a00*/  LDL.LU.64 R18, [R1+0x12c8] ;  /* 0x0012c80001127983 */ /* 0x000ee80000300a00 */
[----:B------:R-:W3:Y:S04]  /*9a10*/  LDL.64 R234, [R1+0xff0] ;  /* 0x000ff00001ea7983 */ /* 0x000ee80000100a00 */
[----:B----4-:R-:W4:Y:S04]  /*9a20*/  @P1 LDG.E.U16 R80, desc[UR10][R12.64] ;  /* 0x0000000a0c501981 */ /* 0x010f28000c1e1500 */
[----:B------:R-:W3:Y:S04]  /*9a30*/  @P1 LDG.E.U16 R78, desc[UR10][R14.64] ;  /* 0x0000000a0e4e1981 */ /* 0x000ee8000c1e1500 */
[----:B------:R-:W3:Y:S04]  /*9a40*/  @P1 LDG.E.U16 R79, desc[UR10][R220.64] ;  /* 0x0000000adc4f1981 */ /* 0x000ee8000c1e1500 */
[----:B------:R-:W3:Y:S04]  /*9a50*/  LDL.LU.64 R12, [R1+0x12c0] ;  /* 0x0012c000010c7983 */ /* 0x000ee80000300a00 */
[----:B------:R-:W3:Y:S04]  /*9a60*/  LDL.LU.64 R14, [R1+0x12b8] ;  /* 0x0012b800010e7983 */ /* 0x000ee80000300a00 */
[----:B------:R0:W4:Y:S04]  /*9a70*/  @P1 LDG.E.U16 R83, desc[UR10][R226.64] ;  /* 0x0000000ae2531981 */ /* 0x000128000c1e1500 */
[----:B------:R-:W4:Y:S01]  /*9a80*/  @P1 LDG.E.U16 R81, desc[UR10][R222.64] ;  /* 0x0000000ade511981 */ /* 0x000f22000c1e1500 */
[----:B0-----:R-:W-:-:S02]  /*9a90*/  IMAD.WIDE R226, R240, 0x2, R198 ;  /* 0x00000002f0e27825 */ /* 0x001fc400078e02c6 */
[----:B------:R-:W0:Y:S01]  /*9aa0*/  LDC R240, c[0x0][0x3d8] ;  /* 0x0000f600fff07b82 */ /* 0x000e220000000800 */
[----:B--2---:R-:W2:Y:S04]  /*9ab0*/  @P1 LDG.E.U16 R76, desc[UR10][R16.64] ;  /* 0x0000000a104c1981 */ /* 0x004ea8000c1e1500 */
[----:B------:R0:W2:Y:S04]  /*9ac0*/  @P1 LDG.E.U16 R77, desc[UR10][R218.64] ;  /* 0x0000000ada4d1981 */ /* 0x0000a8000c1e1500 */
[----:B------:R-:W2:Y:S04]  /*9ad0*/  LDL.LU.64 R16, [R1+0x12b0] ;  /* 0x0012b00001107983 */ /* 0x000ea80000300a00 */
[----:B------:R-:W4:Y:S04]  /*9ae0*/  LDL.64 R228, [R1+0xe70] ;  /* 0x000e700001e47983 */ /* 0x000f280000100a00 */
[----:B------:R-:W4:Y:S04]  /*9af0*/  LDL.64 R224, [R1+0xdb8] ;  /* 0x000db80001e07983 */ /* 0x000f280000100a00 */
[----:B------:R-:W4:Y:S04]  /*9b00*/  LDL.64 R220, [R1+0xdb0] ;  /* 0x000db00001dc7983 */ /* 0x000f280000100a00 */
[----:B------:R-:W4:Y:S04]  /*9b10*/  LDL.64 R216, [R1+0xcf8] ;  /* 0x000cf80001d87983 */ /* 0x000f280000100a00 */
[----:B---3--:R-:W3:Y:S04]  /*9b20*/  @P1 LDG.E.U16 R14, desc[UR10][R18.64] ;  /* 0x0000000a120e1981 */ /* 0x008ee8000c1e1500 */
[----:B------:R-:W3:Y:S04]  /*9b30*/  @P1 LDG.E.U16 R15, desc[UR10][R20.64] ;  /* 0x0000000a140f1981 */ /* 0x000ee8000c1e1500 */
[----:B------:R0:W3:Y:S04]  /*9b40*/  @P1 LDG.E.U16 R13, desc[UR10][R214.64] ;  /* 0x0000000ad60d1981 */ /* 0x0000e8000c1e1500 */
[----:B------:R-:W3:Y:S04]  /*9b50*/  LDL.LU.64 R18, [R1+0x12a8] ;  /* 0x0012a80001127983 */ /* 0x000ee80000300a00 */
[----:B------:R1:W-:Y:S04]  /*9b60*/  STL.64 [R1+0xe60], R226 ;  /* 0x000e60e201007387 */ /* 0x0003e80000100a00 */
[----:B------:R-:W4:Y:S01]  /*9b70*/  LDL.LU.64 R20, [R1+0x12a0] ;  /* 0x0012a00001147983 */ /* 0x000f220000300a00 */
[----:B0-----:R-:W-:-:S02]  /*9b80*/  IMAD.WIDE R218, R241, 0x2, R198 ;  /* 0x00000002f1da7825 */ /* 0x001fc400078e02c6 */
[----:B------:R-:W0:Y:S02]  /*9b90*/  LDC R241, c[0x0][0x3d8] ;  /* 0x0000f600fff17b82 */ /* 0x000e240000000800 */
[--C-:B------:R-:W-:Y:S01]  /*9ba0*/  IMAD.WIDE R214, R242, 0x2, R198.reuse ;  /* 0x00000002f2d67825 */ /* 0x100fe200078e02c6 */
[----:B------:R0:W-:Y:S03]  /*9bb0*/  STL.64 [R1+0xda0], R218 ;  /* 0x000da0da01007387 */ /* 0x0001e60000100a00 */
[--C-:B------:R-:W-:Y:S02]  /*9bc0*/  IMAD.WIDE R222, R244, 0x2, R198.reuse ;  /* 0x00000002f4de7825 */ /* 0x100fe400078e02c6 */
[----:B------:R-:W0:Y:S01]  /*9bd0*/  LDC R244, c[0x0][0x3d8] ;  /* 0x0000f600fff47b82 */ /* 0x000e220000000800 */
[----:B--2---:R2:W4:Y:S04]  /*9be0*/  @P1 LDG.E.U16 R16, desc[UR10][R102.64] ;  /* 0x0000000a66101981 */ /* 0x004528000c1e1500 */
[----:B------:R-:W4:Y:S01]  /*9bf0*/  @P1 LDG.E.U16 R17, desc[UR10][R22.64] ;  /* 0x0000000a16111981 */ /* 0x000f22000c1e1500 */
[----:B--2---:R-:W-:-:S02]  /*9c00*/  IMAD.WIDE R102, R243, 0x2, R198 ;  /* 0x00000002f3667825 */ /* 0x004fc400078e02c6 */
[----:B------:R-:W2:Y:S01]  /*9c10*/  LDC R243, c[0x0][0x3d8] ;  /* 0x0000f600fff37b82 */ /* 0x000ea20000000800 */
[----:B------:R-:W2:Y:S04]  /*9c20*/  LDL.LU.64 R22, [R1+0x1298] ;  /* 0x0012980001167983 */ /* 0x000ea80000300a00 */
[----:B------:R0:W-:Y:S04]  /*9c30*/  STL.64 [R1+0xce0], R214 ;  /* 0x000ce0d601007387 */ /* 0x0001e80000100a00 */
[----:B---3--:R-:W3:Y:S04]  /*9c40*/  @P1 LDG.E.U16 R18, desc[UR10][R24.64] ;  /* 0x0000000a18121981 */ /* 0x008ee8000c1e1500 */
[----:B------:R-:W3:Y:S04]  /*9c50*/  @P1 LDG.E.U16 R19, desc[UR10][R26.64] ;  /* 0x0000000a1a131981 */ /* 0x000ee8000c1e1500 */
[----:B----4-:R-:W4:Y:S04]  /*9c60*/  @P1 LDG.E.U16 R21, desc[UR10][R28.64] ;  /* 0x0000000a1c151981 */ /* 0x010f28000c1e1500 */
[----:B------:R-:W3:Y:S04]  /*9c70*/  LDL.LU.64 R24, [R1+0x1290] ;  /* 0x0012900001187983 */ /* 0x000ee80000300a00 */
[----:B------:R0:W-:Y:S04]  /*9c80*/  STL.64 [R1+0xbe8], R102 ;  /* 0x000be86601007387 */ /* 0x0001e80000100a00 */
[----:B------:R-:W4:Y:S04]  /*9c90*/  LDL.LU.64 R26, [R1+0x1288] ;  /* 0x00128800011a7983 */ /* 0x000f280000300a00 */
[----:B------:R0:W-:Y:S04]  /*9ca0*/  STL.64 [R1+0x1080], R222 ;  /* 0x001080de01007387 */ /* 0x0001e80000100a00 */
[----:B------:R-:W4:Y:S04]  /*9cb0*/  LDL.LU.64 R28, [R1+0x1280] ;  /* 0x00128000011c7983 */ /* 0x000f280000300a00 */
[----:B------:R0:W4:Y:S01]  /*9cc0*/  @P1 LDG.E.U16 R20, desc[UR10][R236.64] ;  /* 0x0000000aec141981 */ /* 0x000122000c1e1500 */
[----:B------:R-:W-:-:S04]  /*9cd0*/  @!UP0 UIADD3 UR12, UPT, UPT, -UR12, 0x100000, URZ ;  /* 0x001000000c0c8890 */ /* 0x000fc8000fffe1ff */
[----:B------:R-:W-:Y:S02]  /*9ce0*/  @!UP0 USHF.L.U32 UR13, UR12, 0xb, URZ ;  /* 0x0000000b0c0d8899 */ /* 0x000fe400080006ff */
[----:B------:R-:W-:Y:S01]  /*9cf0*/  @!UP0 USHF.L.U32 UR12, UR12, 0x1, URZ ;  /* 0x000000010c0c8899 */ /* 0x000fe200080006ff */
[----:B0-----:R-:W0:Y:S08]  /*9d00*/  LDC R236, c[0x0][0x3d8] ;  /* 0x0000f600ffec7b82 */ /* 0x001e300000000800 */
[----:B------:R-:W0:Y:S01]  /*9d10*/  LDC R237, c[0x0][0x3d8] ;  /* 0x0000f600ffed7b82 */ /* 0x000e220000000800 */
[----:B--2---:R-:W2:Y:S04]  /*9d20*/  @P1 LDG.E.U16 R23, desc[UR10][R30.64] ;  /* 0x0000000a1e171981 */ /* 0x004ea8000c1e1500 */
[----:B------:R0:W2:Y:S04]  /*9d30*/  @P1 LDG.E.U16 R22, desc[UR10][R234.64] ;  /* 0x0000000aea161981 */ /* 0x0000a8000c1e1500 */
[----:B------:R-:W2:Y:S01]  /*9d40*/  LDL.LU.64 R30, [R1+0x1278] ;  /* 0x00127800011e7983 */ /* 0x000ea20000300a00 */
[----:B0-----:R-:W0:Y:S08]  /*9d50*/  LDC R234, c[0x0][0x3d8] ;  /* 0x0000f600ffea7b82 */ /* 0x001e300000000800 */
[----:B------:R-:W0:Y:S01]  /*9d60*/  LDC R235, c[0x0][0x3d8] ;  /* 0x0000f600ffeb7b82 */ /* 0x000e220000000800 */
[----:B---3--:R-:W3:Y:S04]  /*9d70*/  @P1 LDG.E.U16 R25, desc[UR10][R32.64] ;  /* 0x0000000a20191981 */ /* 0x008ee8000c1e1500 */
[----:B------:R1:W3:Y:S04]  /*9d80*/  @P1 LDG.E.U16 R24, desc[UR10][R232.64] ;  /* 0x0000000ae8181981 */ /* 0x0002e8000c1e1500 */
[----:B----4-:R-:W4:Y:S04]  /*9d90*/  @P1 LDG.E.U16 R26, desc[UR10][R34.64] ;  /* 0x0000000a221a1981 */ /* 0x010f28000c1e1500 */
[----:B------:R-:W3:Y:S01]  /*9da0*/  LDL.LU.64 R32, [R1+0x1270] ;  /* 0x0012700001207983 */ /* 0x000ee20000300a00 */
[----:B-1----:R-:W1:Y:S03]  /*9db0*/  LDC R232, c[0x0][0x3d8] ;  /* 0x0000f600ffe87b82 */ /* 0x002e660000000800 */
[----:B------:R-:W4:Y:S04]  /*9dc0*/  @P1 LDG.E.U16 R27, desc[UR10][R36.64] ;  /* 0x0000000a241b1981 */ /* 0x000f28000c1e1500 */
[----:B------:R-:W4:Y:S01]  /*9dd0*/  LDL.LU.64 R34, [R1+0x1268] ;  /* 0x0012680001227983 */ /* 0x000f220000300a00 */
[----:B------:R-:W0:Y:S03]  /*9de0*/  LDC R233, c[0x0][0x3d8] ;  /* 0x0000f600ffe97b82 */ /* 0x000e260000000800 */
[----:B------:R-:W4:Y:S04]  /*9df0*/  @P1 LDG.E.U16 R29, desc[UR10][R38.64] ;  /* 0x0000000a261d1981 */ /* 0x000f28000c1e1500 */
[----:B------:R-:W4:Y:S04]  /*9e00*/  LDL.LU.64 R36, [R1+0x1260] ;  /* 0x0012600001247983 */ /* 0x000f280000300a00 */
[----:B------:R1:W4:Y:S04]  /*9e10*/  @P1 LDG.E.U16 R28, desc[UR10][R230.64] ;  /* 0x0000000ae61c1981 */ /* 0x000328000c1e1500 */
[----:B------:R-:W4:Y:S01]  /*9e20*/  LDL.LU.64 R38, [R1+0x1258] ;  /* 0x0012580001267983 */ /* 0x000f220000300a00 */
[----:B-1----:R-:W1:Y:S08]  /*9e30*/  LDC R230, c[0x0][0x3d8] ;  /* 0x0000f600ffe67b82 */ /* 0x002e700000000800 */
[----:B------:R-:W0:Y:S01]  /*9e40*/  LDC R231, c[0x0][0x3d8] ;  /* 0x0000f600ffe77b82 */ /* 0x000e220000000800 */
[----:B--2---:R-:W2:Y:S04]  /*9e50*/  @P1 LDG.E.U16 R31, desc[UR10][R40.64] ;  /* 0x0000000a281f1981 */ /* 0x004ea8000c1e1500 */
[----:B------:R0:W2:Y:S04]  /*9e60*/  @P1 LDG.E.U16 R30, desc[UR10][R228.64] ;  /* 0x0000000ae41e1981 */ /* 0x0000a8000c1e1500 */
[----:B------:R-:W2:Y:S01]  /*9e70*/  LDL.LU.64 R40, [R1+0x1250] ;  /* 0x0012500001287983 */ /* 0x000ea20000300a00 */
[----:B0-----:R-:W0:Y:S08]  /*9e80*/  LDC R228, c[0x0][0x3d8] ;  /* 0x0000f600ffe47b82 */ /* 0x001e300000000800 */
[----:B------:R-:W0:Y:S01]  /*9e90*/  LDC R229, c[0x0][0x3d8] ;  /* 0x0000f600ffe57b82 */ /* 0x000e220000000800 */
[----:B---3--:R3:W2:Y:S04]  /*9ea0*/  @P1 LDG.E.U16 R32, desc[UR10][R226.64] ;  /* 0x0000000ae2201981 */ /* 0x0086a8000c1e1500 */
[----:B------:R1:W2:Y:S04]  /*9eb0*/  @P1 LDG.E.U16 R33, desc[UR10][R224.64] ;  /* 0x0000000ae0211981 */ /* 0x0002a8000c1e1500 */
[----:B----4-:R-:W4:Y:S01]  /*9ec0*/  @P1 LDG.E.U16 R35, desc[UR10][R42.64] ;  /* 0x0000000a2a231981 */ /* 0x010f22000c1e1500 */
[----:B---3--:R-:W3:Y:S03]  /*9ed0*/  LDC R226, c[0x0][0x3d8] ;  /* 0x0000f600ffe27b82 */ /* 0x008ee60000000800 */
[----:B------:R0:W3:Y:S04]  /*9ee0*/  @P1 LDG.E.U16 R34, desc[UR10][R220.64] ;  /* 0x0000000adc221981 */ /* 0x0000e8000c1e1500 */
[----:B------:R0:W3:Y:S01]  /*9ef0*/  @P1 LDG.E.U16 R36, desc[UR10][R218.64] ;  /* 0x0000000ada241981 */ /* 0x0000e2000c1e1500 */
[----:B-1----:R-:W1:Y:S03]  /*9f00*/  LDC R224, c[0x0][0x3d8] ;  /* 0x0000f600ffe07b82 */ /* 0x002e660000000800 */
[----:B------:R-:W3:Y:S04]  /*9f10*/  LDL.LU.64 R42, [R1+0x1248] ;  /* 0x00124800012a7983 */ /* 0x000ee80000300a00 */
[----:B------:R-:W4:Y:S01]  /*9f20*/  @P1 LDG.E.U16 R38, desc[UR10][R44.64] ;  /* 0x0000000a2c261981 */ /* 0x000f22000c1e1500 */
[----:B------:R-:W1:Y:S03]  /*9f30*/  LDC R225, c[0x0][0x3d8] ;  /* 0x0000f600ffe17b82 */ /* 0x000e660000000800 */
[----:B------:R-:W4:Y:S04]  /*9f40*/  @P1 LDG.E.U16 R39, desc[UR10][R72.64] ;  /* 0x0000000a48271981 */ /* 0x000f28000c1e1500 */
[----:B------:R1:W4:Y:S01]  /*9f50*/  @P1 LDG.E.U16 R37, desc[UR10][R216.64] ;  /* 0x0000000ad8251981 */ /* 0x000322000c1e1500 */
[----:B------:R-:W1:Y:S03]  /*9f60*/  LDC R227, c[0x0][0x3d8] ;  /* 0x0000f600ffe37b82 */ /* 0x000e660000000800 */
[----:B------:R-:W4:Y:S01]  /*9f70*/  LDL.LU.64 R44, [R1+0x1240] ;  /* 0x00124000012c7983 */ /* 0x000f220000300a00 */
[----:B0-----:R-:W-:-:S03]  /*9f80*/  IMAD.WIDE R220, R245, 0x2, R198 ;  /* 0x00000002f5dc7825 */ /* 0x001fc600078e02c6 */
[----:B------:R-:W4:Y:S01]  /*9f90*/  LDL.LU.64 R72, [R1+0x1238] ;  /* 0x0012380001487983 */ /* 0x000f220000300a00 */
[--C-:B------:R-:W-:Y:S01]  /*9fa0*/  IMAD.WIDE R218, R246, 0x2, R198.reuse ;  /* 0x00000002f6da7825 */ /* 0x100fe200078e02c6 */
[----:B------:R-:W0:Y:S02]  /*9fb0*/  LDC R245, c[0x0][0x3d8] ;  /* 0x0000f600fff57b82 */ /* 0x000e240000000800 */
[----:B--2---:R-:W2:Y:S04]  /*9fc0*/  @P1 LDG.E.U16 R41, desc[UR10][R70.64] ;  /* 0x0000000a46291981 */ /* 0x004ea8000c1e1500 */
[----:B------:R0:W2:Y:S04]  /*9fd0*/  @P1 LDG.E.U16 R40, desc[UR10][R214.64] ;  /* 0x0000000ad6281981 */ /* 0x0000a8000c1e1500 */
[----:B---3--:R-:W3:Y:S04]  /*9fe0*/  @P1 LDG.E.U16 R42, desc[UR10][R48.64] ;  /* 0x0000000a302a1981 */ /* 0x008ee8000c1e1500 */
[----:B------:R-:W2:Y:S01]  /*9ff0*/  @P1 LDG.E.U16 R43, desc[UR10][R46.64] ;  /* 0x0000000a2e2b1981 */ /* 0x000ea2000c1e1500 */
[--C-:B-1----:R-:W-:Y:S01]  /*a000*/  IMAD.WIDE R216, R247, 0x2, R198.reuse ;  /* 0x00000002f7d87825 */ /* 0x102fe200078e02c6 */
[----:B------:R-:W1:Y:S02]  /*a010*/  LDC R246, c[0x0][0x3d8] ;  /* 0x0000f600fff67b82 */ /* 0x000e640000000800 */
[----:B------:R-:W2:Y:S04]  /*a020*/  LDL.LU.64 R70, [R1+0x1230] ;  /* 0x0012300001467983 */ /* 0x000ea80000300a00 */
[----:B------:R-:W3:Y:S04]  /*a030*/  LDL.LU.64 R48, [R1+0x1228] ;  /* 0x0012280001307983 */ /* 0x000ee80000300a00 */
[----:B----4-:R-:W4:Y:S01]  /*a040*/  @P1 LDG.E.U16 R45, desc[UR10][R50.64] ;  /* 0x0000000a322d1981 */ /* 0x010f22000c1e1500 */
[--C-:B0-----:R-:W-:Y:S01]  /*a050*/  IMAD.WIDE R214, R248, 0x2, R198.reuse ;  /* 0x00000002f8d67825 */ /* 0x101fe200078e02c6 */
[----:B------:R-:W0:Y:S02]  /*a060*/  LDC R247, c[0x0][0x3d8] ;  /* 0x0000f600fff77b82 */ /* 0x000e240000000800 */
[----:B------:R-:W4:Y:S04]  /*a070*/  LDL.LU.64 R46, [R1+0x1220] ;  /* 0x00122000012e7983 */ /* 0x000f280000300a00 */
[----:B------:R0:W-:Y:S02]  /*a080*/  STL.64 [R1+0xfc0], R220 ;  /* 0x000fc0dc01007387 */ /* 0x0001e40000100a00 */
[----:B------:R-:W0:Y:S02]  /*a090*/  LDC R248, c[0x0][0x3d8] ;  /* 0x0000f600fff87b82 */ /* 0x000e240000000800 */
[----:B------:R0:W-:Y:S04]  /*a0a0*/  STL.64 [R1+0xf00], R218 ;  /* 0x000f00da01007387 */ /* 0x0001e80000100a00 */
[----:B------:R-:W4:Y:S04]  /*a0b0*/  LDL.LU.64 R50, [R1+0x1218] ;  /* 0x0012180001327983 */ /* 0x000f280000300a00 */
[----:B------:R1:W4:Y:S04]  /*a0c0*/  @P1 LDG.E.U16 R44, desc[UR10][R102.64] ;  /* 0x0000000a662c1981 */ /* 0x000328000c1e1500 */
[----:B------:R-:W-:Y:S01]  /*a0d0*/  STL.64 [R1+0xe40], R216 ;  /* 0x000e40d801007387 */ /* 0x000fe20000100a00 */
[----:B-1----:R-:W-:-:S02]  /*a0e0*/  IMAD.WIDE R102, R249, 0x2, R198 ;  /* 0x00000002f9667825 */ /* 0x002fc400078e02c6 */
[----:B------:R-:W1:Y:S01]  /*a0f0*/  LDC R249, c[0x0][0x3d8] ;  /* 0x0000f600fff97b82 */ /* 0x000e620000000800 */
[----:B--2---:R-:W2:Y:S04]  /*a100*/  @P1 LDG.E.U16 R70, desc[UR10][R134.64] ;  /* 0x0000000a86461981 */ /* 0x004ea8000c1e1500 */
[----:B---3--:R-:W3:Y:S04]  /*a110*/  @P1 LDG.E.U16 R49, desc[UR10][R56.64] ;  /* 0x0000000a38311981 */ /* 0x008ee8000c1e1500 */
[----:B------:R-:W2:Y:S04]  /*a120*/  @P1 LDG.E.U16 R71, desc[UR10][R136.64] ;  /* 0x0000000a88471981 */ /* 0x000ea8000c1e1500 */
[----:B----4-:R-:W4:Y:S04]  /*a130*/  @P1 LDG.E.U16 R46, desc[UR10][R52.64] ;  /* 0x0000000a342e1981 */ /* 0x010f28000c1e1500 */
[----:B------:R-:W2:Y:S04]  /*a140*/  @P1 LDG.E.U16 R47, desc[UR10][R54.64] ;  /* 0x0000000a362f1981 */ /* 0x000ea8000c1e1500 */
[----:B------:R0:W2:Y:S04]  /*a150*/  @P1 LDG.E.U16 R48, desc[UR10][R222.64] ;  /* 0x0000000ade301981 */ /* 0x0000a8000c1e1500 */
[----:B------:R-:W2:Y:S04]  /*a160*/  LDL.LU.64 R52, [R1+0x1210] ;  /* 0x0012100001347983 */ /* 0x000ea80000300a00 */
[----:B------:R-:W-:Y:S01]  /*a170*/  STL.64 [R1+0xd80], R214 ;  /* 0x000d80d601007387 */ /* 0x000fe20000100a00 */
[----:B0-----:R-:W0:Y:S03]  /*a180*/  LDC R222, c[0x0][0x3d8] ;  /* 0x0000f600ffde7b82 */ /* 0x001e260000000800 */
[----:B------:R-:W3:Y:S04]  /*a190*/  LDL.LU.64 R54, [R1+0x1208] ;  /* 0x0012080001367983 */ /* 0x000ee80000300a00 */
[----:B------:R0:W-:Y:S01]  /*a1a0*/  STL.64 [R1+0xcc0], R102 ;  /* 0x000cc06601007387 */ /* 0x0001e20000100a00 */
[----:B------:R-:W0:Y:S03]  /*a1b0*/  LDC R223, c[0x0][0x3d8] ;  /* 0x0000f600ffdf7b82 */ /* 0x000e260000000800 */
[----:B------:R-:W4:Y:S04]  /*a1c0*/  LDL.LU.64 R56, [R1+0x1200] ;  /* 0x0012000001387983 */ /* 0x000f280000300a00 */
[----:B------:R-:W4:Y:S04]  /*a1d0*/  @P1 LDG.E.U16 R50, desc[UR10][R68.64] ;  /* 0x0000000a44321981 */ /* 0x000f28000c1e1500 */
[----:B------:R-:W4:Y:S04]  /*a1e0*/  @P1 LDG.E.U16 R51, desc[UR10][R58.64] ;  /* 0x0000000a3a331981 */ /* 0x000f28000c1e1500 */
[----:B------:R-:W4:Y:S04]  /*a1f0*/  LDL.LU.64 R68, [R1+0x11f8] ;  /* 0x0011f80001447983 */ /* 0x000f280000300a00 */
[----:B------:R-:W4:Y:S04]  /*a200*/  LDL.LU.64 R58, [R1+0x11f0] ;  /* 0x0011f000013a7983 */ /* 0x000f280000300a00 */
[----:B--2---:R-:W2:Y:S04]  /*a210*/  @P1 LDG.E.U16 R53, desc[UR10][R60.64] ;  /* 0x0000000a3c351981 */ /* 0x004ea8000c1e1500 */
[----:B------:R0:W2:Y:S04]  /*a220*/  @P1 LDG.E.U16 R52, desc[UR10][R220.64] ;  /* 0x0000000adc341981 */ /* 0x0000a8000c1e1500 */
[----:B---3--:R3:W2:Y:S04]  /*a230*/  @P1 LDG.E.U16 R54, desc[UR10][R206.64] ;  /* 0x0000000ace361981 */ /* 0x0086a8000c1e1500 */
[----:B------:R-:W2:Y:S01]  /*a240*/  LDL.LU.64 R60, [R1+0x11e8] ;  /* 0x0011e800013c7983 */ /* 0x000ea20000300a00 */
[----:B0-----:R-:W0:Y:S03]  /*a250*/  LDC R220, c[0x0][0x3d8] ;  /* 0x0000f600ffdc7b82 */ /* 0x001e260000000800 */
[----:B------:R-:W2:Y:S01]  /*a260*/  @P1 LDG.E.U16 R55, desc[UR10][R62.64] ;  /* 0x0000000a3e371981 */ /* 0x000ea2000c1e1500 */
[----:B---3--:R-:W-:-:S03]  /*a270*/  IMAD.WIDE R206, R250, 0x2, R198 ;  /* 0x00000002face7825 */ /* 0x008fc600078e02c6 */
[----:B----4-:R-:W3:Y:S01]  /*a280*/  @P1 LDG.E.U16 R57, desc[UR10][R64.64] ;  /* 0x0000000a40391981 */ /* 0x010ee2000c1e1500 */
[----:B------:R-:W4:Y:S03]  /*a290*/  LDC R221, c[0x0][0x3d8] ;  /* 0x0000f600ffdd7b82 */ /* 0x000f260000000800 */
[----:B------:R1:W3:Y:S04]  /*a2a0*/  @P1 LDG.E.U16 R56, desc[UR10][R218.64] ;  /* 0x0000000ada381981 */ /* 0x0002e8000c1e1500 */
[----:B------:R-:W3:Y:S01]  /*a2b0*/  LDL.LU.64 R62, [R1+0x11e0] ;  /* 0x0011e000013e7983 */ /* 0x000ee20000300a00 */
[----:B------:R-:W0:Y:S03]  /*a2c0*/  LDC R250, c[0x0][0x3d8] ;  /* 0x0000f600fffa7b82 */ /* 0x000e260000000800 */
[----:B------:R-:W4:Y:S04]  /*a2d0*/  LDL.LU.64 R64, [R1+0x11d8] ;  /* 0x0011d80001407983 */ /* 0x000f280000300a00 */
[----:B------:R0:W-:Y:S01]  /*a2e0*/  STL.64 [R1+0xbc8], R206 ;  /* 0x000bc8ce01007387 */ /* 0x0001e20000100a00 */
[----:B-1----:R-:W1:Y:S03]  /*a2f0*/  LDC R218, c[0x0][0x3d8] ;  /* 0x0000f600ffda7b82 */ /* 0x002e660000000800 */
[----:B------:R-:W4:Y:S04]  /*a300*/  @P1 LDG.E.U16 R58, desc[UR10][R66.64] ;  /* 0x0000000a423a1981 */ /* 0x000f28000c1e1500 */
[----:B------:R-:W4:Y:S01]  /*a310*/  @P1 LDG.E.U16 R59, desc[UR10][R2.64] ;  /* 0x0000000a023b1981 */ /* 0x000f22000c1e1500 */
[----:B------:R-:W0:Y:S03]  /*a320*/  LDC R219, c[0x0][0x3d8] ;  /* 0x0000f600ffdb7b82 */ /* 0x000e260000000800 */
[----:B------:R-:W4:Y:S04]  /*a330*/  @P1 LDG.E.U16 R69, desc[UR10][R168.64] ;  /* 0x0000000aa8451981 */ /* 0x000f28000c1e1500 */
[----:B------:R-:W4:Y:S04]  /*a340*/  LDL.LU.64 R66, [R1+0x11d0] ;  /* 0x0011d00001427983 */ /* 0x000f280000300a00 */
[----:B------:R-:W4:Y:S04]  /*a350*/  LDL.LU.64 R2, [R1+0x11c8] ;  /* 0x0011c80001027983 */ /* 0x000f280000300a00 */
[----:B------:R1:W4:Y:S04]  /*a360*/  @P1 LDG.E.U16 R68, desc[UR10][R102.64] ;  /* 0x0000000a66441981 */ /* 0x000328000c1e1500 */
[----:B------:R-:W4:Y:S01]  /*a370*/  @P1 LDG.E.U16 R72, desc[UR10][R206.64] ;  /* 0x0000000ace481981 */ /* 0x000f22000c1e1500 */
[----:B-1----:R-:W-:-:S05]  /*a380*/  IMAD.WIDE R102, R0, 0x2, R200 ;  /* 0x0000000200667825 */ /* 0x002fca00078e02c8 */
[----:B------:R1:W4:Y:S04]  /*a390*/  @P1 LDG.E.U16 R73, desc[UR10][R102.64] ;  /* 0x0000000a66491981 */ /* 0x000328000c1e1500 */
[----:B--2---:R-:W2:Y:S04]  /*a3a0*/  @P1 LDG.E.U16 R61, desc[UR10][R4.64] ;  /* 0x0000000a043d1981 */ /* 0x004ea8000c1e1500 */
[----:B------:R0:W2:Y:S04]  /*a3b0*/  @P1 LDG.E.U16 R60, desc[UR10][R216.64] ;  /* 0x0000000ad83c1981 */ /* 0x0000a8000c1e1500 */
[----:B------:R-:W2:Y:S04]  /*a3c0*/  LDL.LU.64 R4, [R1+0x11c0] ;  /* 0x0011c00001047983 */ /* 0x000ea80000300a00 */
[----:B---3--:R-:W3:Y:S04]  /*a3d0*/  @P1 LDG.E.U16 R62, desc[UR10][R6.64] ;  /* 0x0000000a063e1981 */ /* 0x008ee8000c1e1500 */
[----:B------:R-:W2:Y:S04]  /*a3e0*/  @P1 LDG.E.U16 R63, desc[UR10][R8.64] ;  /* 0x0000000a083f1981 */ /* 0x000ea8000c1e1500 */
[----:B----4-:R-:W4:Y:S04]  /*a3f0*/  @P1 LDG.E.U16 R65, desc[UR10][R10.64] ;  /* 0x0000000a0a411981 */ /* 0x010f28000c1e1500 */
[----:B------:R-:W2:Y:S04]  /*a400*/  LDL.LU.64 R6, [R1+0x11b8] ;  /* 0x0011b80001067983 */ /* 0x000ea80000300a00 */
[----:B------:R-:W2:Y:S04]  /*a410*/  LDL.LU.64 R8, [R1+0x11b0] ;  /* 0x0011b00001087983 */ /* 0x000ea80000300a00 */
[----:B------:R-:W2:Y:S04]  /*a420*/  LDL.LU.64 R10, [R1+0x11a8] ;  /* 0x0011a800010a7983 */ /* 0x000ea80000300a00 */
[----:B------:R-:W2:Y:S04]  /*a430*/  @P1 LDG.E.U16 R66, desc[UR10][R100.64] ;  /* 0x0000000a64421981 */ /* 0x000ea8000c1e1500 */
[----:B------:R-:W2:Y:S04]  /*a440*/  @P1 LDG.E.U16 R67, desc[UR10][R166.64] ;  /* 0x0000000aa6431981 */ /* 0x000ea8000c1e1500 */
[----:B------:R-:W2:Y:S04]  /*a450*/  @P1 LDG.E.U16 R64, desc[UR10][R214.64] ;  /* 0x0000000ad6401981 */ /* 0x000ea8000c1e1500 */
[----:B------:R-:W2:Y:S04]  /*a460*/  LDL.LU.64 R100, [R1+0x11a0] ;  /* 0x0011a00001647983 */ /* 0x000ea80000300a00 */
[----:B------:R-:W2:Y:S04]  /*a470*/  LDL.LU.64 R166, [R1+0x1198] ;  /* 0x0011980001a67983 */ /* 0x000ea80000300a00 */
[----:B------:R-:W2:Y:S04]  /*a480*/  LDL.LU.64 R168, [R1+0x1190] ;  /* 0x0011900001a87983 */ /* 0x000ea80000300a00 */
[----:B------:R-:W3:Y:S04]  /*a490*/  LDL.LU.64 R134, [R1+0x1188] ;  /* 0x0011880001867983 */ /* 0x000ee80000300a00 */
[----:B------:R-:W3:Y:S01]  /*a4a0*/  LDL.LU.64 R136, [R1+0x1180] ;  /* 0x0011800001887983 */ /* 0x000ee20000300a00 */
[----:B-1----:R-:W-:-:S04]  /*a4b0*/  IMAD.WIDE R102, R0, 0x2, R198 ;  /* 0x0000000200667825 */ /* 0x002fc800078e02c6 */
[----:B------:R-:W-:Y:S01]  /*a4c0*/  IMAD R0, R252, 0xe, RZ ;  /* 0x0000000efc007824 */ /* 0x000fe200078e02ff */
[----:B------:R1:W3:Y:S01]  /*a4d0*/  @P1 LDG.E.U16 R109, desc[UR10][R102.64] ;  /* 0x0000000a666d1981 */ /* 0x0002e2000c1e1500 */
[----:B------:R-:W2:Y:S02]  /*a4e0*/  LDC R252, c[0x0][0x3d8] ;  /* 0x0000f600fffc7b82 */ /* 0x000ea40000000800 */
[----:B0-----:R-:W-:-:S04]  /*a4f0*/  IMAD.WIDE R206, R0, 0x2, R204 ;  /* 0x0000000200ce7825 */ /* 0x001fc800078e02cc */
[----:B------:R-:W-:Y:S01]  /*a500*/  IMAD.WIDE R216, R0, 0x2, R202 ;  /* 0x0000000200d87825 */ /* 0x000fe200078e02ca */
[----:B-1----:R-:W-:Y:S02]  /*a510*/  PRMT R102, RZ, 0x7610, R102 ;  /* 0x00007610ff667816 */ /* 0x002fe40000000066 */
[----:B------:R-:W-:-:S04]  /*a520*/  PRMT R103, RZ, 0x7610, R103 ;  /* 0x00007610ff677816 */ /* 0x000fc80000000067 */
[----:B------:R0:W3:Y:S04]  /*a530*/  @P1 LDG.E.U16 R102, desc[UR10][R206.64] ;  /* 0x0000000ace661981 */ /* 0x0000e8000c1e1500 */
[----:B------:R1:W3:Y:S04]  /*a540*/  @P1 LDG.E.U16 R103, desc[UR10][R216.64] ;  /* 0x0000000ad8671981 */ /* 0x0002e8000c1e1500 */
[----:B------:R0:W-:Y:S02]  /*a550*/  STL.64 [R1+0x1150], R206 ;  /* 0x001150ce01007387 */ /* 0x0001e40000100a00 */
[----:B0-----:R-:W0:Y:S01]  /*a560*/  S2R R206, SR_TID.X ;  /* 0x0000000000ce7919 */ /* 0x001e220000002100 */
[----:B------:R-:W0:Y:S01]  /*a570*/  S2R R207, SR_TID.X ;  /* 0x0000000000cf7919 */ /* 0x000e220000002100 */
[----:B------:R-:W-:Y:S01]  /*a580*/  IMAD.WIDE R214, R0, 0x2, R200 ;  /* 0x0000000200d67825 */ /* 0x000fe200078e02c8 */
[----:B------:R1:W-:Y:S04]  /*a590*/  STL.64 [R1+0x1148], R216 ;  /* 0x001148d801007387 */ /* 0x0003e80000100a00 */
[----:B------:R1:W-:Y:S04]  /*a5a0*/  STL.64 [R1+0x1140], R214 ;  /* 0x001140d601007387 */ /* 0x0003e80000100a00 */
[----:B------:R1:W3:Y:S02]  /*a5b0*/  @P1 LDG.E.U16 R213, desc[UR10][R214.64] ;  /* 0x0000000ad6d51981 */ /* 0x0002e4000c1e1500 */
[----:B-1----:R-:W1:Y:S08]  /*a5c0*/  LDC R216, c[0x0][0x3d8] ;  /* 0x0000f600ffd87b82 */ /* 0x002e700000000800 */
[----:B------:R-:W1:Y:S01]  /*a5d0*/  LDC R215, c[0x0][0x3d8] ;  /* 0x0000f600ffd77b82 */ /* 0x000e620000000800 */
[----:B0-----:R-:W-:-:S02]  /*a5e0*/  LOP3.LUT R206, R206, 0x3f, RZ, 0xc0, !PT ;  /* 0x0000003fcece7812 */ /* 0x001fc400078ec0ff */
[----:B------:R-:W-:-:S03]  /*a5f0*/  LOP3.LUT R197, R207, 0x40, RZ, 0xc0, !PT ;  /* 0x00000040cfc57812 */ /* 0x000fc600078ec0ff */
[----:B------:R-:W-:Y:S01]  /*a600*/  IMAD.SHL.U32 R206, R206, 0x2, RZ ;  /* 0x00000002cece7824 */ /* 0x000fe200078e00ff */
[----:B------:R-:W-:Y:S01]  /*a610*/  LOP3.LUT R242, R207, 0x3f, RZ, 0xc0, !PT ;  /* 0x0000003fcff27812 */ /* 0x000fe200078ec0ff */
[----:B------:R-:W0:Y:S02]  /*a620*/  LDC R217, c[0x0][0x3d8] ;  /* 0x0000f600ffd97b82 */ /* 0x000e240000000800 */
[----:B------:R-:W-:-:S05]  /*a630*/  IMAD R197, R197, 0x80, R206 ;  /* 0x00000080c5c57824 */ /* 0x000fca00078e02ce */
[C---:B------:R-:W-:Y:S01]  /*a640*/  LOP3.LUT R214, R197.reuse, 0x10, RZ, 0x3c, !PT ;  /* 0x00000010c5d67812 */ /* 0x040fe200078e3cff */
        /* <DEDUP_REMOVED lines=25> */
[----:B------:R0:W-:Y:S04]  /*a7e0*/  STS.U16 [R197+UR9+0x15800], R210 ;  /* 0x015800d2c5007988 */ /* 0x0001e80008000409 */
[----:B------:R-:W-:Y:S04]  /*a7f0*/  STS.U16 [R197+UR9+0x19800], R211 ;  /* 0x019800d3c5007988 */ /* 0x000fe80008000409 */
[----:B------:R0:W-:Y:S04]  /*a800*/  STS.U16 [R197+UR9+0x1d800], R212 ;  /* 0x01d800d4c5007988 */ /* 0x0001e80008000409 */
[----:B------:R-:W-:Y:S04]  /*a810*/  STS.U16 [R197+UR9+0x11c00], R141 ;  /* 0x011c008dc5007988 */ /* 0x000fe80008000409 */
[----:B------:R-:W-:Y:S04]  /*a820*/  STS.U16 [R197+UR9+0x15c00], R172 ;  /* 0x015c00acc5007988 */ /* 0x000fe80008000409 */
[----:B------:R-:W-:Y:S04]  /*a830*/  STS.U16 [R197+UR9+0x19c00], R171 ;  /* 0x019c00abc5007988 */ /* 0x000fe80008000409 */
[----:B------:R-:W-:Y:S01]  /*a840*/  STS.U16 [R197+UR9+0x1dc00], R170 ;  /* 0x01dc00aac5007988 */ /* 0x000fe20008000409 */
[C---:B------:R-:W-:Y:S01]  /*a850*/  LOP3.LUT R206, R197.reuse, 0x20, RZ, 0x3c, !PT ;  /* 0x00000020c5ce7812 */ /* 0x040fe200078e3cff */
[----:B0-----:R-:W-:Y:S01]  /*a860*/  IMAD.WIDE R208, R0, 0x2, R198 ;  /* 0x0000000200d07825 */ /* 0x001fe200078e02c6 */
[----:B------:R-:W0:Y:S08]  /*a870*/  LDC R210, c[0x0][0x3d8] ;  /* 0x0000f600ffd27b82 */ /* 0x000e300000000800 */
[----:B------:R-:W0:Y:S08]  /*a880*/  LDC R0, c[0x0][0x3d4] ;  /* 0x0000f500ff007b82 */ /* 0x000e300000000800 */
[----:B------:R-:W0:Y:S08]  /*a890*/  LDC R212, c[0x0][0x3d8] ;  /* 0x0000f600ffd47b82 */ /* 0x000e300000000800 */
[----:B------:R-:W0:Y:S01]  /*a8a0*/  LDC R211, c[0x0][0x3d8] ;  /* 0x0000f600ffd37b82 */ /* 0x000e220000000800 */
        /* <DEDUP_REMOVED lines=31> */
[----:B------:R0:W-:Y:S04]  /*aaa0*/  STS.U16 [R214+UR9+0x1dc80], R138 ;  /* 0x01dc808ad6007988 */ /* 0x0001e80008000409 */
[----:B---3--:R-:W-:Y:S04]  /*aab0*/  STS.U16 [R206+UR9+0x10100], R137 ;  /* 0x01010089ce007988 */ /* 0x008fe80008000409 */
[----:B------:R-:W-:Y:S01]  /*aac0*/  STS.U16 [R206+UR9+0x14100], R136 ;  /* 0x01410088ce007988 */ /* 0x000fe20008000409 */
[C---:B--2---:R-:W-:Y:S01]  /*aad0*/  LOP3.LUT R108, R197.reuse, 0x30, RZ, 0x3c, !PT ;  /* 0x00000030c56c7812 */ /* 0x044fe200078e3cff */
[----:B0-----:R-:W0:Y:S02]  /*aae0*/  LDC R214, c[0x0][0x3d8] ;  /* 0x0000f600ffd67b82 */ /* 0x001e240000000800 */
        /* <DEDUP_REMOVED lines=65> */
[----:B--2---:R-:W2:Y:S03]  /*af00*/  LDC R16, c[0x0][0x3c4] ;  /* 0x0000f100ff107b82 */ /* 0x004ea60000000800 */
        /* <DEDUP_REMOVED lines=21> */
[----:B------:R0:W-:Y:S01]  /*b060*/  STS.U16 [R106+UR9+0x1d600], R36 ;  /* 0x01d600246a007988 */ /* 0x0001e20008000409 */
[----:B---3--:R-:W-:-:S03]  /*b070*/  LOP3.LUT R9, R197, 0x50, RZ, 0x3c, !PT ;  /* 0x00000050c5097812 */ /* 0x008fc600078e3cff */
[----:B------:R3:W-:Y:S04]  /*b080*/  STS.U16 [R106+UR9+0x11a00], R37 ;  /* 0x011a00256a007988 */ /* 0x0007e80008000409 */
[----:B------:R-:W-:Y:S01]  /*b090*/  STS.U16 [R106+UR9+0x15a00], R38 ;  /* 0x015a00266a007988 */ /* 0x000fe20008000409 */
[----:B0-----:R-:W0:Y:S03]  /*b0a0*/  LDC R36, c[0x0][0x3c4] ;  /* 0x0000f100ff247b82 */ /* 0x001e260000000800 */
[----:B------:R-:W-:Y:S04]  /*b0b0*/  STS.U16 [R106+UR9+0x19a00], R39 ;  /* 0x019a00276a007988 */ /* 0x000fe80008000409 */
[----:B------:R-:W-:Y:S01]  /*b0c0*/  STS.U16 [R106+UR9+0x1da00], R40 ;  /* 0x01da00286a007988 */ /* 0x000fe20008000409 */
[----:B---3--:R-:W3:Y:S03]  /*b0d0*/  LDC R37, c[0x0][0x3c4] ;  /* 0x0000f100ff257b82 */ /* 0x008ee60000000800 */
[----:B------:R-:W-:Y:S04]  /*b0e0*/  STS.U16 [R106+UR9+0x11e00], R41 ;  /* 0x011e00296a007988 */ /* 0x000fe80008000409 */
[----:B------:R-:W-:Y:S04]  /*b0f0*/  STS.U16 [R106+UR9+0x15e00], R42 ;  /* 0x015e002a6a007988 */ /* 0x000fe80008000409 */
[----:B------:R-:W-:Y:S04]  /*b100*/  STS.U16 [R106+UR9+0x19e00], R43 ;  /* 0x019e002b6a007988 */ /* 0x000fe80008000409 */
[----:B------:R-:W-:Y:S04]  /*b110*/  STS.U16 [R106+UR9+0x1de00], R44 ;  /* 0x01de002c6a007988 */ /* 0x000fe80008000409 */
[----:B------:R1:W-:Y:S04]  /*b120*/  STS.U16 [R9+UR9+0x1d680], R64 ;  /* 0x01d6804009007988 */ /* 0x0003e80008000409 */
[----:B----4-:R4:W-:Y:S04]  /*b130*/  STS.U16 [R9+UR9+0x11a80], R65 ;  /* 0x011a804109007988 */ /* 0x0109e80008000409 */
[----:B------:R0:W-:Y:S01]  /*b140*/  STS.U16 [R9+UR9+0x15a80], R66 ;  /* 0x015a804209007988 */ /* 0x0001e20008000409 */
[----:B-1----:R-:W1:Y:S03]  /*b150*/  LDC R64, c[0x0][0x3c4] ;  /* 0x0000f100ff407b82 */ /* 0x002e660000000800 */
[----:B------:R0:W-:Y:S05]  /*b160*/  STS.U16 [R9+UR9+0x19a80], R67 ;  /* 0x019a804309007988 */ /* 0x0001ea0008000409 */
[----:B----4-:R-:W4:Y:S08]  /*b170*/  LDC R65, c[0x0][0x3c4] ;  /* 0x0000f100ff417b82 */ /* 0x010f300000000800 */
[----:B0-----:R-:W0:Y:S08]  /*b180*/  LDC R66, c[0x0][0x3c4] ;  /* 0x0000f100ff427b82 */ /* 0x001e300000000800 */
[----:B------:R-:W0:Y:S01]  /*b190*/  LDC R67, c[0x0][0x3c4] ;  /* 0x0000f100ff437b82 */ /* 0x000e220000000800 */
[----:B--2---:R-:W-:Y:S01]  /*b1a0*/  IMAD R16, R16, 0x7, RZ ;  /* 0x0000000710107824 */ /* 0x004fe200078e02ff */
[----:B------:R2:W-:Y:S03]  /*b1b0*/  STS.U16 [R9+UR9+0x10280], R8 ;  /* 0x0102800809007988 */ /* 0x0005e60008000409 */
[----:B------:R-:W-:Y:S01]  /*b1c0*/  IMAD.WIDE R12, R16, 0x2, R204 ;  /* 0x00000002100c7825 */ /* 0x000fe200078e02cc */
[----:B------:R-:W-:Y:S04]  /*b1d0*/  STS.U16 [R9+UR9+0x14280], R7 ;  /* 0x0142800709007988 */ /* 0x000fe80008000409 */
[----:B------:R-:W-:Y:S01]  /*b1e0*/  STS.U16 [R9+UR9+0x18280], R6 ;  /* 0x0182800609007988 */ /* 0x000fe20008000409 */
[----:B--2---:R-:W-:-:S03]  /*b1f0*/  PRMT R8, RZ, 0x7610, R8 ;  /* 0x00007610ff087816 */ /* 0x004fc60000000008 */
[----:B------:R2:W-:Y:S01]  /*b200*/  STS.U16 [R9+UR9+0x1c280], R5 ;  /* 0x01c2800509007988 */ /* 0x0005e20008000409 */
[----:B------:R-:W-:-:S03]  /*b210*/  IMAD R36, R36, 0x16, RZ ;  /* 0x0000001624247824 */ /* 0x000fc600078e02ff */
[----:B------:R-:W-:Y:S01]  /*b220*/  STS.U16 [R9+UR9+0x10680], R45 ;  /* 0x0106802d09007988 */ /* 0x000fe20008000409 */
[----:B---3--:R-:W-:-:S03]  /*b230*/  IMAD R37, R37, 0x1e, RZ ;  /* 0x0000001e25257824 */ /* 0x008fc600078e02ff */
[----:B------:R-:W-:Y:S01]  /*b240*/  STS.U16 [R9+UR9+0x14680], R46 ;  /* 0x0146802e09007988 */ /* 0x000fe20008000409 */
[----:B--2---:R-:W-:-:S03]  /*b250*/  LOP3.LUT R5, R197, 0x60, RZ, 0x3c, !PT ;  /* 0x00000060c5057812 */ /* 0x004fc600078e3cff */
[----:B------:R-:W-:Y:S01]  /*b260*/  STS.U16 [R9+UR9+0x18680], R47 ;  /* 0x0186802f09007988 */ /* 0x000fe20008000409 */
[----:B-1----:R-:W-:-:S03]  /*b270*/  IMAD R64, R64, 0x26, RZ ;  /* 0x0000002640407824 */ /* 0x002fc600078e02ff */
[----:B------:R-:W-:Y:S01]  /*b280*/  STS.U16 [R9+UR9+0x1c680], R48 ;  /* 0x01c6803009007988 */ /* 0x000fe20008000409 */
[----:B----4-:R-:W-:-:S03]  /*b290*/  IMAD R65, R65, 0x2e, RZ ;  /* 0x0000002e41417824 */ /* 0x010fc600078e02ff */
[----:B------:R-:W-:Y:S01]  /*b2a0*/  STS.U16 [R9+UR9+0x10a80], R49 ;  /* 0x010a803109007988 */ /* 0x000fe20008000409 */
[----:B0-----:R-:W-:-:S03]  /*b2b0*/  IMAD R66, R66, 0x36, RZ ;  /* 0x0000003642427824 */ /* 0x001fc600078e02ff */
[----:B------:R-:W-:Y:S01]  /*b2c0*/  STS.U16 [R9+UR9+0x14a80], R50 ;  /* 0x014a803209007988 */ /* 0x000fe20008000409 */
[----:B------:R-:W-:-:S03]  /*b2d0*/  IMAD R67, R67, 0x3e, RZ ;  /* 0x0000003e43437824 */ /* 0x000fc600078e02ff */
        /* <DEDUP_REMOVED lines=15> */
[----:B------:R-:W-:Y:S04]  /*b3d0*/  STS.U16 [R9+UR9+0x15e80], R70 ;  /* 0x015e804609007988 */ /* 0x000fe80008000409 */
[----:B------:R-:W-:Y:S04]  /*b3e0*/  STS.U16 [R9+UR9+0x19e80], R71 ;  /* 0x019e804709007988 */ /* 0x000fe80008000409 */
[----:B------:R2:W-:Y:S01]  /*b3f0*/  STS.U16 [R9+UR9+0x1de80], R72 ;  /* 0x01de804809007988 */ /* 0x0005e20008000409 */
[----:B0-----:R-:W-:Y:S01]  /*b400*/  PRMT R63, RZ, 0x7610, R63 ;  /* 0x00007610ff3f7816 */ /* 0x001fe2000000003f */
[C---:B------:R-:W-:Y:S01]  /*b410*/  IMAD.WIDE R194, R36.reuse, 0x2, R204 ;  /* 0x0000000224c27825 */ /* 0x040fe200078e02cc */
[----:B------:R-:W-:Y:S01]  /*b420*/  PRMT R62, RZ, 0x7610, R62 ;  /* 0x00007610ff3e7816 */ /* 0x000fe2000000003e */
[----:B------:R0:W3:Y:S01]  /*b430*/  @P1 LDG.E.U16 R8, desc[UR10][R12.64] ;  /* 0x0000000a0c081981 */ /* 0x0000e2000c1e1500 */
[----:B------:R-:W-:Y:S01]  /*b440*/  PRMT R61, RZ, 0x7610, R61 ;  /* 0x00007610ff3d7816 */ /* 0x000fe2000000003d */
[----:B------:R-:W-:Y:S01]  /*b450*/  IMAD.WIDE R192, R36, 0x2, R202 ;  /* 0x0000000224c07825 */ /* 0x000fe200078e02ca */
[----:B------:R-:W-:Y:S01]  /*b460*/  PRMT R60, RZ, 0x7610, R60 ;  /* 0x00007610ff3c7816 */ /* 0x000fe2000000003c */
[----:B-1----:R-:W1:Y:S01]  /*b470*/  LDC R68, c[0x0][0x3c4] ;  /* 0x0000f100ff447b82 */ /* 0x002e620000000800 */
[----:B--2---:R-:W-:Y:S01]  /*b480*/  PRMT R9, RZ, 0x7610, R9 ;  /* 0x00007610ff097816 */ /* 0x004fe20000000009 */
[----:B------:R2:W-:Y:S01]  /*b490*/  STS.U16 [R5+UR9+0x10300], R4 ;  /* 0x0103000405007988 */ /* 0x0005e20008000409 */
[----:B------:R-:W-:Y:S01]  /*b4a0*/  PRMT R59, RZ, 0x7610, R59 ;  /* 0x00007610ff3b7816 */ /* 0x000fe2000000003b */
[----:B------:R-:W-:Y:S01]  /*b4b0*/  IMAD.WIDE R186, R37, 0x2, R204 ;  /* 0x0000000225ba7825 */ /* 0x000fe200078e02cc */
[----:B------:R-:W-:-:S03]  /*b4c0*/  PRMT R58, RZ, 0x7610, R58 ;  /* 0x00007610ff3a7816 */ /* 0x000fc6000000003a */
[----:B------:R-:W4:Y:S01]  /*b4d0*/  LDC R72, c[0x0][0x3c4] ;  /* 0x0000f100ff487b82 */ /* 0x000f220000000800 */
[----:B------:R-:W-:Y:S01]  /*b4e0*/  PRMT R57, RZ, 0x7610, R57 ;  /* 0x00007610ff397816 */ /* 0x000fe20000000039 */
[----:B------:R-:W-:Y:S01]  /*b4f0*/  IMAD.WIDE R184, R37, 0x2, R202 ;  /* 0x0000000225b87825 */ /* 0x000fe200078e02ca */
[----:B------:R-:W-:Y:S01]  /*b500*/  PRMT R56, RZ, 0x7610, R56 ;  /* 0x00007610ff387816 */ /* 0x000fe20000000038 */
[----:B------:R-:W3:Y:S01]  /*b510*/  @P1 LDG.E.U16 R9, desc[UR10][R208.64] ;  /* 0x0000000ad0091981 */ /* 0x000ee2000c1e1500 */
[----:B------:R-:W-:Y:S01]  /*b520*/  PRMT R55, RZ, 0x7610, R55 ;  /* 0x00007610ff377816 */ /* 0x000fe20000000037 */
[C---:B------:R-:W-:Y:S01]  /*b530*/  IMAD.WIDE R178, R64.reuse, 0x2, R204 ;  /* 0x0000000240b27825 */ /* 0x040fe200078e02cc */
[----:B------:R-:W-:Y:S02]  /*b540*/  PRMT R54, RZ, 0x7610, R54 ;  /* 0x00007610ff367816 */ /* 0x000fe40000000036 */
[----:B------:R-:W-:Y:S01]  /*b550*/  PRMT R53, RZ, 0x7610, R53 ;  /* 0x00007610ff357816 */ /* 0x000fe20000000035 */
[----:B------:R-:W-:Y:S01]  /*b560*/  IMAD.WIDE R176, R64, 0x2, R202 ;  /* 0x0000000240b07825 */ /* 0x000fe200078e02ca */
[----:B------:R-:W-:-:S02]  /*b570*/  PRMT R52, RZ, 0x7610, R52 ;  /* 0x00007610ff347816 */ /* 0x000fc40000000034 */
[----:B------:R-:W-:Y:S01]  /*b580*/  PRMT R51, RZ, 0x7610, R51 ;  /* 0x00007610ff337816 */ /* 0x000fe20000000033 */
[C---:B------:R-:W-:Y:S01]  /*b590*/  IMAD.WIDE R170, R65.reuse, 0x2, R204 ;  /* 0x0000000241aa7825 */ /* 0x040fe200078e02cc */
[----:B------:R-:W-:Y:S02]  /*b5a0*/  PRMT R50, RZ, 0x7610, R50 ;  /* 0x00007610ff327816 */ /* 0x000fe40000000032 */
[----:B------:R-:W-:Y:S01]  /*b5b0*/  PRMT R49, RZ, 0x7610, R49 ;  /* 0x00007610ff317816 */ /* 0x000fe20000000031 */
[----:B------:R-:W-:Y:S01]  /*b5c0*/  IMAD.WIDE R168, R65, 0x2, R202 ;  /* 0x0000000241a87825 */ /* 0x000fe200078e02ca */
[----:B------:R-:W-:Y:S02]  /*b5d0*/  PRMT R48, RZ, 0x7610, R48 ;  /* 0x00007610ff307816 */ /* 0x000fe40000000030 */
[----:B------:R-:W-:Y:S01]  /*b5e0*/  PRMT R47, RZ, 0x7610, R47 ;  /* 0x00007610ff2f7816 */ /* 0x000fe2000000002f */
[----:B------:R-:W-:Y:S01]  /*b5f0*/  IMAD.WIDE R162, R66, 0x2, R204 ;  /* 0x0000000242a27825 */ /* 0x000fe200078e02cc */
[----:B------:R-:W-:-:S02]  /*b600*/  PRMT R46, RZ, 0x7610, R46 ;  /* 0x00007610ff2e7816 */ /* 0x000fc4000000002e */
[----:B------:R-:W-:Y:S01]  /*b610*/  PRMT R45, RZ, 0x7610, R45 ;  /* 0x00007610ff2d7816 */ /* 0x000fe2000000002d */
[----:B------:R-:W-:Y:S01]  /*b620*/  IMAD.WIDE R160, R66, 0x2, R202 ;  /* 0x0000000242a07825 */ /* 0x000fe200078e02ca */
[----:B------:R-:W-:Y:S02]  /*b630*/  PRMT R44, RZ, 0x7610, R44 ;  /* 0x00007610ff2c7816 */ /* 0x000fe4000000002c */
[----:B------:R-:W-:Y:S01]  /*b640*/  PRMT R43, RZ, 0x7610, R43 ;  /* 0x00007610ff2b7816 */ /* 0x000fe2000000002b */
[C---:B------:R-:W-:Y:S01]  /*b650*/  IMAD.WIDE R154, R67.reuse, 0x2, R204 ;  /* 0x00000002439a7825 */ /* 0x040fe200078e02cc */
[----:B0-----:R-:W-:Y:S02]  /*b660*/  PRMT R12, RZ, 0x7610, R12 ;  /* 0x00007610ff0c7816 */ /* 0x001fe4000000000c */
[----:B------:R-:W-:Y:S01]  /*b670*/  PRMT R42, RZ, 0x7610, R42 ;  /* 0x00007610ff2a7816 */ /* 0x000fe2000000002a */
[----:B------:R-:W-:Y:S01]  /*b680*/  IMAD.WIDE R152, R67, 0x2, R202 ;  /* 0x0000000243987825 */ /* 0x000fe200078e02ca */
[----:B------:R-:W-:-:S03]  /*b690*/  PRMT R41, RZ, 0x7610, R41 ;  /* 0x00007610ff297816 */ /* 0x000fc60000000029 */
[----:B------:R-:W-:Y:S01]  /*b6a0*/  IMAD.WIDE R190, R36, 0x2, R200 ;  /* 0x0000000224be7825 */ /* 0x000fe200078e02c8 */
[----:B--2---:R-:W-:-:S03]  /*b6b0*/  PRMT R4, RZ, 0x7610, R4 ;  /* 0x00007610ff047816 */ /* 0x004fc60000000004 */
[----:B------:R-:W-:-:S04]  /*b6c0*/  IMAD.WIDE R182, R37, 0x2, R200 ;  /* 0x0000000225b67825 */ /* 0x000fc800078e02c8 */
        /* <DEDUP_REMOVED lines=10> */
[C---:B------:R-:W-:Y:S01]  /*b770*/  IMAD.WIDE R10, R16.reuse, 0x2, R198 ;  /* 0x00000002100a7825 */ /* 0x040fe200078e02c6 */
[----:B------:R0:W-:Y:S01]  /*b780*/  STS.U16 [R5+UR9+0x18300], R73 ;  /* 0x0183004905007988 */ /* 0x0001e20008000409 */
[----:B------:R-:W-:Y:S01]  /*b790*/  PRMT R19, RZ, 0x7610, R19 ;  /* 0x00007610ff137816 */ /* 0x000fe20000000013 */
[----:B------:R-:W2:Y:S02]  /*b7a0*/  LDC R69, c[0x0][0x3c4] ;  /* 0x0000f100ff457b82 */ /* 0x000ea40000000800 */
[----:B------:R-:W3:Y:S04]  /*b7b0*/  @P1 LDG.E.U16 R63, desc[UR10][R194.64] ;  /* 0x0000000ac23f1981 */ /* 0x000ee8000c1e1500 */
[----:B------:R-:W3:Y:S02]  /*b7c0*/  @P1 LDG.E.U16 R62, desc[UR10][R192.64] ;  /* 0x0000000ac03e1981 */ /* 0x000ee4000c1e1500 */
[----:B0-----:R-:W0:Y:S02]  /*b7d0*/  LDC R73, c[0x0][0x3c4] ;  /* 0x0000f100ff497b82 */ /* 0x001e240000000800 */
[----:B------:R-:W3:Y:S04]  /*b7e0*/  @P1 LDG.E.U16 R61, desc[UR10][R190.64] ;  /* 0x0000000abe3d1981 */ /* 0x000ee8000c1e1500 */
[----:B------:R-:W3:Y:S01]  /*b7f0*/  @P1 LDG.E.U16 R60, desc[UR10][R188.64] ;  /* 0x0000000abc3c1981 */ /* 0x000ee2000c1e1500 */
[----:B------:R-:W-:Y:S01]  /*b800*/  PRMT R7, RZ, 0x7610, R7 ;  /* 0x00007610ff077816 */ /* 0x000fe20000000007 */
[----:B------:R-:W-:Y:S01]  /*b810*/  IMAD.WIDE R14, R16, 0x2, R202 ;  /* 0x00000002100e7825 */ /* 0x000fe200078e02ca */
[----:B------:R-:W-:Y:S01]  /*b820*/  PRMT R6, RZ, 0x7610, R6 ;  /* 0x00007610ff067816 */ /* 0x000fe20000000006 */
[----:B------:R-:W3:Y:S01]  /*b830*/  @P1 LDG.E.U16 R59, desc[UR10][R186.64] ;  /* 0x0000000aba3b1981 */ /* 0x000ee2000c1e1500 */
[----:B------:R-:W0:Y:S03]  /*b840*/  LDC R70, c[0x0][0x3c4] ;  /* 0x0000f100ff467b82 */ /* 0x000e260000000800 */
[----:B------:R-:W3:Y:S04]  /*b850*/  @P1 LDG.E.U16 R58, desc[UR10][R184.64] ;  /* 0x0000000ab83a1981 */ /* 0x000ee8000c1e1500 */
[----:B------:R-:W3:Y:S01]  /*b860*/  @P1 LDG.E.U16 R57, desc[UR10][R182.64] ;  /* 0x0000000ab6391981 */ /* 0x000ee2000c1e1500 */
[----:B------:R-:W0:Y:S03]  /*b870*/  LDC R71, c[0x0][0x3c4] ;  /* 0x0000f100ff477b82 */ /* 0x000e260000000800 */
[----:B------:R-:W3:Y:S04]  /*b880*/  @P1 LDG.E.U16 R56, desc[UR10][R180.64] ;  /* 0x0000000ab4381981 */ /* 0x000ee8000c1e1500 */
        /* <DEDUP_REMOVED lines=16> */
[----:B------:R-:W3:Y:S01]  /*b990*/  @P1 LDG.E.U16 R4, desc[UR10][R10.64] ;  /* 0x0000000a0a041981 */ /* 0x000ee2000c1e1500 */
[----:B----4-:R-:W-:-:S02]  /*b9a0*/  IMAD R72, R72, 0x37, RZ ;  /* 0x0000003748487824 */ /* 0x010fc400078e02ff */
[----:B0-----:R-:W-:Y:S01]  /*b9b0*/  IMAD R73, R73, 0x3f, RZ ;  /* 0x0000003f49497824 */ /* 0x001fe200078e02ff */
[----:B------:R0:W4:Y:S01]  /*b9c0*/  @P1 LDG.E.U16 R7, desc[UR10][R14.64] ;  /* 0x0000000a0e071981 */ /* 0x000122000c1e1500 */
[----:B------:R-:W-:-:S05]  /*b9d0*/  IMAD.WIDE R114, R72, 0x2, R204 ;  /* 0x0000000248727825 */ /* 0x000fca00078e02cc */
[----:B------:R-:W4:Y:S01]  /*b9e0*/  @P1 LDG.E.U16 R19, desc[UR10][R114.64] ;  /* 0x0000000a72131981 */ /* 0x000f22000c1e1500 */
[----:B------:R-:W-:Y:S01]  /*b9f0*/  IMAD.WIDE R16, R16, 0x2, R200 ;  /* 0x0000000210107825 */ /* 0x000fe200078e02c8 */
[----:B0-----:R-:W-:-:S03]  /*ba00*/  PRMT R15, RZ, 0x7610, R15 ;  /* 0x00007610ff0f7816 */ /* 0x001fc6000000000f */
[C---:B------:R-:W-:Y:S01]  /*ba10*/  IMAD.WIDE R106, R73.reuse, 0x2, R204 ;  /* 0x00000002496a7825 */ /* 0x040fe200078e02cc */
[----:B------:R0:W4:Y:S03]  /*ba20*/  @P1 LDG.E.U16 R6, desc[UR10][R16.64] ;  /* 0x0000000a10061981 */ /* 0x000126000c1e1500 */
[----:B------:R-:W-:Y:S01]  /*ba30*/  IMAD.WIDE R64, R72, 0x2, R198 ;  /* 0x0000000248407825 */ /* 0x000fe200078e02c6 */
[----:B------:R-:W4:Y:S01]  /*ba40*/  @P1 LDG.E.U16 R15, desc[UR10][R106.64] ;  /* 0x0000000a6a0f1981 */ /* 0x000f22000c1e1500 */
[----:B------:R-:W-:Y:S02]  /*ba50*/  PRMT R11, RZ, 0x7610, R11 ;  /* 0x00007610ff0b7816 */ /* 0x000fe4000000000b */
[----:B0-----:R-:W-:Y:S01]  /*ba60*/  PRMT R16, RZ, 0x7610, R16 ;  /* 0x00007610ff107816 */ /* 0x001fe20000000010 */
[----:B------:R-:W-:-:S05]  /*ba70*/  IMAD.WIDE R36, R73, 0x2, R198 ;  /* 0x0000000249247825 */ /* 0x000fca00078e02c6 */
[----:B------:R-:W4:Y:S01]  /*ba80*/  @P1 LDG.E.U16 R16, desc[UR10][R64.64] ;  /* 0x0000000a40101981 */ /* 0x000f22000c1e1500 */
[----:B------:R-:W-:Y:S01]  /*ba90*/  PRMT R14, RZ, 0x7610, R14 ;  /* 0x00007610ff0e7816 */ /* 0x000fe2000000000e */
[C---:B------:R-:W-:Y:S02]  /*baa0*/  IMAD.WIDE R104, R73.reuse, 0x2, R202 ;  /* 0x0000000249687825 */ /* 0x040fe400078e02ca */
[----:B------:R0:W-:Y:S04]  /*bab0*/  STS.U16 [R5+UR9+0x14300], R3 ;  /* 0x0143000305007988 */ /* 0x0001e80008000409 */
[----:B------:R-:W4:Y:S04]  /*bac0*/  @P1 LDG.E.U16 R11, desc[UR10][R36.64] ;  /* 0x0000000a240b1981 */ /* 0x000f28000c1e1500 */
[----:B------:R-:W4:Y:S01]  /*bad0*/  @P1 LDG.E.U16 R14, desc[UR10][R104.64] ;  /* 0x0000000a680e1981 */ /* 0x000f22000c1e1500 */
[----:B0-----:R-:W0:Y:S01]  /*bae0*/  LDC R3, c[0x0][0x3c4] ;  /* 0x0000f100ff037b82 */ /* 0x001e220000000800 */
[----:B------:R-:W-:Y:S01]  /*baf0*/  PRMT R13, RZ, 0x7610, R13 ;  /* 0x00007610ff0d7816 */ /* 0x000fe2000000000d */
[----:B------:R-:W-:-:S05]  /*bb00*/  IMAD.WIDE R100, R73, 0x2, R200 ;  /* 0x0000000249647825 */ /* 0x000fca00078e02c8 */
[----:B------:R-:W4:Y:S01]  /*bb10*/  @P1 LDG.E.U16 R13, desc[UR10][R100.64] ;  /* 0x0000000a640d1981 */ /* 0x000f22000c1e1500 */
[----:B-1----:R-:W-:Y:S02]  /*bb20*/  IMAD R68, R68, 0x17, RZ ;  /* 0x0000001744447824 */ /* 0x002fe400078e02ff */
[----:B--2---:R-:W-:Y:S02]  /*bb30*/  IMAD R69, R69, 0x1f, RZ ;  /* 0x0000001f45457824 */ /* 0x004fe400078e02ff */
[----:B------:R-:W-:Y:S02]  /*bb40*/  IMAD R70, R70, 0x27, RZ ;  /* 0x0000002746467824 */ /* 0x000fe400078e02ff */
[----:B------:R-:W-:Y:S01]  /*bb50*/  IMAD R71, R71, 0x2f, RZ ;  /* 0x0000002f47477824 */ /* 0x000fe200078e02ff */
[----:B------:R1:W-:Y:S01]  /*bb60*/  STS.U16 [R5+UR9+0x1c300], R109 ;  /* 0x01c3006d05007988 */ /* 0x0003e20008000409 */
[----:B------:R-:W-:Y:S01]  /*bb70*/  PRMT R40, RZ, 0x7610, R40 ;  /* 0x00007610ff287816 */ /* 0x000fe20000000028 */
[C---:B------:R-:W-:Y:S01]  /*bb80*/  IMAD.WIDE R138, R68.reuse, 0x2, R204 ;  /* 0x00000002448a7825 */ /* 0x040fe200078e02cc */
[----:B------:R-:W-:Y:S01]  /*bb90*/  PRMT R39, RZ, 0x7610, R39 ;  /* 0x00007610ff277816 */ /* 0x000fe20000000027 */
[----:B------:R-:W-:Y:S01]  /*bba0*/  STS.U16 [R5+UR9+0x10700], R102 ;  /* 0x0107006605007988 */ /* 0x000fe20008000409 */
[----:B------:R-:W-:Y:S01]  /*bbb0*/  PRMT R38, RZ, 0x7610, R38 ;  /* 0x00007610ff267816 */ /* 0x000fe20000000026 */
[----:B------:R-:W-:Y:S01]  /*bbc0*/  IMAD.WIDE R136, R68, 0x2, R202 ;  /* 0x0000000244887825 */ /* 0x000fe200078e02ca */
[----:B------:R-:W-:Y:S01]  /*bbd0*/  PRMT R35, RZ, 0x7610, R35 ;  /* 0x00007610ff237816 */ /* 0x000fe20000000023 */
[----:B------:R2:W-:Y:S01]  /*bbe0*/  STS.U16 [R5+UR9+0x14700], R103 ;  /* 0x0147006705007988 */ /* 0x0005e20008000409 */
[----:B------:R-:W-:Y:S01]  /*bbf0*/  PRMT R34, RZ, 0x7610, R34 ;  /* 0x00007610ff227816 */ /* 0x000fe20000000022 */
[----:B0-----:R-:W-:Y:S01]  /*bc00*/  IMAD R3, R3, 0xf, RZ ;  /* 0x0000000f03037824 */ /* 0x001fe200078e02ff */
[----:B------:R-:W-:Y:S01]  /*bc10*/  PRMT R10, RZ, 0x7610, R10 ;  /* 0x00007610ff0a7816 */ /* 0x000fe2000000000a */
[----:B------:R-:W-:Y:S01]  /*bc20*/  IMAD.WIDE R132, R69, 0x2, R204 ;  /* 0x0000000245847825 */ /* 0x000fe200078e02cc */
[----:B------:R-:W-:-:S02]  /*bc30*/  PRMT R33, RZ, 0x7610, R33 ;  /* 0x00007610ff217816 */ /* 0x000fc40000000021 */
[----:B------:R-:W-:Y:S01]  /*bc40*/  PRMT R32, RZ, 0x7610, R32 ;  /* 0x00007610ff207816 */ /* 0x000fe20000000020 */
[C---:B------:R-:W-:Y:S01]  /*bc50*/  IMAD.WIDE R130, R69.reuse, 0x2, R202 ;  /* 0x0000000245827825 */ /* 0x040fe200078e02ca */
[----:B------:R-:W-:Y:S01]  /*bc60*/  PRMT R31, RZ, 0x7610, R31 ;  /* 0x00007610ff1f7816 */ /* 0x000fe2000000001f */
[----:B------:R-:W4:Y:S01]  /*bc70*/  @P1 LDG.E.U16 R34, desc[UR10][R138.64] ;  /* 0x0000000a8a221981 */ /* 0x000f22000c1e1500 */
[----:B------:R-:W-:Y:S01]  /*bc80*/  PRMT R30, RZ, 0x7610, R30 ;  /* 0x00007610ff1e7816 */ /* 0x000fe2000000001e */
[C---:B------:R-:W-:Y:S01]  /*bc90*/  IMAD.WIDE R134, R68.reuse, 0x2, R200 ;  /* 0x0000000244867825 */ /* 0x040fe200078e02c8 */
[----:B------:R-:W-:Y:S01]  /*bca0*/  PRMT R29, RZ, 0x7610, R29 ;  /* 0x00007610ff1d7816 */ /* 0x000fe2000000001d */
[----:B------:R-:W4:Y:S01]  /*bcb0*/  @P1 LDG.E.U16 R10, desc[UR10][R136.64] ;  /* 0x0000000a880a1981 */ /* 0x000f22000c1e1500 */
[----:B------:R-:W-:Y:S01]  /*bcc0*/  PRMT R28, RZ, 0x7610, R28 ;  /* 0x00007610ff1c7816 */ /* 0x000fe2000000001c */
[----:B------:R-:W-:Y:S01]  /*bcd0*/  IMAD.WIDE R128, R69, 0x2, R200 ;  /* 0x0000000245807825 */ /* 0x000fe200078e02c8 */
[----:B------:R-:W-:Y:S01]  /*bce0*/  PRMT R27, RZ, 0x7610, R27 ;  /* 0x00007610ff1b7816 */ /* 0x000fe2000000001b */
[----:B------:R-:W4:Y:S01]  /*bcf0*/  @P1 LDG.E.U16 R33, desc[UR10][R134.64] ;  /* 0x0000000a86211981 */ /* 0x000f22000c1e1500 */
[----:B------:R-:W-:Y:S01]  /*bd00*/  PRMT R26, RZ, 0x7610, R26 ;  /* 0x00007610ff1a7816 */ /* 0x000fe2000000001a */
[----:B-1----:R-:W-:Y:S01]  /*bd10*/  IMAD.WIDE R108, R68, 0x2, R198 ;  /* 0x00000002446c7825 */ /* 0x002fe200078e02c6 */
        /* <DEDUP_REMOVED lines=9> */
[----:B------:R0:W4:Y:S01]  /*bdb0*/  @P1 LDG.E.U16 R40, desc[UR10][R146.64] ;  /* 0x0000000a92281981 */ /* 0x000122000c1e1500 */
[----:B------:R-:W-:Y:S01]  /*bdc0*/  PRMT R20, RZ, 0x7610, R20 ;  /* 0x00007610ff147816 */ /* 0x000fe20000000014 */
[C---:B------:R-:W-:Y:S01]  /*bdd0*/  IMAD.WIDE R126, R70.reuse, 0x2, R204 ;  /* 0x00000002467e7825 */ /* 0x040fe200078e02cc */
[----:B------:R-:W-:Y:S01]  /*bde0*/  PRMT R18, RZ, 0x7610, R18 ;  /* 0x00007610ff127816 */ /* 0x000fe20000000012 */
[----:B------:R-:W4:Y:S01]  /*bdf0*/  @P1 LDG.E.U16 R39, desc[UR10][R144.64] ;  /* 0x0000000a90271981 */ /* 0x000f22000c1e1500 */
[----:B------:R-:W-:Y:S01]  /*be00*/  PRMT R17, RZ, 0x7610, R17 ;  /* 0x00007610ff117816 */ /* 0x000fe20000000011 */
[----:B------:R-:W-:Y:S01]  /*be10*/  IMAD.WIDE R124, R70, 0x2, R202 ;  /* 0x00000002467c7825 */ /* 0x000fe200078e02ca */
[----:B------:R-:W1:Y:S01]  /*be20*/  LDC R73, c[0x0][0x3d8] ;  /* 0x0000f600ff497b82 */ /* 0x000e620000000800 */
[----:B------:R-:W4:Y:S02]  /*be30*/  @P1 LDG.E.U16 R30, desc[UR10][R130.64] ;  /* 0x0000000a821e1981 */ /* 0x000f24000c1e1500 */
[----:B------:R-:W-:-:S02]  /*be40*/  IMAD.WIDE R120, R71, 0x2, R204 ;  /* 0x0000000247787825 */ /* 0x000fc400078e02cc */
[----:B------:R-:W4:Y:S02]  /*be50*/  @P1 LDG.E.U16 R29, desc[UR10][R128.64] ;  /* 0x0000000a801d1981 */ /* 0x000f24000c1e1500 */
[--C-:B------:R-:W-:Y:S02]  /*be60*/  IMAD.WIDE R118, R71, 0x2, R202.reuse ;  /* 0x0000000247767825 */ /* 0x100fe400078e02ca */
[----:B------:R-:W4:Y:S02]  /*be70*/  @P1 LDG.E.U16 R27, desc[UR10][R126.64] ;  /* 0x0000000a7e1b1981 */ /* 0x000f24000c1e1500 */
[----:B------:R-:W-:Y:S02]  /*be80*/  IMAD.WIDE R112, R72, 0x2, R202 ;  /* 0x0000000248707825 */ /* 0x000fe400078e02ca */
[----:B------:R-:W4:Y:S02]  /*be90*/  @P1 LDG.E.U16 R26, desc[UR10][R124.64] ;  /* 0x0000000a7c1a1981 */ /* 0x000f24000c1e1500 */
[----:B------:R-:W-:-:S02]  /*bea0*/  IMAD.WIDE R142, R3, 0x2, R200 ;  /* 0x00000002038e7825 */ /* 0x000fc400078e02c8 */
[----:B------:R-:W4:Y:S02]  /*beb0*/  @P1 LDG.E.U16 R23, desc[UR10][R120.64] ;  /* 0x0000000a78171981 */ /* 0x000f24000c1e1500 */
[--C-:B------:R-:W-:Y:S02]  /*bec0*/  IMAD.WIDE R122, R70, 0x2, R200.reuse ;  /* 0x00000002467a7825 */ /* 0x100fe400078e02c8 */
[----:B------:R-:W4:Y:S02]  /*bed0*/  @P1 LDG.E.U16 R38, desc[UR10][R142.64] ;  /* 0x0000000a8e261981 */ /* 0x000f24000c1e1500 */
[--C-:B------:R-:W-:Y:S02]  /*bee0*/  IMAD.WIDE R116, R71, 0x2, R200.reuse ;  /* 0x0000000247747825 */ /* 0x100fe400078e02c8 */
[----:B------:R-:W4:Y:S02]  /*bef0*/  @P1 LDG.E.U16 R25, desc[UR10][R122.64] ;  /* 0x0000000a7a191981 */ /* 0x000f24000c1e1500 */
[----:B------:R-:W-:-:S02]  /*bf00*/  IMAD.WIDE R110, R72, 0x2, R200 ;  /* 0x00000002486e7825 */ /* 0x000fc400078e02c8 */
[----:B------:R-:W4:Y:S01]  /*bf10*/  @P1 LDG.E.U16 R22, desc[UR10][R118.64] ;  /* 0x0000000a76161981 */ /* 0x000f22000c1e1500 */
[----:B------:R-:W0:Y:S01]  /*bf20*/  LDC R72, c[0x0][0x3d8] ;  /* 0x0000f600ff487b82 */ /* 0x000e220000000800 */
[--C-:B------:R-:W-:Y:S02]  /*bf30*/  IMAD.WIDE R140, R3, 0x2, R198.reuse ;  /* 0x00000002038c7825 */ /* 0x100fe400078e02c6 */
[----:B------:R-:W4:Y:S02]  /*bf40*/  @P1 LDG.E.U16 R21, desc[UR10][R116.64] ;  /* 0x0000000a74151981 */ /* 0x000f24000c1e1500 */
[--C-:B------:R-:W-:Y:S02]  /*bf50*/  IMAD.WIDE R68, R69, 0x2, R198.reuse ;  /* 0x0000000245447825 */ /* 0x100fe400078e02c6 */
[----:B------:R-:W4:Y:S02]  /*bf60*/  @P1 LDG.E.U16 R35, desc[UR10][R140.64] ;  /* 0x0000000a8c231981 */ /* 0x000f24000c1e1500 */
[----:B--2---:R-:W-:-:S02]  /*bf70*/  IMAD.WIDE R102, R70, 0x2, R198 ;  /* 0x0000000246667825 */ /* 0x004fc400078e02c6 */
[----:B------:R2:W2:Y:S02]  /*bf80*/  @P1 LDG.E.U16 R28, desc[UR10][R68.64] ;  /* 0x0000000a441c1981 */ /* 0x0004a4000c1e1500 */
[----:B------:R-:W-:Y:S02]  /*bf90*/  IMAD.WIDE R66, R71, 0x2, R198 ;  /* 0x0000000247427825 */ /* 0x000fe400078e02c6 */
[----:B------:R-:W2:Y:S04]  /*bfa0*/  @P1 LDG.E.U16 R18, desc[UR10][R112.64] ;  /* 0x0000000a70121981 */ /* 0x000ea8000c1e1500 */
[----:B------:R-:W2:Y:S04]  /*bfb0*/  @P1 LDG.E.U16 R17, desc[UR10][R110.64] ;  /* 0x0000000a6e111981 */ /* 0x000ea8000c1e1500 */
[----:B------:R-:W-:Y:S01]  /*bfc0*/  STL.64 [R1+0xbb8], R146 ;  /* 0x000bb89201007387 */ /* 0x000fe20000100a00 */
[----:B------:R-:W1:Y:S03]  /*bfd0*/  S2R R206, SR_CTAID.Y ;  /* 0x0000000000ce7919 */ /* 0x000e660000002600 */
[----:B---3--:R3:W-:Y:S04]  /*bfe0*/  STS.U16 [R5+UR9+0x1c700], R9 ;  /* 0x01c7000905007988 */ /* 0x0087e80008000409 */
[----:B------:R-:W-:Y:S01]  /*bff0*/  STS.U16 [R5+UR9+0x18700], R213 ;  /* 0x018700d505007988 */ /* 0x000fe20008000409 */
[----:B------:R-:W-:Y:S01]  /*c000*/  LOP3.LUT R3, R207, 0x3f, RZ, 0xc0, !PT ;  /* 0x0000003fcf037812 */ /* 0x000fe200078ec0ff */
[----:B------:R-:W1:Y:S02]  /*c010*/  LDC R71, c[0x0][0x3d8] ;  /* 0x0000f600ff477b82 */ /* 0x000e640000000800 */
[----:B------:R-:W2:Y:S04]  /*c020*/  @P1 LDG.E.U16 R24, desc[UR10][R102.64] ;  /* 0x0000000a66181981 */ /* 0x000ea8000c1e1500 */
[----:B------:R-:W2:Y:S02]  /*c030*/  @P1 LDG.E.U16 R20, desc[UR10][R66.64] ;  /* 0x0000000a42141981 */ /* 0x000ea4000c1e1500 */
[----:B------:R-:W1:Y:S02]  /*c040*/  LDC R70, c[0x0][0x3d8] ;  /* 0x0000f600ff467b82 */ /* 0x000e640000000800 */
[----:B------:R-:W-:Y:S04]  /*c050*/  STL.64 [R1+0xba0], R194 ;  /* 0x000ba0c201007387 */ /* 0x000fe80000100a00 */
[----:B------:R-:W-:Y:S01]  /*c060*/  STL.64 [R1+0xbb0], R144 ;  /* 0x000bb09001007387 */ /* 0x000fe20000100a00 */
[----:B---3--:R-:W-:Y:S01]  /*c070*/  LOP3.LUT R9, R197, 0x70, RZ, 0x3c, !PT ;  /* 0x00000070c5097812 */ /* 0x008fe200078e3cff */
[----:B0-----:R-:W0:Y:S02]  /*c080*/  LDC R146, c[0x0][0x3d8] ;  /* 0x0000f600ff927b82 */ /* 0x001e240000000800 */
[----:B------:R-:W-:Y:S04]  /*c090*/  STL.64 [R1+0xb98], R192 ;  /* 0x000b98c001007387 */ /* 0x000fe80000100a00 */
[----:B------:R-:W-:Y:S04]  /*c0a0*/  STL.64 [R1+0xb88], R138 ;  /* 0x000b888a01007387 */ /* 0x000fe80000100a00 */
        /* <DEDUP_REMOVED lines=23> */
[----:B------:R0:W-:Y:S01]  /*c220*/  STS.U16 [R5+UR9+0x1df00], R41 ;  /* 0x01df002905007988 */ /* 0x0001e20008000409 */
[----:B------:R-:W-:Y:S01]  /*c230*/  IMAD R3, R3, R0, RZ ;  /* 0x0000000003037224 */ /* 0x000fe200078e02ff */
[----:B---3--:R-:W3:Y:S02]  /*c240*/  LDC R63, c[0x0][0x3d8] ;  /* 0x0000f600ff3f7b82 */ /* 0x008ee40000000800 */
[----:B------:R-:W-:Y:S04]  /*c250*/  STL.64 [R1+0xb68], R186 ;  /* 0x000b68ba01007387 */ /* 0x000fe80000100a00 */
[----:B------:R-:W-:Y:S02]  /*c260*/  STL.64 [R1+0xb80], R136 ;  /* 0x000b808801007387 */ /* 0x000fe40000100a00 */
[----:B0-----:R-:W0:Y:S02]  /*c270*/  LDC R12, c[0x0][0x3d8] ;  /* 0x0000f600ff0c7b82 */ /* 0x001e240000000800 */
[----:B------:R-:W-:Y:S04]  /*c280*/  STL.64 [R1+0xb60], R184 ;  /* 0x000b60b801007387 */ /* 0x000fe80000100a00 */
[----:B------:R-:W-:Y:S02]  /*c290*/  STL.64 [R1+0xb50], R132 ;  /* 0x000b508401007387 */ /* 0x000fe40000100a00 */
[----:B------:R-:W0:Y:S02]  /*c2a0*/  LDC R62, c[0x0][0x3d8] ;  /* 0x0000f600ff3e7b82 */ /* 0x000e240000000800 */
        /* <DEDUP_REMOVED lines=60> */
[----:B------:R2:W-:Y:S04]  /*c670*/  STL.64 [R1+0xb38], R68 ;  /* 0x000b384401007387 */ /* 0x0005e80000100a00 */
[----:B------:R-:W-:Y:S02]  /*c680*/  STL.64 [R1+0xb00], R102 ;  /* 0x000b006601007387 */ /* 0x000fe40000100a00 */
[----:B------:R-:W0:Y:S01]  /*c690*/  LDC R45, c[0x0][0x3d8] ;  /* 0x0000f600ff2d7b82 */ /* 0x000e220000000800 */
[----:B--2---:R-:W2:Y:S07]  /*c6a0*/  S2R R68, SR_TID.X ;  /* 0x0000000000447919 */ /* 0x004eae0000002100 */
[----:B------:R-:W0:Y:S01]  /*c6b0*/  LDC R41, c[0x0][0x3d8] ;  /* 0x0000f600ff297b82 */ /* 0x000e220000000800 */
[----:B------:R-:W-:Y:S04]  /*c6c0*/  STL.64 [R1+0xac8], R66 ;  /* 0x000ac84201007387 */ /* 0x000fe80000100a00 */
[----:B------:R1:W-:Y:S03]  /*c6d0*/  STL.64 [R1+0xa90], R64 ;  /* 0x000a904001007387 */ /* 0x0003e60000100a00 */
[----:B------:R-:W0:Y:S01]  /*c6e0*/  LDC R138, c[0x0][0x3d8] ;  /* 0x0000f600ff8a7b82 */ /* 0x000e220000000800 */
[----:B------:R1:W-:Y:S01]  /*c6f0*/  STS.U16 [R9+UR9+0x1c380], R4 ;  /* 0x01c3800409007988 */ /* 0x0003e20008000409 */
[----:B------:R-:W-:-:S03]  /*c700*/  IMAD.SHL.U32 R0, R3, 0x2, RZ ;  /* 0x0000000203007824 */ /* 0x000fc600078e00ff */
[----:B----4-:R-:W-:Y:S03]  /*c710*/  STS.U16 [R9+UR9+0x11b80], R19 ;  /* 0x011b801309007988 */ /* 0x010fe60008000409 */
[----:B------:R-:W4:Y:S08]  /*c720*/  LDC R108, c[0x0][0x3d8] ;  /* 0x0000f600ff6c7b82 */ /* 0x000f300000000800 */
[----:B-1----:R-:W1:Y:S01]  /*c730*/  LDC R64, c[0x0][0x3d0] ;  /* 0x0000f400ff407b82 */ /* 0x002e620000000800 */
[----:B------:R2:W-:Y:S07]  /*c740*/  STL.64 [R1+0xa58], R36 ;  /* 0x000a582401007387 */ /* 0x0005ee0000100a00 */
[----:B------:R-:W0:Y:S08]  /*c750*/  LDC R4, c[0x0][0x3d8] ;  /* 0x0000f600ff047b82 */ /* 0x000e300000000800 */
[----:B--2---:R-:W2:Y:S01]  /*c760*/  LDC.64 R36, c[0x0][0x390] ;  /* 0x0000e400ff247b82 */ /* 0x004ea20000000a00 */
[----:B-1----:R-:W-:Y:S01]  /*c770*/  IMAD R64, R206, R64, RZ ;  /* 0x00000040ce407224 */ /* 0x002fe200078e02ff */
[----:B------:R-:W-:Y:S01]  /*c780*/  SHF.R.U32.HI R206, RZ, 0x6, R68 ;  /* 0x00000006ffce7819 */ /* 0x000fe20000011644 */
[----:B------:R-:W-:Y:S01]  /*c790*/  IMAD.HI R3, R3, 0x2, RZ ;  /* 0x0000000203037827 */ /* 0x000fe200078e02ff */
[----:B------:R1:W-:Y:S04]  /*c7a0*/  STS.U16 [R9+UR9+0x11f80], R15 ;  /* 0x011f800f09007988 */ /* 0x0003e80008000409 */
[----:B------:R-:W3:Y:S01]  /*c7b0*/  LDC R107, c[0x0][0x3d8] ;  /* 0x0000f600ff6b7b82 */ /* 0x000ee20000000800 */
[----:B------:R-:W-:-:S02]  /*c7c0*/  SGXT.U32 R206, R206, 0x1 ;  /* 0x00000001cece781a */ /* 0x000fc40000000000 */
[C---:B------:R-:W-:Y:S01]  /*c7d0*/  SHF.L.U32 R65, R64.reuse, 0x1, RZ ;  /* 0x0000000140417819 */ /* 0x040fe200000006ff */
[----:B------:R-:W-:-:S04]  /*c7e0*/  IMAD.HI R64, R64, 0x2, RZ ;  /* 0x0000000240407827 */ /* 0x000fc800078e02ff */
[----:B0-----:R-:W-:Y:S01]  /*c7f0*/  IMAD R19, R206, R4, RZ ;  /* 0x00000004ce137224 */ /* 0x001fe200078e02ff */
[----:B-1----:R-:W0:Y:S01]  /*c800*/  LDC R15, c[0x0][0x3d8] ;  /* 0x0000f600ff0f7b82 */ /* 0x002e220000000800 */
[----:B--2---:R-:W-:-:S07]  /*c810*/  IADD3 R36, P2, P3, R0, R36, R65 ;  /* 0x0000002400247210 */ /* 0x004fce0007b5e041 */
[----:B------:R-:W1:Y:S01]  /*c820*/  LDC R4, c[0x0][0x3d8] ;  /* 0x0000f600ff047b82 */ /* 0x000e620000000800 */
[----:B------:R-:W-:-:S07]  /*c830*/  IADD3.X R3, PT, PT, R3, R37, R64, P2, P3 ;  /* 0x0000002503037210 */ /* 0x000fce00017e6440 */
[----:B------:R-:W2:Y:S01]  /*c840*/  LDC R64, c[0x0][0x3d8] ;  /* 0x0000f600ff407b82 */ /* 0x000ea20000000800 */
[----:B------:R4:W-:Y:S04]  /*c850*/  STS.U16 [R9+UR9+0x1db80], R16 ;  /* 0x01db801009007988 */ /* 0x0009e80008000409 */
[----:B------:R3:W-:Y:S03]  /*c860*/  STS.U16 [R9+UR9+0x1df80], R11 ;  /* 0x01df800b09007988 */ /* 0x0007e60008000409 */
[----:B------:R-:W0:Y:S08]  /*c870*/  LDC R106, c[0x0][0x3d8] ;  /* 0x0000f600ff6a7b82 */ /* 0x000e300000000800 */
[----:B----4-:R-:W4:Y:S01]  /*c880*/  LDC R16, c[0x0][0x3d8] ;  /* 0x0000f600ff107b82 */ /* 0x010f220000000800 */
[----:B------:R1:W-:Y:S07]  /*c890*/  STS.U16 [R9+UR9+0x15f80], R14 ;  /* 0x015f800e09007988 */ /* 0x0003ee0008000409 */
[----:B---3--:R-:W3:Y:S01]  /*c8a0*/  LDC R11, c[0x0][0x3d8] ;  /* 0x0000f600ff0b7b82 */ /* 0x008ee20000000800 */
[----:B-1----:R-:W-:-:S04]  /*c8b0*/  IMAD R14, R4, 0x2, R19 ;  /* 0x00000002040e7824 */ /* 0x002fc800078e0213 */
[----:B--2---:R-:W-:Y:S01]  /*c8c0*/  IMAD R64, R64, 0x2, R14 ;  /* 0x0000000240407824 */ /* 0x004fe200078e020e */
[----:B------:R1:W-:Y:S02]  /*c8d0*/  STS.U16 [R9+UR9+0x19f80], R13 ;  /* 0x019f800d09007988 */ /* 0x0003e40008000409 */
[----:B------:R-:W2:Y:S01]  /*c8e0*/  LDC R105, c[0x0][0x3d8] ;  /* 0x0000f600ff697b82 */ /* 0x000ea20000000800 */
[----:B0-----:R-:W-:Y:S01]  /*c8f0*/  IMAD R15, R15, 0x2, R64 ;  /* 0x000000020f0f7824 */ /* 0x001fe200078e0240 */
[----:B------:R0:W-:Y:S04]  /*c900*/  STS.U16 [R9+UR9+0x10380], R8 ;  /* 0x0103800809007988 */ /* 0x0001e80008000409 */
[----:B----4-:R-:W-:Y:S01]  /*c910*/  LEA R16, R16, R15, 0x1 ;  /* 0x0000000f10107211 */ /* 0x010fe200078e08ff */
[----:B------:R4:W-:Y:S01]  /*c920*/  STS.U16 [R9+UR9+0x14380], R7 ;  /* 0x0143800709007988 */ /* 0x0009e20008000409 */
[----:B-1----:R-:W1:Y:S03]  /*c930*/  LDC R13, c[0x0][0x3d8] ;  /* 0x0000f600ff0d7b82 */ /* 0x002e660000000800 */
[----:B---3--:R-:W-:-:S05]  /*c940*/  IMAD R11, R11, 0x2, R16 ;  /* 0x000000020b0b7824 */ /* 0x008fca00078e0210 */
[----:B0-----:R-:W0:Y:S01]  /*c950*/  LDC R8, c[0x0][0x3d8] ;  /* 0x0000f600ff087b82 */ /* 0x001e220000000800 */
[----:B------:R-:W-:Y:S01]  /*c960*/  IMAD R63, R63, 0x2, R11 ;  /* 0x000000023f3f7824 */ /* 0x000fe200078e020b */
[----:B------:R3:W-:Y:S03]  /*c970*/  STS.U16 [R9+UR9+0x18380], R6 ;  /* 0x0183800609007988 */ /* 0x0007e60008000409 */
[----:B------:R-:W-:Y:S01]  /*c980*/  IMAD R12, R12, 0x2, R63 ;  /* 0x000000020c0c7824 */ /* 0x000fe200078e023f */
[----:B------:R-:W-:Y:S02]  /*c990*/  STS.U16 [R9+UR9+0x10780], R40 ;  /* 0x0107802809007988 */ /* 0x000fe40008000409 */
[----:B----4-:R-:W4:Y:S02]  /*c9a0*/  LDC R7, c[0x0][0x3d8] ;  /* 0x0000f600ff077b82 */ /* 0x010f240000000800 */
[----:B------:R-:W-:Y:S01]  /*c9b0*/  STS.U16 [R9+UR9+0x14780], R39 ;  /* 0x0147802709007988 */ /* 0x000fe20008000409 */
[----:B------:R-:W-:-:S03]  /*c9c0*/  IMAD R108, R108, 0x2, R12 ;  /* 0x000000026c6c7824 */ /* 0x000fc600078e020c */
[----:B------:R-:W-:Y:S02]  /*c9d0*/  STS.U16 [R9+UR9+0x18780], R38 ;  /* 0x0187802609007988 */ /* 0x000fe40008000409 */
[----:B---3--:R-:W3:Y:S02]  /*c9e0*/  LDC R6, c[0x0][0x3d8] ;  /* 0x0000f600ff067b82 */ /* 0x008ee40000000800 */
[----:B------:R-:W-:Y:S04]  /*c9f0*/  STS.U16 [R9+UR9+0x1c780], R35 ;  /* 0x01c7802309007988 */ /* 0x000fe80008000409 */
[----:B------:R-:W-:Y:S02]  /*ca00*/  STS.U16 [R9+UR9+0x10b80], R34 ;  /* 0x010b802209007988 */ /* 0x000fe40008000409 */
[----:B------:R-:W0:Y:S02]  /*ca10*/  LDC R139, c[0x0][0x3d8] ;  /* 0x0000f600ff8b7b82 */ /* 0x000e240000000800 */
[----:B------:R1:W-:Y:S04]  /*ca20*/  STS.U16 [R9+UR9+0x14b80], R10 ;  /* 0x014b800a09007988 */ /* 0x0003e80008000409 */
[----:B------:R-:W-:Y:S02]  /*ca30*/  STS.U16 [R9+UR9+0x18b80], R33 ;  /* 0x018b802109007988 */ /* 0x000fe40008000409 */
[----:B------:R-:W0:Y:S02]  /*ca40*/  LDC R144, c[0x0][0x3d8] ;  /* 0x0000f600ff907b82 */ /* 0x000e240000000800 */
[----:B------:R-:W-:Y:S04]  /*ca50*/  STS.U16 [R9+UR9+0x1cb80], R32 ;  /* 0x01cb802009007988 */ /* 0x000fe80008000409 */
[----:B------:R-:W-:Y:S02]  /*ca60*/  STS.U16 [R9+UR9+0x10f80], R31 ;  /* 0x010f801f09007988 */ /* 0x000fe40008000409 */
[----:B-1----:R-:W1:Y:S02]  /*ca70*/  LDC R10, c[0x0][0x3d8] ;  /* 0x0000f600ff0a7b82 */ /* 0x002e640000000800 */
[----:B------:R-:W-:Y:S04]  /*ca80*/  STS.U16 [R9+UR9+0x14f80], R30 ;  /* 0x014f801e09007988 */ /* 0x000fe80008000409 */
[----:B------:R-:W-:Y:S02]  /*ca90*/  STS.U16 [R9+UR9+0x18f80], R29 ;  /* 0x018f801d09007988 */ /* 0x000fe40008000409 */
[----:B------:R-:W0:Y:S02]  /*caa0*/  LDC R145, c[0x0][0x3d8] ;  /* 0x0000f600ff917b82 */ /* 0x000e240000000800 */
[----:B------:R-:W-:Y:S04]  /*cab0*/  STS.U16 [R9+UR9+0x1cf80], R28 ;  /* 0x01cf801c09007988 */ /* 0x000fe80008000409 */
[----:B------:R-:W-:Y:S02]  /*cac0*/  STS.U16 [R9+UR9+0x11380], R27 ;  /* 0x0113801b09007988 */ /* 0x000fe40008000409 */
[----:B------:R-:W0:Y:S02]  /*cad0*/  LDC R147, c[0x0][0x3d8] ;  /* 0x0000f600ff937b82 */ /* 0x000e240000000800 */
[----:B------:R-:W-:Y:S04]  /*cae0*/  STS.U16 [R9+UR9+0x15380], R26 ;  /* 0x0153801a09007988 */ /* 0x000fe80008000409 */
[----:B------:R-:W-:Y:S02]  /*caf0*/  STS.U16 [R9+UR9+0x19380], R25 ;  /* 0x0193801909007988 */ /* 0x000fe40008000409 */
[----:B------:R-:W1:Y:S02]  /*cb00*/  LDC R193, c[0x0][0x3d8] ;  /* 0x0000f600ffc17b82 */ /* 0x000e640000000800 */
        /* <DEDUP_REMOVED lines=9> */
[----:B------:R0:W-:Y:S01]  /*cba0*/  STS.U16 [R9+UR9+0x19b80], R17 ;  /* 0x019b801109007988 */ /* 0x0001e20008000409 */
[----:B------:R-:W-:-:S05]  /*cbb0*/  LEA R13, R13, R108, 0x1 ;  /* 0x0000006c0d0d7211 */ /* 0x000fca00078e08ff */
[----:B------:R-:W1:Y:S08]  /*cbc0*/  LDC R104, c[0x0][0x3d8] ;  /* 0x0000f600ff687b82 */ /* 0x000e700000000800 */
[----:B0-----:R-:W0:Y:S01]  /*cbd0*/  LDC R9, c[0x0][0x3d8] ;  /* 0x0000f600ff097b82 */ /* 0x001e220000000800 */
[----:B------:R-:W-:-:S07]  /*cbe0*/  IMAD R8, R8, 0x2, R13 ;  /* 0x0000000208087824 */ /* 0x000fce00078e020d */
[----:B------:R-:W1:Y:S01]  /*cbf0*/  LDC R103, c[0x0][0x3d8] ;  /* 0x0000f600ff677b82 */ /* 0x000e620000000800 */
[----:B------:R-:W-:-:S07]  /*cc00*/  IMAD R62, R62, 0x2, R8 ;  /* 0x000000023e3e7824 */ /* 0x000fce00078e0208 */
[----:B------:R-:W2:Y:S01]  /*cc10*/  LDC R102, c[0x0][0x3d8] ;  /* 0x0000f600ff667b82 */ /* 0x000ea20000000800 */
[----:B------:R-:W-:-:S07]  /*cc20*/  IMAD R107, R107, 0x2, R62 ;  /* 0x000000026b6b7824 */ /* 0x000fce00078e023e */
[----:B------:R-:W2:Y:S01]  /*cc30*/  LDC R101, c[0x0][0x3d8] ;  /* 0x0000f600ff657b82 */ /* 0x000ea20000000800 */
[----:B0-----:R-:W-:-:S07]  /*cc40*/  IMAD R9, R9, 0x2, R107 ;  /* 0x0000000209097824 */ /* 0x001fce00078e026b */
[----:B------:R-:W0:Y:S01]  /*cc50*/  LDC R37, c[0x0][0x3d8] ;  /* 0x0000f600ff257b82 */ /* 0x000e220000000800 */
[----:B-1----:R-:W-:-:S07]  /*cc60*/  LEA R10, R10, R9, 0x1 ;  /* 0x000000090a0a7211 */ /* 0x002fce00078e08ff */
[----:B------:R-:W1:Y:S01]  /*cc70*/  LDC R110, c[0x0][0x3d8] ;  /* 0x0000f600ff6e7b82 */ /* 0x000e620000000800 */
[----:B------:R-:W-:-:S07]  /*cc80*/  IMAD R4, R5, 0x2, R10 ;  /* 0x0000000205047824 */ /* 0x000fce00078e020a */
[----:B------:R-:W0:Y:S01]  /*cc90*/  LDC R100, c[0x0][0x3d8] ;  /* 0x0000f600ff647b82 */ /* 0x000e220000000800 */
[----:B------:R-:W-:-:S07]  /*cca0*/  IMAD R106, R106, 0x2, R4 ;  /* 0x000000026a6a7824 */ /* 0x000fce00078e0204 */
[----:B------:R-:W0:Y:S01]  /*ccb0*/  LDC R69, c[0x0][0x3d8] ;  /* 0x0000f600ff457b82 */ /* 0x000e220000000800 */
[----:B---3--:R-:W-:Y:S01]  /*ccc0*/  IMAD R5, R6, 0x2, R106 ;  /* 0x0000000206057824 */ /* 0x008fe200078e026a */
[----:B------:R-:W-:-:S06]  /*ccd0*/  LOP3.LUT R66, R207, 0x3f, RZ, 0xc0, !PT ;  /* 0x0000003fcf427812 */ /* 0x000fcc00078ec0ff */
[----:B------:R-:W3:Y:S08]  /*cce0*/  LDC R111, c[0x0][0x3d8] ;  /* 0x0000f600ff6f7b82 */ /* 0x000ef00000000800 */
[----:B------:R-:W0:Y:S01]  /*ccf0*/  LDC R17, c[0x0][0x3d8] ;  /* 0x0000f600ff117b82 */ /* 0x000e220000000800 */
[----:B------:R-:W-:-:S07]  /*cd00*/  IMAD R61, R61, 0x2, R5 ;  /* 0x000000023d3d7824 */ /* 0x000fce00078e0205 */
[----:B------:R-:W1:Y:S01]  /*cd10*/  LDC R68, c[0x0][0x3d8] ;  /* 0x0000f600ff447b82 */ /* 0x000e620000000800 */
[----:B----4-:R-:W-:Y:S01]  /*cd20*/  LEA R6, R7, R61, 0x1 ;  /* 0x0000003d07067211 */ /* 0x010fe200078e08ff */
[----:B------:R-:W-:Y:S01]  /*cd30*/  VIADD R208, R2, 0x20000 ;  /* 0x0002000002d07836 */ /* 0x000fe20000000000 */
[----:B------:R-:W-:-:S05]  /*cd40*/  SHF.R.S32.HI R67, RZ, 0x6, R207 ;  /* 0x00000006ff437819 */ /* 0x000fca00000114cf */
[----:B------:R-:W4:Y:S01]  /*cd50*/  LDC R38, c[0x0][0x3d8] ;  /* 0x0000f600ff267b82 */ /* 0x000f220000000800 */
[----:B--2---:R-:W-:-:S07]  /*cd60*/  IMAD R105, R105, 0x2, R6 ;  /* 0x0000000269697824 */ /* 0x004fce00078e0206 */
[----:B------:R-:W2:Y:S01]  /*cd70*/  LDC R65, c[0x0][0x3d8] ;  /* 0x0000f600ff417b82 */ /* 0x000ea20000000800 */
[----:B0-----:R-:W-:Y:S01]  /*cd80*/  IMAD R7, R17, 0x2, R105 ;  /* 0x0000000211077824 */ /* 0x001fe200078e0269 */
[----:B------:R-:W-:-:S06]  /*cd90*/  LEA R206, P3, R19, R36, 0x1 ;  /* 0x0000002413ce7211 */ /* 0x000fcc00078608ff */
[----:B------:R-:W0:Y:S01]  /*cda0*/  LDC R39, c[0x0][0x3d8] ;  /* 0x0000f600ff277b82 */ /* 0x000e220000000800 */
[----:B------:R-:W-:Y:S01]  /*cdb0*/  IMAD R60, R60, 0x2, R7 ;  /* 0x000000023c3c7824 */ /* 0x000fe200078e0207 */
[----:B------:R-:W-:-:S06]  /*cdc0*/  LEA R204, P4, R14, R36, 0x1 ;  /* 0x000000240ecc7211 */ /* 0x000fcc00078808ff */
[----:B------:R-:W0:Y:S01]  /*cdd0*/  LDC R35, c[0x0][0x3d8] ;  /* 0x0000f600ff237b82 */ /* 0x000e220000000800 */
[----:B------:R-:W-:Y:S01]  /*cde0*/  IMAD R42, R42, 0x2, R60 ;  /* 0x000000022a2a7824 */ /* 0x000fe200078e023c */
[----:B------:R-:W-:-:S06]  /*cdf0*/  SHF.R.S32.HI R109, RZ, 0x6, R207 ;  /* 0x00000006ff6d7819 */ /* 0x000fcc00000114cf */
[----:B------:R-:W0:Y:S01]  /*ce00*/  LDC R40, c[0x0][0x3d8] ;  /* 0x0000f600ff287b82 */ /* 0x000e220000000800 */
[----:B------:R-:W-:-:S07]  /*ce10*/  LEA R104, R104, R42, 0x1 ;  /* 0x0000002a68687211 */ /* 0x000fce00078e08ff */
[----:B------:R-:W1:Y:S01]  /*ce20*/  LDC R32, c[0x0][0x3d8] ;  /* 0x0000f600ff207b82 */ /* 0x000e620000000800 */
[----:B------:R-:W-:Y:S01]  /*ce30*/  IMAD R58, R58, 0x2, R104 ;  /* 0x000000023a3a7824 */ /* 0x000fe200078e0268 */
[----:B------:R0:W5:Y:S03]  /*ce40*/  LDL.LU R2, [R1+0x1178] ;  /* 0x0011780001027983 */ /* 0x0001660000300800 */
[----:B------:R-:W-:-:S03]  /*ce50*/  IMAD R59, R59, 0x2, R58 ;  /* 0x000000023b3b7824 */ /* 0x000fc600078e023a */
[----:B------:R-:W1:Y:S01]  /*ce60*/  LDC R112, c[0x0][0x3d8] ;  /* 0x0000f600ff707b82 */ /* 0x000e620000000800 */
[----:B----4-:R-:W-:-:S07]  /*ce70*/  IMAD R38, R38, 0x2, R59 ;  /* 0x0000000226267824 */ /* 0x010fce00078e023b */
[----:B------:R-:W4:Y:S01]  /*ce80*/  LDC R113, c[0x0][0x3d8] ;  /* 0x0000f600ff717b82 */ /* 0x000f220000000800 */
[----:B------:R-:W-:-:S07]  /*ce90*/  IMAD R103, R103, 0x2, R38 ;  /* 0x0000000267677824 */ /* 0x000fce00078e0226 */
[----:B------:R-:W1:Y:S01]  /*cea0*/  LDC R114, c[0x0][0x3d8] ;  /* 0x0000f600ff727b82 */ /* 0x000e620000000800 */
[----:B------:R-:W-:Y:S01]  /*ceb0*/  LEA R56, R56, R103, 0x1 ;  /* 0x0000006738387211 */ /* 0x000fe200078e08ff */
[----:B------:R-:W-:-:S06]  /*cec0*/  VOTEU.ALL UP1, P0 ;  /* 0x0000000000ff7886 */ /* 0x000fcc0000020000 */
[----:B------:R-:W1:Y:S01]  /*ced0*/  LDC R115, c[0x0][0x3d8] ;  /* 0x0000f600ff737b82 */ /* 0x000e620000000800 */
[----:B------:R-:W-:-:S07]  /*cee0*/  IMAD R57, R57, 0x2, R56 ;  /* 0x0000000239397824 */ /* 0x000fce00078e0238 */
[----:B------:R-:W1:Y:S01]  /*cef0*/  LDC R116, c[0x0][0x3d8] ;  /* 0x0000f600ff747b82 */ /* 0x000e620000000800 */
[----:B0-----:R-:W-:-:S07]  /*cf00*/  IMAD R39, R39, 0x2, R57 ;  /* 0x0000000227277824 */ /* 0x001fce00078e0239 */
[----:B------:R-:W0:Y:S01]  /*cf10*/  LDC R117, c[0x0][0x3d8] ;  /* 0x0000f600ff757b82 */ /* 0x000e220000000800 */
[----:B------:R-:W-:-:S07]  /*cf20*/  IMAD R102, R102, 0x2, R39 ;  /* 0x0000000266667824 */ /* 0x000fce00078e0227 */
[----:B------:R-:W0:Y:S01]  /*cf30*/  LDC R118, c[0x0][0x3d8] ;  /* 0x0000f600ff767b82 */ /* 0x000e220000000800 */
[----:B------:R-:W-:-:S07]  /*cf40*/  IMAD R54, R54, 0x2, R102 ;  /* 0x0000000236367824 */ /* 0x000fce00078e0266 */
[----:B------:R-:W0:Y:S01]  /*cf50*/  LDC R119, c[0x0][0x3d8] ;  /* 0x0000f600ff777b82 */ /* 0x000e220000000800 */
[----:B------:R-:W-:Y:S01]  /*cf60*/  LEA R55, R55, R54, 0x1 ;  /* 0x0000003637377211 */ /* 0x000fe200078e08ff */
[----:B------:R2:W-:Y:S06]  /*cf70*/  MEMBAR.ALL.CTA ;  /* 0x0000000000007992 */ /* 0x0005ec0000008000 */
[----:B--2---:R-:W-:Y:S01]  /*cf80*/  FENCE.VIEW.ASYNC.S ;  /* 0x00000000000073c6 */ /* 0x004fe20000000000 */
[----:B------:R-:W-:Y:S01]  /*cf90*/  IMAD R51, R51, 0x2, R55 ;  /* 0x0000000233337824 */ /* 0x000fe200078e0237 */
[----:B------:R-:W2:Y:S03]  /*cfa0*/  LDC R33, c[0x0][0x3d8] ;  /* 0x0000f600ff217b82 */ /* 0x000ea60000000800 */
[----:B------:R-:W-:-:S04]  /*cfb0*/  IMAD R101, R101, 0x2, R51 ;  /* 0x0000000265657824 */ /* 0x000fc800078e0233 */
[----:B------:R-:W-:Y:S01]  /*cfc0*/  IMAD R52, R52, 0x2, R101 ;  /* 0x0000000234347824 */ /* 0x000fe200078e0265 */
[----:B------:R-:W0:Y:S03]  /*cfd0*/  LDC R34, c[0x0][0x3d8] ;  /* 0x0000f600ff227b82 */ /* 0x000e260000000800 */
[----:B------:R-:W-:-:S05]  /*cfe0*/  IMAD R53, R53, 0x2, R52 ;  /* 0x0000000235357824 */ /* 0x000fca00078e0234 */
[----:B------:R-:W-:Y:S01]  /*cff0*/  LEA R37, R37, R53, 0x1 ;  /* 0x0000003525257211 */ /* 0x000fe200078e08ff */
[----:B------:R-:W0:Y:S04]  /*d000*/  LDC R29, c[0x0][0x3d8] ;  /* 0x0000f600ff1d7b82 */ /* 0x000e280000000800 */
[----:B------:R-:W-:-:S04]  /*d010*/  IMAD R100, R100, 0x2, R37 ;  /* 0x0000000264647824 */ /* 0x000fc800078e0225 */
[----:B------:R-:W-:Y:S01]  /*d020*/  IMAD R49, R49, 0x2, R100 ;  /* 0x0000000231317824 */ /* 0x000fe200078e0264 */
[----:B------:R-:W0:Y:S03]  /*d030*/  LDC R30, c[0x0][0x3d8] ;  /* 0x0000f600ff1e7b82 */ /* 0x000e260000000800 */
[----:B------:R-:W-:-:S04]  /*d040*/  IMAD R50, R50, 0x2, R49 ;  /* 0x0000000232327824 */ /* 0x000fc800078e0231 */
[----:B------:R-:W-:Y:S01]  /*d050*/  IMAD R46, R46, 0x2, R50 ;  /* 0x000000022e2e7824 */ /* 0x000fe200078e0232 */
[----:B------:R-:W0:Y:S04]  /*d060*/  LDC R31, c[0x0][0x3d8] ;  /* 0x0000f600ff1f7b82 */ /* 0x000e280000000800 */
[----:B------:R-:W-:-:S04]  /*d070*/  LEA R73, R73, R46, 0x1 ;  /* 0x0000002e49497211 */ /* 0x000fc800078e08ff */
[----:B------:R-:W0:Y:S01]  /*d080*/  LDC R26, c[0x0][0x3d8] ;  /* 0x0000f600ff1a7b82 */ /* 0x000e220000000800 */
[----:B------:R-:W-:-:S04]  /*d090*/  IMAD R47, R47, 0x2, R73 ;  /* 0x000000022f2f7824 */ /* 0x000fc800078e0249 */
[----:B------:R-:W-:-:S03]  /*d0a0*/  IMAD R48, R48, 0x2, R47 ;  /* 0x0000000230307824 */ /* 0x000fc600078e022f */
[----:B------:R-:W0:Y:S01]  /*d0b0*/  LDC R27, c[0x0][0x3d8] ;  /* 0x0000f600ff1b7b82 */ /* 0x000e220000000800 */
[----:B------:R-:W-:-:S04]  /*d0c0*/  IMAD R43, R43, 0x2, R48 ;  /* 0x000000022b2b7824 */ /* 0x000fc800078e0230 */
[----:B------:R-:W-:Y:S01]  /*d0d0*/  IMAD R72, R72, 0x2, R43 ;  /* 0x0000000248487824 */ /* 0x000fe200078e022b */
[----:B------:R-:W-:Y:S02]  /*d0e0*/  SGXT R67, R67, 0x1 ;  /* 0x000000014343781a */ /* 0x000fe40000000200 */
[----:B------:R-:W3:Y:S02]  /*d0f0*/  LDC R28, c[0x0][0x3d8] ;  /* 0x0000f600ff1c7b82 */ /* 0x000ee40000000800 */
[----:B------:R-:W-:-:S05]  /*d100*/  LEA R44, R44, R72, 0x1 ;  /* 0x000000482c2c7211 */ /* 0x000fca00078e08ff */
[----:B------:R-:W-:Y:S01]  /*d110*/  IMAD R45, R45, 0x2, R44 ;  /* 0x000000022d2d7824 */ /* 0x000fe200078e022c */
[----:B------:R-:W3:Y:S03]  /*d120*/  LDC R23, c[0x0][0x3d8] ;  /* 0x0000f600ff177b82 */ /* 0x000ee60000000800 */
[----:B------:R-:W-:-:S04]  /*d130*/  IMAD R35, R35, 0x2, R45 ;  /* 0x0000000223237824 */ /* 0x000fc800078e022d */
[----:B------:R-:W-:Y:S01]  /*d140*/  IMAD R71, R71, 0x2, R35 ;  /* 0x0000000247477824 */ /* 0x000fe200078e0223 */
[----:B------:R-:W3:Y:S03]  /*d150*/  LDC R24, c[0x0][0x3d8] ;  /* 0x0000f600ff187b82 */ /* 0x000ee60000000800 */
[----:B------:R-:W-:-:S05]  /*d160*/  IMAD R40, R40, 0x2, R71 ;  /* 0x0000000228287824 */ /* 0x000fca00078e0247 */
[----:B------:R-:W-:Y:S01]  /*d170*/  LEA R41, R41, R40, 0x1 ;  /* 0x0000002829297211 */ /* 0x000fe200078e08ff */
[----:B------:R-:W-:Y:S01]  /*d180*/  IMAD.SHL.U32 R66, R66, 0x2, RZ ;  /* 0x0000000242427824 */ /* 0x000fe200078e00ff */
[----:B------:R-:W3:Y:S03]  /*d190*/  LDC R25, c[0x0][0x3d8] ;  /* 0x0000f600ff197b82 */ /* 0x000ee60000000800 */
[----:B-1----:R-:W-:-:S04]  /*d1a0*/  IMAD R32, R32, 0x2, R41 ;  /* 0x0000000220207824 */ /* 0x002fc800078e0229 */
[----:B------:R-:W-:Y:S01]  /*d1b0*/  IMAD R70, R70, 0x2, R32 ;  /* 0x0000000246467824 */ /* 0x000fe200078e0220 */
[----:B------:R-:W1:Y:S03]  /*d1c0*/  LDC R20, c[0x0][0x3d8] ;  /* 0x0000f600ff147b82 */ /* 0x000e660000000800 */
[----:B--2---:R-:W-:-:S04]  /*d1d0*/  IMAD R33, R33, 0x2, R70 ;  /* 0x0000000221217824 */ /* 0x004fc800078e0246 */
[----:B0-----:R-:W-:Y:S01]  /*d1e0*/  IMAD R34, R34, 0x2, R33 ;  /* 0x0000000222227824 */ /* 0x001fe200078e0221 */
[----:B------:R-:W0:Y:S04]  /*d1f0*/  LDC R21, c[0x0][0x3d8] ;  /* 0x0000f600ff157b82 */ /* 0x000e280000000800 */
[----:B------:R-:W-:-:S04]  /*d200*/  LEA R29, R29, R34, 0x1 ;  /* 0x000000221d1d7211 */ /* 0x000fc800078e08ff */
[----:B------:R-:W2:Y:S01]  /*d210*/  LDC R22, c[0x0][0x3d8] ;  /* 0x0000f600ff167b82 */ /* 0x000ea20000000800 */
[----:B------:R-:W-:-:S04]  /*d220*/  IMAD R69, R69, 0x2, R29 ;  /* 0x0000000245457824 */ /* 0x000fc800078e021d */
[----:B------:R-:W-:Y:S01]  /*d230*/  IMAD R30, R30, 0x2, R69 ;  /* 0x000000021e1e7824 */ /* 0x000fe200078e0245 */
[----:B------:R-:W-:Y:S02]  /*d240*/  LOP3.LUT R0, R66, 0x90, R67, 0x78, !PT ;  /* 0x0000009042007812 */ /* 0x000fe400078e7843 */
[----:B------:R-:W0:Y:S01]  /*d250*/  LDC R67, c[0x0][0x3d8] ;  /* 0x0000f600ff437b82 */ /* 0x000e220000000800 */
[----:B------:R-:W-:-:S04]  /*d260*/  IMAD R31, R31, 0x2, R30 ;  /* 0x000000021f1f7824 */ /* 0x000fc800078e021e */
[----:B------:R-:W-:-:S03]  /*d270*/  IMAD R26, R26, 0x2, R31 ;  /* 0x000000021a1a7824 */ /* 0x000fc600078e021f */
[----:B------:R-:W1:Y:S02]  /*d280*/  LDC R66, c[0x0][0x3d8] ;  /* 0x0000f600ff427b82 */ /* 0x000e640000000800 */
[----:B------:R-:W-:-:S05]  /*d290*/  LEA R68, R68, R26, 0x1 ;  /* 0x0000001a44447211 */ /* 0x000fca00078e08ff */
[----:B------:R-:W-:Y:S01]  /*d2a0*/  IMAD R27, R27, 0x2, R68 ;  /* 0x000000021b1b7824 */ /* 0x000fe200078e0244 */
[----:B------:R-:W2:Y:S03]  /*d2b0*/  LDC R18, c[0x0][0x3d8] ;  /* 0x0000f600ff127b82 */ /* 0x000ea60000000800 */
[----:B---3--:R-:W-:-:S04]  /*d2c0*/  IMAD R28, R28, 0x2, R27 ;  /* 0x000000021c1c7824 */ /* 0x008fc800078e021b */
[----:B------:R-:W-:Y:S01]  /*d2d0*/  IMAD R23, R23, 0x2, R28 ;  /* 0x0000000217177824 */ /* 0x000fe200078e021c */
[----:B------:R-:W-:Y:S01]  /*d2e0*/  LEA.HI.X.SX32 R207, R19, R3, 0x1, P3 ;  /* 0x0000000313cf7211 */ /* 0x000fe200018f0eff */
[----:B------:R-:W3:Y:S02]  /*d2f0*/  LDC R120, c[0x0][0x3d8] ;  /* 0x0000f600ff787b82 */ /* 0x000ee40000000800 */
[----:B0-----:R-:W-:-:S05]  /*d300*/  IMAD R67, R67, 0x2, R23 ;  /* 0x0000000243437824 */ /* 0x001fca00078e0217 */
[----:B------:R-:W-:Y:S01]  /*d310*/  LEA R24, R24, R67, 0x1 ;  /* 0x0000004318187211 */ /* 0x000fe200078e08ff */
[----:B------:R-:W0:Y:S04]  /*d320*/  LDC R121, c[0x0][0x3d8] ;  /* 0x0000f600ff797b82 */ /* 0x000e280000000800 */
[----:B------:R-:W-:-:S04]  /*d330*/  IMAD R25, R25, 0x2, R24 ;  /* 0x0000000219197824 */ /* 0x000fc800078e0218 */
[----:B-1----:R-:W-:Y:S01]  /*d340*/  IMAD R20, R20, 0x2, R25 ;  /* 0x0000000214147824 */ /* 0x002fe200078e0219 */
[----:B------:R-:W-:Y:S01]  /*d350*/  LEA.HI.X.SX32 R205, R14, R3, 0x1, P4 ;  /* 0x000000030ecd7211 */ /* 0x000fe200020f0eff */
[----:B------:R-:W1:Y:S02]  /*d360*/  LDC R122, c[0x0][0x3d8] ;  /* 0x0000f600ff7a7b82 */ /* 0x000e640000000800 */
[----:B------:R-:W-:-:S04]  /*d370*/  IMAD R66, R66, 0x2, R20 ;  /* 0x0000000242427824 */ /* 0x000fc800078e0214 */
[----:B------:R-:W-:Y:S02]  /*d380*/  IMAD R21, R21, 0x2, R66 ;  /* 0x0000000215157824 */ /* 0x000fe400078e0242 */
[----:B------:R-:W0:Y:S03]  /*d390*/  LDC R123, c[0x0][0x3d8] ;  /* 0x0000f600ff7b7b82 */ /* 0x000e260000000800 */
[----:B--2---:R-:W-:-:S05]  /*d3a0*/  LEA R22, R22, R21, 0x1 ;  /* 0x0000001516167211 */ /* 0x004fca00078e08ff */
[----:B------:R-:W-:Y:S01]  /*d3b0*/  IMAD R17, R18, 0x2, R22 ;  /* 0x0000000212117824 */ /* 0x000fe200078e0216 */
[----:B------:R2:W-:Y:S01]  /*d3c0*/  STL.64 [R1+0xa30], R206 ;  /* 0x000a30ce01007387 */ /* 0x0005e20000100a00 */
[----:B------:R-:W0:Y:S02]  /*d3d0*/  LDC R124, c[0x0][0x3d8] ;  /* 0x0000f600ff7c7b82 */ /* 0x000e240000000800 */
[----:B------:R-:W-:Y:S01]  /*d3e0*/  IMAD R65, R65, 0x2, R17 ;  /* 0x0000000241417824 */ /* 0x000fe200078e0211 */
[----:B------:R3:W-:Y:S04]  /*d3f0*/  STL.64 [R1+0xa28], R204 ;  /* 0x000a28cc01007387 */ /* 0x0007e80000100a00 */
[----:B------:R-:W-:Y:S01]  /*d400*/  LEA R18, R110, R65, 0x1 ;  /* 0x000000416e127211 */ /* 0x000fe200078e08ff */
[----:B------:R-:W0:Y:S01]  /*d410*/  LDC R125, c[0x0][0x3d8] ;  /* 0x0000f600ff7d7b82 */ /* 0x000e220000000800 */
[----:B------:R-:W-:-:S02]  /*d420*/  LEA R110, P5, R16, R36, 0x1 ;  /* 0x00000024106e7211 */ /* 0x000fc400078a08ff */
[-C--:B--2---:R-:W-:Y:S02]  /*d430*/  LEA R206, P4, R15, R36.reuse, 0x1 ;  /* 0x000000240fce7211 */ /* 0x084fe400078808ff */
[C---:B---3--:R-:W-:Y:S01]  /*d440*/  LEA R204, P3, R64.reuse, R36, 0x1 ;  /* 0x0000002440cc7211 */ /* 0x048fe200078608ff */
[----:B------:R-:W-:Y:S01]  /*d450*/  IMAD R19, R111, 0x2, R18 ;  /* 0x000000026f137824 */ /* 0x000fe200078e0212 */
[-C--:B------:R-:W-:Y:S01]  /*d460*/  LEA.HI.X.SX32 R207, R15, R3.reuse, 0x1, P4 ;  /* 0x000000030fcf7211 */ /* 0x080fe200020f0eff */
[----:B------:R-:W2:Y:S01]  /*d470*/  LDC R126, c[0x0][0x3d8] ;  /* 0x0000f600ff7e7b82 */ /* 0x000ea20000000800 */
[-C--:B------:R-:W-:Y:S02]  /*d480*/  LEA.HI.X.SX32 R205, R64, R3.reuse, 0x1, P3 ;  /* 0x0000000340cd7211 */ /* 0x080fe400018f0eff */
[----:B------:R-:W-:-:S03]  /*d490*/  LEA.HI.X.SX32 R111, R16, R3, 0x1, P5 ;  /* 0x00000003106f7211 */ /* 0x000fc600028f0eff */
[----:B------:R3:W-:Y:S02]  /*d4a0*/  STL.64 [R1+0xa20], R204 ;  /* 0x000a20cc01007387 */ /* 0x0007e40000100a00 */
[----:B------:R-:W0:Y:S08]  /*d4b0*/  LDC R127, c[0x0][0x3d8] ;  /* 0x0000f600ff7f7b82 */ /* 0x000e300000000800 */
[----:B------:R-:W0:Y:S01]  /*d4c0*/  LDC R128, c[0x0][0x3d8] ;  /* 0x0000f600ff807b82 */ /* 0x000e220000000800 */
[----:B---3--:R3:W5:Y:S04]  /*d4d0*/  LDL.LU.64 R204, [R1+0x1170] ;  /* 0x0011700001cc7983 */ /* 0x0087680000300a00 */
[----:B------:R1:W-:Y:S01]  /*d4e0*/  STL.64 [R1+0xa18], R206 ;  /* 0x000a18ce01007387 */ /* 0x0003e20000100a00 */
[----:B------:R-:W-:-:S02]  /*d4f0*/  IMAD R14, R112, 0x2, R19 ;  /* 0x00000002700e7824 */ /* 0x000fc400078e0213 */
[----:B------:R-:W0:Y:S08]  /*d500*/  LDC R129, c[0x0][0x3d8] ;  /* 0x0000f600ff817b82 */ /* 0x000e300000000800 */
[----:B------:R-:W0:Y:S01]  /*d510*/  LDC R130, c[0x0][0x3d8] ;  /* 0x0000f600ff827b82 */ /* 0x000e220000000800 */
[----:B-1----:R3:W5:Y:S04]  /*d520*/  LDL.LU.64 R206, [R1+0x1168] ;  /* 0x0011680001ce7983 */ /* 0x0027680000300a00 */
[----:B------:R1:W-:Y:S03]  /*d530*/  STL.64 [R1+0xa10], R110 ;  /* 0x000a106e01007387 */ /* 0x0003e60000100a00 */
[----:B------:R-:W0:Y:S08]  /*d540*/  LDC R131, c[0x0][0x3d8] ;  /* 0x0000f600ff837b82 */ /* 0x000e300000000800 */
[----:B------:R-:W0:Y:S01]  /*d550*/  LDC R132, c[0x0][0x3d8] ;  /* 0x0000f600ff847b82 */ /* 0x000e220000000800 */
[----:B-1----:R-:W-:-:S04]  /*d560*/  LEA R110, P3, R11, R36, 0x1 ;  /* 0x000000240b6e7211 */ /* 0x002fc800078608ff */
[----:B------:R-:W-:Y:S01]  /*d570*/  LEA.HI.X.SX32 R111, R11, R3, 0x1, P3 ;  /* 0x000000030b6f7211 */ /* 0x000fe200018f0eff */
[----:B----4-:R-:W-:Y:S02]  /*d580*/  IMAD R64, R113, 0x2, R14 ;  /* 0x0000000271407824 */ /* 0x010fe400078e020e */
[----:B------:R-:W1:Y:S02]  /*d590*/  LDC R133, c[0x0][0x3d8] ;  /* 0x0000f600ff857b82 */ /* 0x000e640000000800 */
[----:B------:R4:W-:Y:S01]  /*d5a0*/  STL.64 [R1+0xa08], R110 ;  /* 0x000a086e01007387 */ /* 0x0009e20000100a00 */
[----:B------:R-:W-:Y:S01]  /*d5b0*/  IMAD R15, R114, 0x2, R64 ;  /* 0x00000002720f7824 */ /* 0x000fe200078e0240 */
[----:B------:R-:W-:-:S04]  /*d5c0*/  LEA R114, P5, R108, R36, 0x1 ;  /* 0x000000246c727211 */ /* 0x000fc800078a08ff */
[----:B------:R-:W0:Y:S01]  /*d5d0*/  LDC R134, c[0x0][0x3d8] ;  /* 0x0000f600ff867b82 */ /* 0x000e220000000800 */
[----:B----4-:R-:W-:-:S07]  /*d5e0*/  LEA R110, P4, R63, R36, 0x1 ;  /* 0x000000243f6e7211 */ /* 0x010fce00078808ff */
[----:B------:R-:W4:Y:S01]  /*d5f0*/  LDC R135, c[0x0][0x3d8] ;  /* 0x0000f600ff877b82 */ /* 0x000f220000000800 */
[----:B------:R-:W-:Y:S02]  /*d600*/  LEA.HI.X.SX32 R111, R63, R3, 0x1, P4 ;  /* 0x000000033f6f7211 */ /* 0x000fe400020f0eff */
[----:B------:R-:W-:-:S03]  /*d610*/  LEA R112, P3, R12, R36, 0x1 ;  /* 0x000000240c707211 */ /* 0x000fc600078608ff */
[----:B------:R2:W-:Y:S01]  /*d620*/  STL.64 [R1+0xa00], R110 ;  /* 0x000a006e01007387 */ /* 0x0005e20000100a00 */
[----:B------:R-:W-:Y:S01]  /*d630*/  LEA R16, R115, R15, 0x1 ;  /* 0x0000000f73107211 */ /* 0x000fe200078e08ff */
[----:B------:R-:W0:Y:S01]  /*d640*/  LDC R136, c[0x0][0x3d8] ;  /* 0x0000f600ff887b82 */ /* 0x000e220000000800 */
[-C--:B------:R-:W-:Y:S02]  /*d650*/  LEA.HI.X.SX32 R115, R108, R3.reuse, 0x1, P5 ;  /* 0x000000036c737211 */ /* 0x080fe400028f0eff */
[----:B------:R-:W-:-:S05]  /*d660*/  LEA.HI.X.SX32 R113, R12, R3, 0x1, P3 ;  /* 0x000000030c717211 */ /* 0x000fca00018f0eff */
[----:B------:R-:W0:Y:S01]  /*d670*/  LDC R137, c[0x0][0x3d8] ;  /* 0x0000f600ff897b82 */ /* 0x000e220000000800 */
[CC--:B--2---:R-:W-:Y:S01]  /*d680*/  LEA R110, P4, R13.reuse, R36.reuse, 0x1 ;  /* 0x000000240d6e7211 */ /* 0x0c4fe200078808ff */
[----:B------:R2:W-:Y:S03]  /*d690*/  STL.64 [R1+0x9f0], R114 ;  /* 0x0009f07201007387 */ /* 0x0005e60000100a00 */
[----:B------:R-:W-:Y:S01]  /*d6a0*/  LEA.HI.X.SX32 R111, R13, R3, 0x1, P4 ;  /* 0x000000030d6f7211 */ /* 0x000fe200020f0eff */
[----:B------:R-:W-:Y:S02]  /*d6b0*/  STL.64 [R1+0x9f8], R112 ;  /* 0x0009f87001007387 */ /* 0x000fe40000100a00 */
[----:B------:R-:W0:Y:S02]  /*d6c0*/  LDC R140, c[0x0][0x3d8] ;  /* 0x0000f600ff8c7b82 */ /* 0x000e240000000800 */
[----:B------:R1:W-:Y:S01]  /*d6d0*/  STL.64 [R1+0x9e8], R110 ;  /* 0x0009e86e01007387 */ /* 0x0003e20000100a00 */
[----:B--2---:R-:W-:-:S05]  /*d6e0*/  LEA R114, P5, R107, R36, 0x1 ;  /* 0x000000246b727211 */ /* 0x004fca00078a08ff */
[----:B------:R-:W2:Y:S01]  /*d6f0*/  LDC R141, c[0x0][0x3d8] ;  /* 0x0000f600ff8d7b82 */ /* 0x000ea20000000800 */
[----:B-1----:R-:W-:-:S07]  /*d700*/  LEA R110, P4, R8, R36, 0x1 ;  /* 0x00000024086e7211 */ /* 0x002fce00078808ff */
[----:B------:R-:W1:Y:S01]  /*d710*/  LDC R142, c[0x0][0x3d8] ;  /* 0x0000f600ff8e7b82 */ /* 0x000e620000000800 */
[-C--:B------:R-:W-:Y:S02]  /*d720*/  LEA R112, P3, R62, R36.reuse, 0x1 ;  /* 0x000000243e707211 */ /* 0x080fe400078608ff */
[-C--:B------:R-:W-:Y:S02]  /*d730*/  LEA.HI.X.SX32 R111, R8, R3.reuse, 0x1, P4 ;  /* 0x00000003086f7211 */ /* 0x080fe400020f0eff */
[-C--:B------:R-:W-:Y:S02]  /*d740*/  LEA.HI.X.SX32 R115, R107, R3.reuse, 0x1, P5 ;  /* 0x000000036b737211 */ /* 0x080fe400028f0eff */
[-C--:B------:R-:W-:Y:S01]  /*d750*/  LEA.HI.X.SX32 R113, R62, R3.reuse, 0x1, P3 ;  /* 0x000000033e717211 */ /* 0x080fe200018f0eff */
[----:B------:R3:W-:Y:S01]  /*d760*/  STL.64 [R1+0x9e0], R110 ;  /* 0x0009e06e01007387 */ /* 0x0007e20000100a00 */
[----:B------:R-:W0:Y:S03]  /*d770*/  LDC R143, c[0x0][0x3d8] ;  /* 0x0000f600ff8f7b82 */ /* 0x000e260000000800 */
[----:B------:R4:W-:Y:S05]  /*d780*/  STL.64 [R1+0x9d0], R114 ;  /* 0x0009d07201007387 */ /* 0x0009ea0000100a00 */
[----:B------:R-:W0:Y:S01]  /*d790*/  LDC R148, c[0x0][0x3d8] ;  /* 0x0000f600ff947b82 */ /* 0x000e220000000800 */
[C---:B---3--:R-:W-:Y:S01]  /*d7a0*/  LEA R110, P4, R9.reuse, R36, 0x1 ;  /* 0x00000024096e7211 */ /* 0x048fe200078808ff */
[----:B------:R3:W-:Y:S03]  /*d7b0*/  STL.64 [R1+0x9d8], R112 ;  /* 0x0009d87001007387 */ /* 0x0007e60000100a00 */
[----:B------:R-:W-:-:S03]  /*d7c0*/  LEA.HI.X.SX32 R111, R9, R3, 0x1, P4 ;  /* 0x00000003096f7211 */ /* 0x000fc600020f0eff */
[----:B------:R-:W0:Y:S01]  /*d7d0*/  LDC R149, c[0x0][0x3d8] ;  /* 0x0000f600ff957b82 */ /* 0x000e220000000800 */
[-C--:B----4-:R-:W-:Y:S01]  /*d7e0*/  LEA R114, P5, R106, R36.reuse, 0x1 ;  /* 0x000000246a727211 */ /* 0x090fe200078a08ff */
[----:B------:R4:W-:Y:S01]  /*d7f0*/  STL.64 [R1+0x9c8], R110 ;  /* 0x0009c86e01007387 */ /* 0x0009e20000100a00 */
[----:B---3--:R-:W-:-:S05]  /*d800*/  LEA R112, P4, R10, R36, 0x1 ;  /* 0x000000240a707211 */ /* 0x008fca00078808ff */
[----:B------:R-:W3:Y:S01]  /*d810*/  LDC R150, c[0x0][0x3d8] ;  /* 0x0000f600ff967b82 */ /* 0x000ee20000000800 */
[-C--:B------:R-:W-:Y:S02]  /*d820*/  LEA.HI.X.SX32 R115, R106, R3.reuse, 0x1, P5 ;  /* 0x000000036a737211 */ /* 0x080fe400028f0eff */
[-C--:B------:R-:W-:Y:S02]  /*d830*/  LEA.HI.X.SX32 R113, R10, R3.reuse, 0x1, P4 ;  /* 0x000000030a717211 */ /* 0x080fe400020f0eff */
[CC--:B------:R-:W-:Y:S02]  /*d840*/  LEA R106, P4, R5.reuse, R36.reuse, 0x1 ;  /* 0x00000024056a7211 */ /* 0x0c0fe400078808ff */
[CC--:B----4-:R-:W-:Y:S01]  /*d850*/  LEA R110, P3, R4.reuse, R36.reuse, 0x1 ;  /* 0x00000024046e7211 */ /* 0x0d0fe200078608ff */
[----:B------:R-:W4:Y:S01]  /*d860*/  LDC R151, c[0x0][0x3d8] ;  /* 0x0000f600ff977b82 */ /* 0x000f220000000800 */
[-C--:B------:R-:W-:Y:S02]  /*d870*/  LEA.HI.X.SX32 R107, R5, R3.reuse, 0x1, P4 ;  /* 0x00000003056b7211 */ /* 0x080fe400020f0eff */
[----:B------:R-:W-:Y:S01]  /*d880*/  LEA.HI.X.SX32 R111, R4, R3, 0x1, P3 ;  /* 0x00000003046f7211 */ /* 0x000fe200018f0eff */
[----:B------:R-:W-:Y:S04]  /*d890*/  STL.64 [R1+0x9b0], R114 ;  /* 0x0009b07201007387 */ /* 0x000fe80000100a00 */
[----:B------:R1:W-:Y:S01]  /*d8a0*/  STL.64 [R1+0x9c0], R112 ;  /* 0x0009c07001007387 */ /* 0x0003e20000100a00 */
[----:B------:R-:W0:Y:S03]  /*d8b0*/  LDC R152, c[0x0][0x3d8] ;  /* 0x0000f600ff987b82 */ /* 0x000e260000000800 */
[----:B------:R-:W-:Y:S04]  /*d8c0*/  STL.64 [R1+0x9b8], R110 ;  /* 0x0009b86e01007387 */ /* 0x000fe80000100a00 */
[----:B------:R2:W-:Y:S01]  /*d8d0*/  STL.64 [R1+0x9a8], R106 ;  /* 0x0009a86a01007387 */ /* 0x0005e20000100a00 */
[----:B------:R-:W0:Y:S01]  /*d8e0*/  LDC R153, c[0x0][0x3d8] ;  /* 0x0000f600ff997b82 */ /* 0x000e220000000800 */
[----:B-1----:R-:W-:-:S07]  /*d8f0*/  LEA R112, P5, R105, R36, 0x1 ;  /* 0x0000002469707211 */ /* 0x002fce00078a08ff */
[----:B------:R-:W1:Y:S01]  /*d900*/  LDC R154, c[0x0][0x3d8] ;  /* 0x0000f600ff9a7b82 */ /* 0x000e620000000800 */
[CC--:B--2---:R-:W-:Y:S02]  /*d910*/  LEA R106, P4, R61.reuse, R36.reuse, 0x1 ;  /* 0x000000243d6a7211 */ /* 0x0c4fe400078808ff */
[----:B------:R-:W-:Y:S02]  /*d920*/  LEA R110, P3, R6, R36, 0x1 ;  /* 0x00000024066e7211 */ /* 0x000fe400078608ff */
[----:B------:R-:W-:-:S03]  /*d930*/  LEA.HI.X.SX32 R107, R61, R3, 0x1, P4 ;  /* 0x000000033d6b7211 */ /* 0x000fc600020f0eff */
[----:B------:R-:W2:Y:S01]  /*d940*/  LDC R155, c[0x0][0x3d8] ;  /* 0x0000f600ff9b7b82 */ /* 0x000ea20000000800 */
[-C--:B------:R-:W-:Y:S02]  /*d950*/  LEA.HI.X.SX32 R113, R105, R3.reuse, 0x1, P5 ;  /* 0x0000000369717211 */ /* 0x080fe400028f0eff */
[----:B------:R-:W-:Y:S01]  /*d960*/  LEA.HI.X.SX32 R111, R6, R3, 0x1, P3 ;  /* 0x00000003066f7211 */ /* 0x000fe200018f0eff */
[----:B------:R3:W-:Y:S04]  /*d970*/  STL.64 [R1+0x9a0], R106 ;  /* 0x0009a06a01007387 */ /* 0x0007e80000100a00 */
[----:B------:R4:W-:Y:S01]  /*d980*/  STL.64 [R1+0x990], R112 ;  /* 0x0009907001007387 */ /* 0x0009e20000100a00 */
[----:B------:R-:W0:Y:S01]  /*d990*/  LDC R156, c[0x0][0x3d8] ;  /* 0x0000f600ff9c7b82 */ /* 0x000e220000000800 */
[----:B---3--:R-:W-:-:S02]  /*d9a0*/  LEA R106, P4, R7, R36, 0x1 ;  /* 0x00000024076a7211 */ /* 0x008fc400078808ff */
[----:B------:R3:W-:Y:S05]  /*d9b0*/  STL.64 [R1+0x998], R110 ;  /* 0x0009986e01007387 */ /* 0x0007ea0000100a00 */
[----:B------:R-:W0:Y:S01]  /*d9c0*/  LDC R157, c[0x0][0x3d8] ;  /* 0x0000f600ff9d7b82 */ /* 0x000e220000000800 */
[----:B------:R-:W-:Y:S02]  /*d9d0*/  LEA.HI.X.SX32 R107, R7, R3, 0x1, P4 ;  /* 0x00000003076b7211 */ /* 0x000fe400020f0eff */
[----:B----4-:R-:W-:-:S03]  /*d9e0*/  LEA R112, P5, R104, R36, 0x1 ;  /* 0x0000002468707211 */ /* 0x010fc600078a08ff */
[----:B------:R4:W-:Y:S02]  /*d9f0*/  STL.64 [R1+0x988], R106 ;  /* 0x0009886a01007387 */ /* 0x0009e40000100a00 */
[----:B------:R-:W0:Y:S01]  /*da00*/  LDC R158, c[0x0][0x3d8] ;  /* 0x0000f600ff9e7b82 */ /* 0x000e220000000800 */
[----:B---3--:R-:W-:Y:S02]  /*da10*/  LEA R110, P4, R60, R36, 0x1 ;  /* 0x000000243c6e7211 */ /* 0x008fe400078808ff */
[-C--:B------:R-:W-:Y:S02]  /*da20*/  LEA.HI.X.SX32 R113, R104, R3.reuse, 0x1, P5 ;  /* 0x0000000368717211 */ /* 0x080fe400028f0eff */
[----:B------:R-:W-:-:S03]  /*da30*/  LEA.HI.X.SX32 R111, R60, R3, 0x1, P4 ;  /* 0x000000033c6f7211 */ /* 0x000fc600020f0eff */
[----:B------:R-:W3:Y:S01]  /*da40*/  LDC R159, c[0x0][0x3d8] ;  /* 0x0000f600ff9f7b82 */ /* 0x000ee20000000800 */
[-C--:B------:R-:W-:Y:S02]  /*da50*/  LEA R104, P4, R58, R36.reuse, 0x1 ;  /* 0x000000243a687211 */ /* 0x080fe400078808ff */
[-C--:B----4-:R-:W-:Y:S02]  /*da60*/  LEA R106, P3, R42, R36.reuse, 0x1 ;  /* 0x000000242a6a7211 */ /* 0x090fe400078608ff */
[-C--:B------:R-:W-:Y:S02]  /*da70*/  LEA.HI.X.SX32 R105, R58, R3.reuse, 0x1, P4 ;  /* 0x000000033a697211 */ /* 0x080fe400020f0eff */
[----:B------:R-:W-:Y:S01]  /*da80*/  LEA.HI.X.SX32 R107, R42, R3, 0x1, P3 ;  /* 0x000000032a6b7211 */ /* 0x000fe200018f0eff */
[----:B------:R-:W-:Y:S01]  /*da90*/  STL.64 [R1+0x970], R112 ;  /* 0x0009707001007387 */ /* 0x000fe20000100a00 */
[----:B------:R-:W4:Y:S03]  /*daa0*/  LDC R160, c[0x0][0x3d8] ;  /* 0x0000f600ffa07b82 */ /* 0x000f260000000800 */
[----:B------:R1:W-:Y:S04]  /*dab0*/  STL.64 [R1+0x980], R110 ;  /* 0x0009806e01007387 */ /* 0x0003e80000100a00 */
[----:B------:R-:W-:Y:S01]  /*dac0*/  STL.64 [R1+0x978], R106 ;  /* 0x0009786a01007387 */ /* 0x000fe20000100a00 */
[----:B------:R-:W0:Y:S03]  /*dad0*/  LDC R161, c[0x0][0x3d8] ;  /* 0x0000f600ffa17b82 */ /* 0x000e260000000800 */
[----:B------:R2:W-:Y:S01]  /*dae0*/  STL.64 [R1+0x968], R104 ;  /* 0x0009686801007387 */ /* 0x0005e20000100a00 */
[----:B-1----:R-:W-:-:S04]  /*daf0*/  LEA R110, P5, R103, R36, 0x1 ;  /* 0x00000024676e7211 */ /* 0x002fc800078a08ff */
[----:B------:R-:W1:Y:S01]  /*db00*/  LDC R162, c[0x0][0x3d8] ;  /* 0x0000f600ffa27b82 */ /* 0x000e620000000800 */
[----:B--2---:R-:W-:-:S07]  /*db10*/  LEA R104, P4, R59, R36, 0x1 ;  /* 0x000000243b687211 */ /* 0x004fce00078808ff */
[----:B------:R-:W2:Y:S01]  /*db20*/  LDC R163, c[0x0][0x3d8] ;  /* 0x0000f600ffa37b82 */ /* 0x000ea20000000800 */
[CC--:B------:R-:W-:Y:S02]  /*db30*/  LEA R106, P3, R38.reuse, R36.reuse, 0x1 ;  /* 0x00000024266a7211 */ /* 0x0c0fe400078608ff */
        /* <DEDUP_REMOVED lines=30> */
[-C--:B--2---:R-:W-:Y:S02]  /*dd20*/  LEA R102, P4, R55, R36.reuse, 0x1 ;  /* 0x0000002437667211 */ /* 0x084fe400078808ff */
[----:B------:R-:W-:Y:S02]  /*dd30*/  LEA R104, P3, R51, R36, 0x1 ;  /* 0x0000002433687211 */ /* 0x000fe400078608ff */
[----:B------:R-:W-:-:S03]  /*dd40*/  LEA.HI.X.SX32 R103, R55, R3, 0x1, P4 ;  /* 0x0000000337677211 */ /* 0x000fc600020f0eff */
[----:B------:R-:W2:Y:S01]  /*dd50*/  LDC R172, c[0x0][0x3d8] ;  /* 0x0000f600ffac7b82 */ /* 0x000ea20000000800 */
[-C--:B------:R-:W-:Y:S01]  /*dd60*/  LEA.HI.X.SX32 R107, R101, R3.reuse, 0x1, P5 ;  /* 0x00000003656b7211 */ /* 0x080fe200028f0eff */
[----:B------:R-:W-:Y:S01]  /*dd70*/  IMAD R11, R116, 0x2, R16 ;  /* 0x00000002740b7824 */ /* 0x000fe200078e0210 */
[----:B------:R-:W-:Y:S01]  /*dd80*/  LEA.HI.X.SX32 R105, R51, R3, 0x1, P3 ;  /* 0x0000000333697211 */ /* 0x000fe200018f0eff */
[----:B------:R3:W-:Y:S02]  /*dd90*/  STL.64 [R1+0x920], R102 ;  /* 0x0009206601007387 */ /* 0x0007e40000100a00 */
[----:B------:R-:W-:Y:S02]  /*dda0*/  IMAD R63, R117, 0x2, R11 ;  /* 0x00000002753f7824 */ /* 0x000fe400078e020b */
[----:B------:R4:W-:Y:S01]  /*ddb0*/  STL.64 [R1+0x910], R106 ;  /* 0x0009106a01007387 */ /* 0x0009e20000100a00 */
[----:B------:R-:W1:Y:S01]  /*ddc0*/  LDC R173, c[0x0][0x3d8] ;  /* 0x0000f600ffad7b82 */ /* 0x000e620000000800 */
[----:B---3--:R-:W-:-:S02]  /*ddd0*/  LEA R102, P4, R52, R36, 0x1 ;  /* 0x0000002434667211 */ /* 0x008fc400078808ff */
[----:B------:R3:W-:Y:S05]  /*dde0*/  STL.64 [R1+0x918], R104 ;  /* 0x0009186801007387 */ /* 0x0007ea0000100a00 */
[----:B------:R-:W1:Y:S01]  /*ddf0*/  LDC R174, c[0x0][0x3d8] ;  /* 0x0000f600ffae7b82 */ /* 0x000e620000000800 */
[----:B------:R-:W-:Y:S02]  /*de00*/  LEA.HI.X.SX32 R103, R52, R3, 0x1, P4 ;  /* 0x0000000334677211 */ /* 0x000fe400020f0eff */
[-C--:B----4-:R-:W-:Y:S01]  /*de10*/  LEA R106, P5, R100, R36.reuse, 0x1 ;  /* 0x00000024646a7211 */ /* 0x090fe200078a08ff */
[----:B------:R-:W-:Y:S02]  /*de20*/  IMAD R12, R118, 0x2, R63 ;  /* 0x00000002760c7824 */ /* 0x000fe400078e023f */
[----:B------:R4:W-:Y:S02]  /*de30*/  STL.64 [R1+0x908], R102 ;  /* 0x0009086601007387 */ /* 0x0009e40000100a00 */
[----:B------:R-:W1:Y:S01]  /*de40*/  LDC R175, c[0x0][0x3d8] ;  /* 0x0000f600ffaf7b82 */ /* 0x000e620000000800 */
[----:B---3--:R-:W-:-:S02]  /*de50*/  LEA R104, P4, R53, R36, 0x1 ;  /* 0x0000002435687211 */ /* 0x008fc400078808ff */
[-C--:B------:R-:W-:Y:S02]  /*de60*/  LEA.HI.X.SX32 R107, R100, R3.reuse, 0x1, P5 ;  /* 0x00000003646b7211 */ /* 0x080fe400028f0eff */
[----:B------:R-:W-:-:S03]  /*de70*/  LEA.HI.X.SX32 R105, R53, R3, 0x1, P4 ;  /* 0x0000000335697211 */ /* 0x000fc600020f0eff */
[----:B------:R-:W3:Y:S01]  /*de80*/  LDC R176, c[0x0][0x3d8] ;  /* 0x0000f600ffb07b82 */ /* 0x000ee20000000800 */
[-C--:B------:R-:W-:Y:S02]  /*de90*/  LEA R100, P4, R49, R36.reuse, 0x1 ;  /* 0x0000002431647211 */ /* 0x080fe400078808ff */
[-C--:B----4-:R-:W-:Y:S01]  /*dea0*/  LEA R102, P3, R37, R36.reuse, 0x1 ;  /* 0x0000002425667211 */ /* 0x090fe200078608ff */
[----:B------:R-:W-:Y:S01]  /*deb0*/  IMAD R13, R119, 0x2, R12 ;  /* 0x00000002770d7824 */ /* 0x000fe200078e020c */
[-C--:B------:R-:W-:Y:S02]  /*dec0*/  LEA.HI.X.SX32 R101, R49, R3.reuse, 0x1, P4 ;  /* 0x0000000331657211 */ /* 0x080fe400020f0eff */
[----:B------:R-:W-:Y:S01]  /*ded0*/  LEA.HI.X.SX32 R103, R37, R3, 0x1, P3 ;  /* 0x0000000325677211 */ /* 0x000fe200018f0eff */
[----:B------:R-:W-:Y:S01]  /*dee0*/  STL.64 [R1+0x8f0], R106 ;  /* 0x0008f06a01007387 */ /* 0x000fe20000100a00 */
[----:B------:R-:W-:Y:S01]  /*def0*/  LEA R8, R120, R13, 0x1 ;  /* 0x0000000d78087211 */ /* 0x000fe200078e08ff */
[----:B------:R-:W4:Y:S02]  /*df00*/  LDC R177, c[0x0][0x3d8] ;  /* 0x0000f600ffb17b82 */ /* 0x000f240000000800 */
[----:B------:R2:W-:Y:S04]  /*df10*/  STL.64 [R1+0x900], R104 ;  /* 0x0009006801007387 */ /* 0x0005e80000100a00 */
[----:B------:R-:W-:Y:S01]  /*df20*/  STL.64 [R1+0x8f8], R102 ;  /* 0x0008f86601007387 */ /* 0x000fe20000100a00 */
[----:B0-----:R-:W-:Y:S01]  /*df30*/  IMAD R62, R121, 0x2, R8 ;  /* 0x00000002793e7824 */ /* 0x001fe200078e0208 */
[----:B------:R-:W0:Y:S02]  /*df40*/  LDC R178, c[0x0][0x3d8] ;  /* 0x0000f600ffb27b82 */ /* 0x000e240000000800 */
[----:B------:R1:W-:Y:S01]  /*df50*/  STL.64 [R1+0x8e8], R100 ;  /* 0x0008e86401007387 */ /* 0x0003e20000100a00 */
[----:B------:R-:W-:Y:S01]  /*df60*/  IMAD R9, R122, 0x2, R62 ;  /* 0x000000027a097824 */ /* 0x000fe200078e023e */
[----:B--2---:R-:W-:-:S04]  /*df70*/  LEA R104, P5, R73, R36, 0x1 ;  /* 0x0000002449687211 */ /* 0x004fc800078a08ff */
[----:B------:R-:W2:Y:S01]  /*df80*/  LDC R179, c[0x0][0x3d8] ;  /* 0x0000f600ffb37b82 */ /* 0x000ea20000000800 */
[-C--:B-1----:R-:W-:Y:S02]  /*df90*/  LEA R100, P4, R50, R36.reuse, 0x1 ;  /* 0x0000002432647211 */ /* 0x082fe400078808ff */
[----:B------:R-:W-:-:S05]  /*dfa0*/  LEA R102, P3, R46, R36, 0x1 ;  /* 0x000000242e667211 */ /* 0x000fca00078608ff */
[----:B------:R-:W1:Y:S01]  /*dfb0*/  LDC R181, c[0x0][0x3d8] ;  /* 0x0000f600ffb57b82 */ /* 0x000e620000000800 */
[-C--:B------:R-:W-:Y:S01]  /*dfc0*/  LEA.HI.X.SX32 R101, R50, R3.reuse, 0x1, P4 ;  /* 0x0000000332657211 */ /* 0x080fe200020f0eff */
[----:B------:R-:W-:Y:S01]  /*dfd0*/  IMAD R10, R123, 0x2, R9 ;  /* 0x000000027b0a7824 */ /* 0x000fe200078e0209 */
[-C--:B------:R-:W-:Y:S02]  /*dfe0*/  LEA.HI.X.SX32 R105, R73, R3.reuse, 0x1, P5 ;  /* 0x0000000349697211 */ /* 0x080fe400028f0eff */
[-C--:B------:R-:W-:Y:S01]  /*dff0*/  LEA.HI.X.SX32 R103, R46, R3.reuse, 0x1, P3 ;  /* 0x000000032e677211 */ /* 0x080fe200018f0eff */
[----:B------:R3:W-:Y:S01]  /*e000*/  STL.64 [R1+0x8e0], R100 ;  /* 0x0008e06401007387 */ /* 0x0007e20000100a00 */
[----:B------:R-:W-:Y:S01]  /*e010*/  IMAD R4, R124, 0x2, R10 ;  /* 0x000000027c047824 */ /* 0x000fe200078e020a */
[----:B------:R-:W0:Y:S02]  /*e020*/  LDC R180, c[0x0][0x3d8] ;  /* 0x0000f600ffb47b82 */ /* 0x000e240000000800 */
[----:B------:R4:W-:Y:S06]  /*e030*/  STL.64 [R1+0x8d0], R104 ;  /* 0x0008d06801007387 */ /* 0x0009ec0000100a00 */
[----:B------:R-:W0:Y:S01]  /*e040*/  LDC R182, c[0x0][0x3d8] ;  /* 0x0000f600ffb67b82 */ /* 0x000e220000000800 */
[C---:B---3--:R-:W-:Y:S01]  /*e050*/  LEA R100, P4, R47.reuse, R36, 0x1 ;  /* 0x000000242f647211 */ /* 0x048fe200078808ff */
[----:B------:R3:W-:Y:S03]  /*e060*/  STL.64 [R1+0x8d8], R102 ;  /* 0x0008d86601007387 */ /* 0x0007e60000100a00 */
[----:B------:R-:W-:-:S02]  /*e070*/  LEA.HI.X.SX32 R101, R47, R3, 0x1, P4 ;  /* 0x000000032f657211 */ /* 0x000fc400020f0eff */
[----:B----4-:R-:W-:Y:S01]  /*e080*/  LEA R104, P5, R72, R36, 0x1 ;  /* 0x0000002448687211 */ /* 0x010fe200078a08ff */
[----:B------:R-:W4:Y:S01]  /*e090*/  LDC R183, c[0x0][0x3d8] ;  /* 0x0000f600ffb77b82 */ /* 0x000f220000000800 */
[----:B------:R-:W-:Y:S01]  /*e0a0*/  LEA R5, R125, R4, 0x1 ;  /* 0x000000047d057211 */ /* 0x000fe200078e08ff */
[----:B------:R2:W-:Y:S01]  /*e0b0*/  STL.64 [R1+0x8c8], R100 ;  /* 0x0008c86401007387 */ /* 0x0005e20000100a00 */
[----:B---3--:R-:W-:Y:S02]  /*e0c0*/  LEA R102, P4, R48, R36, 0x1 ;  /* 0x0000002430667211 */ /* 0x008fe400078808ff */
[----:B------:R-:W-:-:S03]  /*e0d0*/  LEA.HI.X.SX32 R105, R72, R3, 0x1, P5 ;  /* 0x0000000348697211 */ /* 0x000fc600028f0eff */
[----:B------:R-:W3:Y:S01]  /*e0e0*/  LDC R184, c[0x0][0x3d8] ;  /* 0x0000f600ffb87b82 */ /* 0x000ee20000000800 */
[-C--:B------:R-:W-:Y:S02]  /*e0f0*/  LEA.HI.X.SX32 R103, R48, R3.reuse, 0x1, P4 ;  /* 0x0000000330677211 */ /* 0x080fe400020f0eff */
[-C--:B------:R-:W-:Y:S02]  /*e100*/  LEA R72, P4, R44, R36.reuse, 0x1 ;  /* 0x000000242c487211 */ /* 0x080fe400078808ff */
[C---:B--2---:R-:W-:Y:S01]  /*e110*/  LEA R100, P3, R43.reuse, R36, 0x1 ;  /* 0x000000242b647211 */ /* 0x044fe200078608ff */
[----:B------:R-:W-:Y:S01]  /*e120*/  IMAD R61, R126, 0x2, R5 ;  /* 0x000000027e3d7824 */ /* 0x000fe200078e0205 */
[-C--:B------:R-:W-:Y:S01]  /*e130*/  LEA.HI.X.SX32 R73, R44, R3.reuse, 0x1, P4 ;  /* 0x000000032c497211 */ /* 0x080fe200020f0eff */
[----:B------:R-:W2:Y:S01]  /*e140*/  LDC R185, c[0x0][0x3d8] ;  /* 0x0000f600ffb97b82 */ /* 0x000ea20000000800 */
[----:B------:R-:W-:Y:S01]  /*e150*/  LEA.HI.X.SX32 R101, R43, R3, 0x1, P3 ;  /* 0x000000032b657211 */ /* 0x000fe200018f0eff */
[----:B------:R-:W-:Y:S01]  /*e160*/  STL.64 [R1+0x890], R104 ;  /* 0x0008906801007387 */ /* 0x000fe20000100a00 */
[----:B------:R-:W-:-:S03]  /*e170*/  IMAD R6, R127, 0x2, R61 ;  /* 0x000000027f067824 */ /* 0x000fc600078e023d */
[----:B------:R1:W-:Y:S01]  /*e180*/  STL.64 [R1+0x8b8], R102 ;  /* 0x0008b86601007387 */ /* 0x0003e20000100a00 */
[----:B------:R-:W-:Y:S01]  /*e190*/  IMAD R7, R128, 0x2, R6 ;  /* 0x0000000280077824 */ /* 0x000fe200078e0206 */
[----:B------:R-:W0:Y:S02]  /*e1a0*/  LDC R187, c[0x0][0x3d8] ;  /* 0x0000f600ffbb7b82 */ /* 0x000e240000000800 */
[----:B------:R-:W-:Y:S04]  /*e1b0*/  STL.64 [R1+0x8b0], R100 ;  /* 0x0008b06401007387 */ /* 0x000fe80000100a00 */
[----:B------:R4:W-:Y:S01]  /*e1c0*/  STL.64 [R1+0x888], R72 ;  /* 0x0008884801007387 */ /* 0x0009e20000100a00 */
[----:B------:R-:W-:Y:S01]  /*e1d0*/  IMAD R60, R129, 0x2, R7 ;  /* 0x00000002813c7824 */ /* 0x000fe200078e0207 */
[----:B------:R-:W0:Y:S01]  /*e1e0*/  LDC R186, c[0x0][0x3d8] ;  /* 0x0000f600ffba7b82 */ /* 0x000e220000000800 */
[----:B-1----:R-:W-:-:S07]  /*e1f0*/  LEA R102, P5, R71, R36, 0x1 ;  /* 0x0000002447667211 */ /* 0x002fce00078a08ff */
[----:B------:R-:W1:Y:S01]  /*e200*/  LDC R188, c[0x0][0x3d8] ;  /* 0x0000f600ffbc7b82 */ /* 0x000e620000000800 */
[-C--:B----4-:R-:W-:Y:S02]  /*e210*/  LEA R72, P4, R45, R36.reuse, 0x1 ;  /* 0x000000242d487211 */ /* 0x090fe400078808ff */
[----:B------:R-:W-:Y:S02]  /*e220*/  LEA R100, P3, R35, R36, 0x1 ;  /* 0x0000002423647211 */ /* 0x000fe400078608ff */
[-C--:B------:R-:W-:Y:S02]  /*e230*/  LEA.HI.X.SX32 R73, R45, R3.reuse, 0x1, P4 ;  /* 0x000000032d497211 */ /* 0x080fe400020f0eff */
[-C--:B------:R-:W-:Y:S01]  /*e240*/  LEA.HI.X.SX32 R103, R71, R3.reuse, 0x1, P5 ;  /* 0x0000000347677211 */ /* 0x080fe200028f0eff */
[----:B------:R-:W4:Y:S01]  /*e250*/  LDC R189, c[0x0][0x3d8] ;  /* 0x0000f600ffbd7b82 */ /* 0x000f220000000800 */
[----:B------:R-:W-:Y:S01]  /*e260*/  LEA R42, R130, R60, 0x1 ;  /* 0x0000003c822a7211 */ /* 0x000fe200078e08ff */
[----:B------:R3:W-:Y:S01]  /*e270*/  STL.64 [R1+0x810], R72 ;  /* 0x0008104801007387 */ /* 0x0007e20000100a00 */
[----:B------:R-:W-:-:S03]  /*e280*/  LEA.HI.X.SX32 R101, R35, R3, 0x1, P3 ;  /* 0x0000000323657211 */ /* 0x000fc600018f0eff */
[----:B------:R2:W-:Y:S01]  /*e290*/  STL.64 [R1+0x790], R102 ;  /* 0x0007906601007387 */ /* 0x0005e20000100a00 */
[----:B------:R-:W-:Y:S01]  /*e2a0*/  IMAD R58, R131, 0x2, R42 ;  /* 0x00000002833a7824 */ /* 0x000fe200078e022a */
[----:B------:R-:W0:Y:S01]  /*e2b0*/  LDC R190, c[0x0][0x3d8] ;  /* 0x0000f600ffbe7b82 */ /* 0x000e220000000800 */
[C---:B---3--:R-:W-:Y:S01]  /*e2c0*/  LEA R72, P4, R40.reuse, R36, 0x1 ;  /* 0x0000002428487211 */ /* 0x048fe200078808ff */
[----:B------:R3:W-:Y:S06]  /*e2d0*/  STL.64 [R1+0x800], R100 ;  /* 0x0008006401007387 */ /* 0x0007ec0000100a00 */
[----:B------:R-:W0:Y:S01]  /*e2e0*/  LDC R191, c[0x0][0x3d8] ;  /* 0x0000f600ffbf7b82 */ /* 0x000e220000000800 */
[----:B------:R-:W-:-:S02]  /*e2f0*/  LEA.HI.X.SX32 R73, R40, R3, 0x1, P4 ;  /* 0x0000000328497211 */ /* 0x000fc400020f0eff */
[-C--:B--2---:R-:W-:Y:S01]  /*e300*/  LEA R102, P5, R70, R36.reuse, 0x1 ;  /* 0x0000002446667211 */ /* 0x084fe200078a08ff */
[----:B------:R-:W-:Y:S02]  /*e310*/  IMAD R59, R132, 0x2, R58 ;  /* 0x00000002843b7824 */ /* 0x000fe400078e023a */
[----:B------:R2:W-:Y:S02]  /*e320*/  STL.64 [R1+0x788], R72 ;  /* 0x0007884801007387 */ /* 0x0005e40000100a00 */
[----:B------:R-:W0:Y:S01]  /*e330*/  LDC R209, c[0x0][0x3d8] ;  /* 0x0000f600ffd17b82 */ /* 0x000e220000000800 */
[C---:B---3--:R-:W-:Y:S02]  /*e340*/  LEA R100, P4, R41.reuse, R36, 0x1 ;  /* 0x0000002429647211 */ /* 0x048fe400078808ff */
[-C--:B------:R-:W-:Y:S02]  /*e350*/  LEA.HI.X.SX32 R103, R70, R3.reuse, 0x1, P5 ;  /* 0x0000000346677211 */ /* 0x080fe400028f0eff */
[----:B------:R-:W-:-:S03]  /*e360*/  LEA.HI.X.SX32 R101, R41, R3, 0x1, P4 ;  /* 0x0000000329657211 */ /* 0x000fc600020f0eff */
[----:B------:R-:W3:Y:S01]  /*e370*/  LDC R213, c[0x0][0x3d8] ;  /* 0x0000f600ffd57b82 */ /* 0x000ee20000000800 */
[-C--:B------:R-:W-:Y:S02]  /*e380*/  LEA R70, P4, R33, R36.reuse, 0x1 ;  /* 0x0000002421467211 */ /* 0x080fe400078808ff */
[C---:B--2---:R-:W-:Y:S01]  /*e390*/  LEA R72, P3, R32.reuse, R36, 0x1 ;  /* 0x0000002420487211 */ /* 0x044fe200078608ff */
[----:B------:R-:W-:Y:S01]  /*e3a0*/  IMAD R38, R133, 0x2, R59 ;  /* 0x0000000285267824 */ /* 0x000fe200078e023b */
[-C--:B------:R-:W-:Y:S02]  /*e3b0*/  LEA.HI.X.SX32 R71, R33, R3.reuse, 0x1, P4 ;  /* 0x0000000321477211 */ /* 0x080fe400020f0eff */
[----:B------:R-:W-:Y:S01]  /*e3c0*/  LEA.HI.X.SX32 R73, R32, R3, 0x1, P3 ;  /* 0x0000000320497211 */ /* 0x000fe200018f0eff */
[----:B------:R-:W-:Y:S01]  /*e3d0*/  IMAD R56, R134, 0x2, R38 ;  /* 0x0000000286387824 */ /* 0x000fe200078e0226 */
[----:B------:R-:W-:Y:S01]  /*e3e0*/  STL.64 [R1+0x770], R102 ;  /* 0x0007706601007387 */ /* 0x000fe20000100a00 */
[----:B------:R-:W-:-:S03]  /*e3f0*/  ISETP.EQ.U32.AND P2, PT, R251, RZ, P1 ;  /* 0x000000fffb00720c */ /* 0x000fc60000f42070 */
[----:B------:R-:W2:Y:S02]  /*e400*/  FENCE.VIEW.ASYNC.S ;  /* 0x00000000000073c6 */ /* 0x000ea40000000000 */
[----:B--2---:R2:W0:Y:S02]  /*e410*/  @!UP1 SYNCS.EXCH.64 URZ, [UR9+0x20000], UR12 ;  /* 0x0200000c09ff95b2 */ /* 0x0044240008000100 */
[----:B------:R1:W-:Y:S01]  /*e420*/  STL.64 [R1+0x780], R100 ;  /* 0x0007806401007387 */ /* 0x0003e20000100a00 */
[----:B------:R-:W-:-:S03]  /*e430*/  LEA R57, R135, R56, 0x1 ;  /* 0x0000003887397211 */ /* 0x000fc600078e08ff */
[----:B------:R-:W-:Y:S04]  /*e440*/  STL.64 [R1+0x778], R72 ;  /* 0x0007784801007387 */ /* 0x000fe80000100a00 */
[----:B------:R2:W-:Y:S01]  /*e450*/  STL.64 [R1+0x768], R70 ;  /* 0x0007684601007387 */ /* 0x0005e20000100a00 */
[----:B------:R-:W-:Y:S01]  /*e460*/  IMAD R39, R136, 0x2, R57 ;  /* 0x0000000288277824 */ /* 0x000fe200078e0239 */
[-C--:B-1----:R-:W-:Y:S02]  /*e470*/  LEA R100, P5, R69, R36.reuse, 0x1 ;  /* 0x0000002445647211 */ /* 0x082fe400078a08ff */
[-C--:B--2---:R-:W-:Y:S02]  /*e480*/  LEA R70, P4, R34, R36.reuse, 0x1 ;  /* 0x0000002422467211 */ /* 0x084fe400078808ff */
[----:B------:R-:W-:-:S02]  /*e490*/  LEA R72, P3, R29, R36, 0x1 ;  /* 0x000000241d487211 */ /* 0x000fc400078608ff */
[-C--:B------:R-:W-:Y:S01]  /*e4a0*/  LEA.HI.X.SX32 R71, R34, R3.reuse, 0x1, P4 ;  /* 0x0000000322477211 */ /* 0x080fe200020f0eff */
[----:B------:R-:W-:Y:S01]  /*e4b0*/  IMAD R54, R137, 0x2, R39 ;  /* 0x0000000289367824 */ /* 0x000fe200078e0227 */
[-C--:B------:R-:W-:Y:S02]  /*e4c0*/  LEA.HI.X.SX32 R101, R69, R3.reuse, 0x1, P5 ;  /* 0x0000000345657211 */ /* 0x080fe400028f0eff */
[----:B------:R-:W-:Y:S01]  /*e4d0*/  LEA.HI.X.SX32 R73, R29, R3, 0x1, P3 ;  /* 0x000000031d497211 */ /* 0x000fe200018f0eff */
[----:B------:R1:W-:Y:S01]  /*e4e0*/  STL.64 [R1+0x760], R70 ;  /* 0x0007604601007387 */ /* 0x0003e20000100a00 */
[----:B------:R-:W-:-:S03]  /*e4f0*/  IMAD R55, R138, 0x2, R54 ;  /* 0x000000028a377824 */ /* 0x000fc600078e0236 */
[----:B------:R2:W-:Y:S01]  /*e500*/  STL.64 [R1+0x750], R100 ;  /* 0x0007506401007387 */ /* 0x0005e20000100a00 */
[----:B-1----:R-:W-:-:S03]  /*e510*/  LEA R70, P4, R30, R36, 0x1 ;  /* 0x000000241e467211 */ /* 0x002fc600078808ff */
[----:B------:R1:W-:Y:S01]  /*e520*/  STL.64 [R1+0x758], R72 ;  /* 0x0007584801007387 */ /* 0x0003e20000100a00 */
[-C--:B------:R-:W-:Y:S02]  /*e530*/  LEA.HI.X.SX32 R71, R30, R3.reuse, 0x1, P4 ;  /* 0x000000031e477211 */ /* 0x080fe400020f0eff */
[CC--:B--2---:R-:W-:Y:S01]  /*e540*/  LEA R100, P5, R68.reuse, R36.reuse, 0x1 ;  /* 0x0000002444647211 */ /* 0x0c4fe200078a08ff */
[----:B------:R-:W-:Y:S02]  /*e550*/  IMAD R51, R139, 0x2, R55 ;  /* 0x000000028b337824 */ /* 0x000fe400078e0237 */
[----:B------:R2:W-:Y:S01]  /*e560*/  STL.64 [R1+0x748], R70 ;  /* 0x0007484601007387 */ /* 0x0005e20000100a00 */
[C---:B-1----:R-:W-:Y:S02]  /*e570*/  LEA R72, P4, R31.reuse, R36, 0x1 ;  /* 0x000000241f487211 */ /* 0x042fe400078808ff */
[-C--:B------:R-:W-:Y:S02]  /*e580*/  LEA.HI.X.SX32 R101, R68, R3.reuse, 0x1, P5 ;  /* 0x0000000344657211 */ /* 0x080fe400028f0eff */
[----:B------:R-:W-:-:S02]  /*e590*/  LEA.HI.X.SX32 R73, R31, R3, 0x1, P4 ;  /* 0x000000031f497211 */ /* 0x000fc400020f0eff */
[CC--:B------:R-:W-:Y:S02]  /*e5a0*/  LEA R68, P4, R27.reuse, R36.reuse, 0x1 ;  /* 0x000000241b447211 */ /* 0x0c0fe400078808ff */
[----:B--2---:R-:W-:Y:S02]  /*e5b0*/  LEA R70, P3, R26, R36, 0x1 ;  /* 0x000000241a467211 */ /* 0x004fe400078608ff */
[----:B------:R-:W-:Y:S02]  /*e5c0*/  LEA R52, R140, R51, 0x1 ;  /* 0x000000338c347211 */ /* 0x000fe400078e08ff */
[-C--:B------:R-:W-:Y:S02]  /*e5d0*/  LEA.HI.X.SX32 R71, R26, R3.reuse, 0x1, P3 ;  /* 0x000000031a477211 */ /* 0x080fe400018f0eff */
[----:B------:R-:W-:Y:S01]  /*e5e0*/  LEA.HI.X.SX32 R69, R27, R3, 0x1, P4 ;  /* 0x000000031b457211 */ /* 0x000fe200020f0eff */
[----:B------:R-:W-:Y:S01]  /*e5f0*/  STL.64 [R1+0x730], R100 ;  /* 0x0007306401007387 */ /* 0x000fe20000100a00 */
[----:B------:R-:W-:-:S03]  /*e600*/  IMAD R53, R141, 0x2, R52 ;  /* 0x000000028d357824 */ /* 0x000fc600078e0234 */
[----:B------:R1:W-:Y:S01]  /*e610*/  STL.64 [R1+0x740], R72 ;  /* 0x0007404801007387 */ /* 0x0003e20000100a00 */
[----:B------:R-:W-:-:S03]  /*e620*/  IMAD R37, R142, 0x2, R53 ;  /* 0x000000028e257824 */ /* 0x000fc600078e0235 */
        /* <DEDUP_REMOVED lines=11> */
[----:B------:R-:W-:-:S03]  /*e6e0*/  LEA R46, R145, R50, 0x1 ;  /* 0x00000032912e7211 */ /* 0x000fc600078e08ff */
[----:B------:R2:W-:Y:S01]  /*e6f0*/  STL.64 [R1+0x710], R72 ;  /* 0x0007104801007387 */ /* 0x0005e20000100a00 */
[----:B-1----:R-:W-:-:S03]  /*e700*/  LEA R68, P4, R24, R36, 0x1 ;  /* 0x0000002418447211 */ /* 0x002fc600078808ff */
[----:B------:R1:W-:Y:S01]  /*e710*/  STL.64 [R1+0x718], R70 ;  /* 0x0007184601007387 */ /* 0x0003e20000100a00 */
[-C--:B------:R-:W-:Y:S02]  /*e720*/  LEA.HI.X.SX32 R69, R24, R3.reuse, 0x1, P4 ;  /* 0x0000000318457211 */ /* 0x080fe400020f0eff */
[-C--:B--2---:R-:W-:Y:S01]  /*e730*/  LEA R72, P5, R66, R36.reuse, 0x1 ;  /* 0x0000002442487211 */ /* 0x084fe200078a08ff */
[----:B------:R-:W-:Y:S02]  /*e740*/  IMAD R47, R146, 0x2, R46 ;  /* 0x00000002922f7824 */ /* 0x000fe400078e022e */
[----:B------:R2:W-:Y:S01]  /*e750*/  STL.64 [R1+0x708], R68 ;  /* 0x0007084401007387 */ /* 0x0005e20000100a00 */
[C---:B-1----:R-:W-:Y:S02]  /*e760*/  LEA R70, P4, R25.reuse, R36, 0x1 ;  /* 0x0000002419467211 */ /* 0x042fe400078808ff */
[-C--:B------:R-:W-:Y:S02]  /*e770*/  LEA.HI.X.SX32 R73, R66, R3.reuse, 0x1, P5 ;  /* 0x0000000342497211 */ /* 0x080fe400028f0eff */
[----:B------:R-:W-:-:S02]  /*e780*/  LEA.HI.X.SX32 R71, R25, R3, 0x1, P4 ;  /* 0x0000000319477211 */ /* 0x000fc400020f0eff */
[-C--:B------:R-:W-:Y:S02]  /*e790*/  LEA R66, P4, R21, R36.reuse, 0x1 ;  /* 0x0000002415427211 */ /* 0x080fe400078808ff */
[C---:B--2---:R-:W-:Y:S01]  /*e7a0*/  LEA R68, P3, R20.reuse, R36, 0x1 ;  /* 0x0000002414447211 */ /* 0x044fe200078608ff */
[----:B------:R-:W-:Y:S01]  /*e7b0*/  IMAD R48, R147, 0x2, R47 ;  /* 0x0000000293307824 */ /* 0x000fe200078e022f */
[-C--:B------:R-:W-:Y:S02]  /*e7c0*/  LEA.HI.X.SX32 R67, R21, R3.reuse, 0x1, P4 ;  /* 0x0000000315437211 */ /* 0x080fe400020f0eff */
[----:B------:R-:W-:Y:S01]  /*e7d0*/  LEA.HI.X.SX32 R69, R20, R3, 0x1, P3 ;  /* 0x0000000314457211 */ /* 0x000fe200018f0eff */
[----:B------:R-:W-:Y:S01]  /*e7e0*/  IMAD R43, R148, 0x2, R48 ;  /* 0x00000002942b7824 */ /* 0x000fe200078e0230 */
[----:B------:R-:W-:Y:S04]  /*e7f0*/  STL.64 [R1+0x6f0], R72 ;  /* 0x0006f04801007387 */ /* 0x000fe80000100a00 */
[----:B------:R1:W-:Y:S01]  /*e800*/  STL.64 [R1+0x700], R70 ;  /* 0x0007004601007387 */ /* 0x0003e20000100a00 */
[----:B------:R-:W-:-:S03]  /*e810*/  IMAD R44, R149, 0x2, R43 ;  /* 0x00000002952c7824 */ /* 0x000fc600078e022b */
[----:B------:R-:W-:Y:S04]  /*e820*/  STL.64 [R1+0x6f8], R68 ;  /* 0x0006f84401007387 */ /* 0x000fe80000100a00 */
[----:B------:R2:W-:Y:S01]  /*e830*/  STL.64 [R1+0x6e8], R66 ;  /* 0x0006e84201007387 */ /* 0x0005e20000100a00 */
[----:B------:R-:W-:Y:S02]  /*e840*/  LEA R45, R150, R44, 0x1 ;  /* 0x0000002c962d7211 */ /* 0x000fe400078e08ff */
        /* <DEDUP_REMOVED lines=16> */
[CC--:B-1----:R-:W-:Y:S02]  /*e950*/  LEA R68, P4, R19.reuse, R36.reuse, 0x1 ;  /* 0x0000002413447211 */ /* 0x0c2fe400078808ff */
[-C--:B------:R-:W-:Y:S02]  /*e960*/  LEA.HI.X.SX32 R71, R64, R3.reuse, 0x1, P5 ;  /* 0x0000000340477211 */ /* 0x080fe400028f0eff */
[----:B------:R-:W-:Y:S01]  /*e970*/  LEA.HI.X.SX32 R69, R19, R3, 0x1, P4 ;  /* 0x0000000313457211 */ /* 0x000fe200020f0eff */
[----:B------:R-:W-:Y:S01]  /*e980*/  IMAD R32, R154, 0x2, R41 ;  /* 0x000000029a207824 */ /* 0x000fe200078e0229 */
[----:B------:R-:W-:-:S02]  /*e990*/  LEA R64, P4, R15, R36, 0x1 ;  /* 0x000000240f407211 */ /* 0x000fc400078808ff */
[C---:B--2---:R-:W-:Y:S02]  /*e9a0*/  LEA R66, P3, R14.reuse, R36, 0x1 ;  /* 0x000000240e427211 */ /* 0x044fe400078608ff */
[-C--:B------:R-:W-:Y:S02]  /*e9b0*/  LEA.HI.X.SX32 R65, R15, R3.reuse, 0x1, P4 ;  /* 0x000000030f417211 */ /* 0x080fe400020f0eff */
[----:B------:R-:W-:Y:S01]  /*e9c0*/  LEA.HI.X.SX32 R67, R14, R3, 0x1, P3 ;  /* 0x000000030e437211 */ /* 0x000fe200018f0eff */
[----:B------:R-:W-:Y:S01]  /*e9d0*/  STL.64 [R1+0x6b0], R70 ;  /* 0x0006b04601007387 */ /* 0x000fe20000100a00 */
[----:B------:R-:W-:-:S03]  /*e9e0*/  LEA R33, R155, R32, 0x1 ;  /* 0x000000209b217211 */ /* 0x000fc600078e08ff */
[----:B------:R1:W-:Y:S04]  /*e9f0*/  STL.64 [R1+0x6c0], R68 ;  /* 0x0006c04401007387 */ /* 0x0003e80000100a00 */
[----:B------:R-:W-:Y:S01]  /*ea00*/  STL.64 [R1+0x6b8], R66 ;  /* 0x0006b84201007387 */ /* 0x000fe20000100a00 */
[----:B------:R-:W-:-:S03]  /*ea10*/  IMAD R34, R156, 0x2, R33 ;  /* 0x000000029c227824 */ /* 0x000fc600078e0221 */
[----:B------:R2:W-:Y:S01]  /*ea20*/  STL.64 [R1+0x6a8], R64 ;  /* 0x0006a84001007387 */ /* 0x0005e20000100a00 */
[----:B------:R-:W-:Y:S01]  /*ea30*/  IMAD R29, R157, 0x2, R34 ;  /* 0x000000029d1d7824 */ /* 0x000fe200078e0222 */
[-C--:B-1----:R-:W-:Y:S02]  /*ea40*/  LEA R68, P5, R63, R36.reuse, 0x1 ;  /* 0x000000243f447211 */ /* 0x082fe400078a08ff */
[----:B--2---:R-:W-:-:S04]  /*ea50*/  LEA R64, P4, R16, R36, 0x1 ;  /* 0x0000002410407211 */ /* 0x004fc800078808ff */
[----:B------:R-:W-:Y:S01]  /*ea60*/  LEA.HI.X.SX32 R65, R16, R3, 0x1, P4 ;  /* 0x0000000310417211 */ /* 0x000fe200020f0eff */
[----:B------:R-:W-:Y:S01]  /*ea70*/  IMAD R30, R158, 0x2, R29 ;  /* 0x000000029e1e7824 */ /* 0x000fe200078e021d */
[----:B------:R-:W-:-:S03]  /*ea80*/  LEA R66, P3, R11, R36, 0x1 ;  /* 0x000000240b427211 */ /* 0x000fc600078608ff */
[----:B------:R1:W-:Y:S01]  /*ea90*/  STL.64 [R1+0x6a0], R64 ;  /* 0x0006a04001007387 */ /* 0x0003e20000100a00 */
[-C--:B------:R-:W-:Y:S01]  /*eaa0*/  LEA.HI.X.SX32 R69, R63, R3.reuse, 0x1, P5 ;  /* 0x000000033f457211 */ /* 0x080fe200028f0eff */
[----:B------:R-:W-:Y:S01]  /*eab0*/  IMAD R31, R159, 0x2, R30 ;  /* 0x000000029f1f7824 */ /* 0x000fe200078e021e */
[-C--:B------:R-:W-:Y:S02]  /*eac0*/  LEA.HI.X.SX32 R67, R11, R3.reuse, 0x1, P3 ;  /* 0x000000030b437211 */ /* 0x080fe400018f0eff */
[C---:B-1----:R-:W-:Y:S01]  /*ead0*/  LEA R64, P4, R12.reuse, R36, 0x1 ;  /* 0x000000240c407211 */ /* 0x042fe200078808ff */
[----:B------:R1:W-:Y:S03]  /*eae0*/  STL.64 [R1+0x690], R68 ;  /* 0x0006904401007387 */ /* 0x0003e60000100a00 */
[----:B------:R-:W-:Y:S01]  /*eaf0*/  LEA.HI.X.SX32 R65, R12, R3, 0x1, P4 ;  /* 0x000000030c417211 */ /* 0x000fe200020f0eff */
[----:B------:R-:W-:Y:S01]  /*eb00*/  STL.64 [R1+0x698], R66 ;  /* 0x0006984201007387 */ /* 0x000fe20000100a00 */
[----:B------:R-:W-:-:S03]  /*eb10*/  LEA R26, R160, R31, 0x1 ;  /* 0x0000001fa01a7211 */ /* 0x000fc600078e08ff */
[----:B------:R2:W-:Y:S01]  /*eb20*/  STL.64 [R1+0x688], R64 ;  /* 0x0006884001007387 */ /* 0x0005e20000100a00 */
[----:B-1----:R-:W-:Y:S01]  /*eb30*/  LEA R68, P3, R13, R36, 0x1 ;  /* 0x000000240d447211 */ /* 0x002fe200078608ff */
[----:B------:R-:W-:-:S03]  /*eb40*/  IMAD R27, R161, 0x2, R26 ;  /* 0x00000002a11b7824 */ /* 0x000fc600078e021a */
[-C--:B------:R-:W-:Y:S02]  /*eb50*/  LEA.HI.X.SX32 R69, R13, R3.reuse, 0x1, P3 ;  /* 0x000000030d457211 */ /* 0x080fe400018f0eff */
[-C--:B--2---:R-:W-:Y:S01]  /*eb60*/  LEA R64, P4, R8, R36.reuse, 0x1 ;  /* 0x0000002408407211 */ /* 0x084fe200078808ff */
[----:B------:R-:W-:Y:S01]  /*eb70*/  IMAD R28, R162, 0x2, R27 ;  /* 0x00000002a21c7824 */ /* 0x000fe200078e021b */
[-C--:B------:R-:W-:Y:S02]  /*eb80*/  LEA R66, P5, R62, R36.reuse, 0x1 ;  /* 0x000000243e427211 */ /* 0x080fe400078a08ff */
[-C--:B------:R-:W-:Y:S01]  /*eb90*/  LEA.HI.X.SX32 R65, R8, R3.reuse, 0x1, P4 ;  /* 0x0000000308417211 */ /* 0x080fe200020f0eff */
[----:B------:R-:W-:Y:S01]  /*eba0*/  STL.64 [R1+0x680], R68 ;  /* 0x0006804401007387 */ /* 0x000fe20000100a00 */
[----:B------:R-:W-:Y:S01]  /*ebb0*/  LEA.HI.X.SX32 R67, R62, R3, 0x1, P5 ;  /* 0x000000033e437211 */ /* 0x000fe200028f0eff */
[----:B------:R-:W-:Y:S02]  /*ebc0*/  IMAD R23, R163, 0x2, R28 ;  /* 0x00000002a3177824 */ /* 0x000fe400078e021c */
[----:B------:R1:W-:Y:S01]  /*ebd0*/  STL.64 [R1+0x678], R64 ;  /* 0x0006784001007387 */ /* 0x0003e20000100a00 */
[----:B------:R-:W-:Y:S01]  /*ebe0*/  LEA R62, P4, R10, R36, 0x1 ;  /* 0x000000240a3e7211 */ /* 0x000fe200078808ff */
[----:B------:R-:W-:-:S03]  /*ebf0*/  IMAD R24, R164, 0x2, R23 ;  /* 0x00000002a4187824 */ /* 0x000fc600078e0217 */
[----:B------:R-:W-:Y:S02]  /*ec00*/  LEA.HI.X.SX32 R63, R10, R3, 0x1, P4 ;  /* 0x000000030a3f7211 */ /* 0x000fe400020f0eff */
[----:B-1----:R-:W-:-:S04]  /*ec10*/  LEA R64, P3, R9, R36, 0x1 ;  /* 0x0000002409407211 */ /* 0x002fc800078608ff */
[----:B------:R-:W-:Y:S01]  /*ec20*/  LEA.HI.X.SX32 R65, R9, R3, 0x1, P3 ;  /* 0x0000000309417211 */ /* 0x000fe200018f0eff */
[----:B------:R1:W-:Y:S01]  /*ec30*/  STL.64 [R1+0x670], R66 ;  /* 0x0006704201007387 */ /* 0x0003e20000100a00 */
[----:B------:R-:W-:-:S03]  /*ec40*/  LEA R25, R165, R24, 0x1 ;  /* 0x00000018a5197211 */ /* 0x000fc600078e08ff */
[----:B------:R2:W-:Y:S04]  /*ec50*/  STL.64 [R1+0x668], R64 ;  /* 0x0006684001007387 */ /* 0x0005e80000100a00 */
[----:B------:R0:W-:Y:S01]  /*ec60*/  STL.64 [R1+0x660], R62 ;  /* 0x0006603e01007387 */ /* 0x0001e20000100a00 */
[CC--:B-1----:R-:W-:Y:S02]  /*ec70*/  LEA R66, P3, R4.reuse, R36.reuse, 0x1 ;  /* 0x0000002404427211 */ /* 0x0c2fe400078608ff */
[-C--:B--2---:R-:W-:Y:S02]  /*ec80*/  LEA R64, P4, R5, R36.reuse, 0x1 ;  /* 0x0000002405407211 */ /* 0x084fe400078808ff */
[-C--:B------:R-:W-:Y:S02]  /*ec90*/  LEA.HI.X.SX32 R67, R4, R3.reuse, 0x1, P3 ;  /* 0x0000000304437211 */ /* 0x080fe400018f0eff */
[----:B0-----:R-:W-:Y:S01]  /*eca0*/  LEA R62, P5, R61, R36, 0x1 ;  /* 0x000000243d3e7211 */ /* 0x001fe200078a08ff */
[----:B------:R-:W-:Y:S01]  /*ecb0*/  IMAD R20, R166, 0x2, R25 ;  /* 0x00000002a6147824 */ /* 0x000fe200078e0219 */
[----:B------:R-:W-:-:S02]  /*ecc0*/  LEA.HI.X.SX32 R65, R5, R3, 0x1, P4 ;  /* 0x0000000305417211 */ /* 0x000fc400020f0eff */
[----:B------:R-:W-:Y:S01]  /*ecd0*/  LEA.HI.X.SX32 R63, R61, R3, 0x1, P5 ;  /* 0x000000033d3f7211 */ /* 0x000fe200028f0eff */
[----:B------:R0:W-:Y:S01]  /*ece0*/  STL.64 [R1+0x658], R66 ;  /* 0x0006584201007387 */ /* 0x0001e20000100a00 */
[----:B------:R-:W-:-:S03]  /*ecf0*/  IMAD R21, R167, 0x2, R20 ;  /* 0x00000002a7157824 */ /* 0x000fc600078e0214 */
[----:B------:R1:W-:Y:S01]  /*ed00*/  STL.64 [R1+0x650], R64 ;  /* 0x0006504001007387 */ /* 0x0003e20000100a00 */
[----:B------:R-:W-:-:S03]  /*ed10*/  IMAD R22, R168, 0x2, R21 ;  /* 0x00000002a8167824 */ /* 0x000fc600078e0215 */
[----:B------:R2:W-:Y:S01]  /*ed20*/  STL.64 [R1+0x648], R62 ;  /* 0x0006483e01007387 */ /* 0x0005e20000100a00 */
[CC--:B0-----:R-:W-:Y:S02]  /*ed30*/  LEA R66, P3, R6.reuse, R36.reuse, 0x1 ;  /* 0x0000002406427211 */ /* 0x0c1fe400078608ff */
[CC--:B-1----:R-:W-:Y:S02]  /*ed40*/  LEA R64, P4, R7.reuse, R36.reuse, 0x1 ;  /* 0x0000002407407211 */ /* 0x0c2fe400078808ff */
[-C--:B------:R-:W-:Y:S02]  /*ed50*/  LEA.HI.X.SX32 R67, R6, R3.reuse, 0x1, P3 ;  /* 0x0000000306437211 */ /* 0x080fe400018f0eff */
[C---:B--2---:R-:W-:Y:S02]  /*ed60*/  LEA R62, P5, R60.reuse, R36, 0x1 ;  /* 0x000000243c3e7211 */ /* 0x044fe400078a08ff */
[-C--:B------:R-:W-:Y:S02]  /*ed70*/  LEA.HI.X.SX32 R65, R7, R3.reuse, 0x1, P4 ;  /* 0x0000000307417211 */ /* 0x080fe400020f0eff */
[----:B------:R-:W-:Y:S01]  /*ed80*/  LEA.HI.X.SX32 R63, R60, R3, 0x1, P5 ;  /* 0x000000033c3f7211 */ /* 0x000fe200028f0eff */
[----:B------:R-:W-:Y:S01]  /*ed90*/  IMAD R17, R169, 0x2, R22 ;  /* 0x00000002a9117824 */ /* 0x000fe200078e0216 */
[----:B------:R0:W-:Y:S04]  /*eda0*/  STL.64 [R1+0x640], R66 ;  /* 0x0006404201007387 */ /* 0x0001e80000100a00 */
[----:B------:R1:W-:Y:S01]  /*edb0*/  STL.64 [R1+0x638], R64 ;  /* 0x0006384001007387 */ /* 0x0003e20000100a00 */
[----:B------:R-:W-:-:S03]  /*edc0*/  LEA R18, R170, R17, 0x1 ;  /* 0x00000011aa127211 */ /* 0x000fc600078e08ff */
[----:B------:R2:W-:Y:S01]  /*edd0*/  STL.64 [R1+0x630], R62 ;  /* 0x0006303e01007387 */ /* 0x0005e20000100a00 */
[-C--:B0-----:R-:W-:Y:S02]  /*ede0*/  LEA R66, P3, R42, R36.reuse, 0x1 ;  /* 0x000000242a427211 */ /* 0x081fe400078608ff */
[-C--:B-1----:R-:W-:Y:S02]  /*edf0*/  LEA R64, P4, R58, R36.reuse, 0x1 ;  /* 0x000000243a407211 */ /* 0x082fe400078808ff */
[-C--:B------:R-:W-:Y:S02]  /*ee00*/  LEA.HI.X.SX32 R67, R42, R3.reuse, 0x1, P3 ;  /* 0x000000032a437211 */ /* 0x080fe400018f0eff */
[CC--:B--2---:R-:W-:Y:S02]  /*ee10*/  LEA R62, P5, R59.reuse, R36.reuse, 0x1 ;  /* 0x000000243b3e7211 */ /* 0x0c4fe400078a08ff */
[-C--:B------:R-:W-:Y:S02]  /*ee20*/  LEA.HI.X.SX32 R65, R58, R3.reuse, 0x1, P4 ;  /* 0x000000033a417211 */ /* 0x080fe400020f0eff */
[----:B------:R-:W-:Y:S01]  /*ee30*/  LEA.HI.X.SX32 R63, R59, R3, 0x1, P5 ;  /* 0x000000033b3f7211 */ /* 0x000fe200028f0eff */
[----:B------:R-:W-:Y:S01]  /*ee40*/  IMAD R19, R171, 0x2, R18 ;  /* 0x00000002ab137824 */ /* 0x000fe200078e0212 */
[----:B------:R-:W-:Y:S01]  /*ee50*/  STL.64 [R1+0x628], R66 ;  /* 0x0006284201007387 */ /* 0x000fe20000100a00 */
[----:B------:R-:W-:-:S03]  /*ee60*/  LEA R60, P5, R57, R36, 0x1 ;  /* 0x00000024393c7211 */ /* 0x000fc600078a08ff */
[----:B------:R0:W-:Y:S01]  /*ee70*/  STL.64 [R1+0x620], R64 ;  /* 0x0006204001007387 */ /* 0x0001e20000100a00 */
[----:B------:R-:W-:-:S03]  /*ee80*/  IMAD R14, R172, 0x2, R19 ;  /* 0x00000002ac0e7824 */ /* 0x000fc600078e0213 */
[----:B------:R1:W-:Y:S01]  /*ee90*/  STL.64 [R1+0x618], R62 ;  /* 0x0006183e01007387 */ /* 0x0003e20000100a00 */
[----:B------:R-:W-:Y:S01]  /*eea0*/  IMAD R15, R173, 0x2, R14 ;  /* 0x00000002ad0f7824 */ /* 0x000fe200078e020e */
[-C--:B------:R-:W-:Y:S02]  /*eeb0*/  LEA.HI.X.SX32 R61, R57, R3.reuse, 0x1, P5 ;  /* 0x00000003393d7211 */ /* 0x080fe400028f0eff */
[-C--:B0-----:R-:W-:Y:S02]  /*eec0*/  LEA R64, P3, R38, R36.reuse, 0x1 ;  /* 0x0000002426407211 */ /* 0x081fe400078608ff */
[----:B-1----:R-:W-:Y:S02]  /*eed0*/  LEA R62, P4, R56, R36, 0x1 ;  /* 0x00000024383e7211 */ /* 0x002fe400078808ff */
[-C--:B------:R-:W-:Y:S02]  /*eee0*/  LEA.HI.X.SX32 R65, R38, R3.reuse, 0x1, P3 ;  /* 0x0000000326417211 */ /* 0x080fe400018f0eff */
[----:B------:R-:W-:Y:S01]  /*eef0*/  LEA.HI.X.SX32 R63, R56, R3, 0x1, P4 ;  /* 0x00000003383f7211 */ /* 0x000fe200020f0eff */
[----:B------:R-:W-:-:S02]  /*ef00*/  IMAD R16, R174, 0x2, R15 ;  /* 0x00000002ae107824 */ /* 0x000fc400078e020f */
[----:B------:R-:W-:Y:S01]  /*ef10*/  STL.64 [R1+0x610], R64 ;  /* 0x0006104001007387 */ /* 0x000fe20000100a00 */
[----:B------:R-:W-:-:S03]  /*ef20*/  LEA R58, P5, R55, R36, 0x1 ;  /* 0x00000024373a7211 */ /* 0x000fc600078a08ff */
[----:B------:R0:W-:Y:S01]  /*ef30*/  STL.64 [R1+0x608], R62 ;  /* 0x0006083e01007387 */ /* 0x0001e20000100a00 */
[----:B------:R-:W-:-:S03]  /*ef40*/  LEA R11, R175, R16, 0x1 ;  /* 0x00000010af0b7211 */ /* 0x000fc600078e08ff */
[----:B------:R1:W-:Y:S01]  /*ef50*/  STL.64 [R1+0x600], R60 ;  /* 0x0006003c01007387 */ /* 0x0003e20000100a00 */
[-C--:B------:R-:W-:Y:S02]  /*ef60*/  LEA.HI.X.SX32 R59, R55, R3.reuse, 0x1, P5 ;  /* 0x00000003373b7211 */ /* 0x080fe400028f0eff */
[CC--:B0-----:R-:W-:Y:S02]  /*ef70*/  LEA R62, P3, R39.reuse, R36.reuse, 0x1 ;  /* 0x00000024273e7211 */ /* 0x0c1fe400078608ff */
[C---:B-1----:R-:W-:Y:S02]  /*ef80*/  LEA R60, P4, R54.reuse, R36, 0x1 ;  /* 0x00000024363c7211 */ /* 0x042fe400078808ff */
[-C--:B------:R-:W-:Y:S02]  /*ef90*/  LEA.HI.X.SX32 R63, R39, R3.reuse, 0x1, P3 ;  /* 0x00000003273f7211 */ /* 0x080fe400018f0eff */
[----:B------:R-:W-:Y:S01]  /*efa0*/  LEA.HI.X.SX32 R61, R54, R3, 0x1, P4 ;  /* 0x00000003363d7211 */ /* 0x000fe200020f0eff */
[----:B------:R-:W-:-:S02]  /*efb0*/  IMAD R12, R176, 0x2, R11 ;  /* 0x00000002b00c7824 */ /* 0x000fc400078e020b */
[----:B------:R-:W-:Y:S01]  /*efc0*/  STL.64 [R1+0x5f8], R62 ;  /* 0x0005f83e01007387 */ /* 0x000fe20000100a00 */
[----:B------:R-:W-:Y:S01]  /*efd0*/  LEA R56, P5, R53, R36, 0x1 ;  /* 0x0000002435387211 */ /* 0x000fe200078a08ff */
[----:B------:R-:W-:Y:S02]  /*efe0*/  IMAD R13, R177, 0x2, R12 ;  /* 0x00000002b10d7824 */ /* 0x000fe400078e020c */
[----:B------:R0:W-:Y:S04]  /*eff0*/  STL.64 [R1+0x5f0], R60 ;  /* 0x0005f03c01007387 */ /* 0x0001e80000100a00 */
[----:B------:R1:W-:Y:S01]  /*f000*/  STL.64 [R1+0x5e8], R58 ;  /* 0x0005e83a01007387 */ /* 0x0003e20000100a00 */
[----:B------:R-:W-:Y:S01]  /*f010*/  IMAD R8, R178, 0x2, R13 ;  /* 0x00000002b2087824 */ /* 0x000fe200078e020d */
[----:B------:R-:W-:-:S02]  /*f020*/  LEA.HI.X.SX32 R57, R53, R3, 0x1, P5 ;  /* 0x0000000335397211 */ /* 0x000fc400028f0eff */
[CC--:B0-----:R-:W-:Y:S02]  /*f030*/  LEA R60, P3, R51.reuse, R36.reuse, 0x1 ;  /* 0x00000024333c7211 */ /* 0x0c1fe400078608ff */
[C---:B-1----:R-:W-:Y:S02]  /*f040*/  LEA R58, P4, R52.reuse, R36, 0x1 ;  /* 0x00000024343a7211 */ /* 0x042fe400078808ff */
[-C--:B------:R-:W-:Y:S02]  /*f050*/  LEA.HI.X.SX32 R61, R51, R3.reuse, 0x1, P3 ;  /* 0x00000003333d7211 */ /* 0x080fe400018f0eff */
[----:B------:R-:W-:Y:S01]  /*f060*/  LEA.HI.X.SX32 R59, R52, R3, 0x1, P4 ;  /* 0x00000003343b7211 */ /* 0x000fe200020f0eff */
[----:B------:R-:W-:Y:S02]  /*f070*/  IMAD R9, R179, 0x2, R8 ;  /* 0x00000002b3097824 */ /* 0x000fe400078e0208 */
[----:B------:R-:W-:Y:S04]  /*f080*/  STL.64 [R1+0x5e0], R60 ;  /* 0x0005e03c01007387 */ /* 0x000fe80000100a00 */
[----:B------:R0:W-:Y:S01]  /*f090*/  STL.64 [R1+0x5d8], R58 ;  /* 0x0005d83a01007387 */ /* 0x0001e20000100a00 */
[----:B------:R-:W-:-:S03]  /*f0a0*/  LEA R10, R181, R9, 0x1 ;  /* 0x00000009b50a7211 */ /* 0x000fc600078e08ff */
[----:B------:R1:W-:Y:S01]  /*f0b0*/  STL.64 [R1+0x5d0], R56 ;  /* 0x0005d03801007387 */ /* 0x0003e20000100a00 */
[-C--:B------:R-:W-:Y:S02]  /*f0c0*/  LEA R54, P5, R50, R36.reuse, 0x1 ;  /* 0x0000002432367211 */ /* 0x080fe400078a08ff */
[-C--:B0-----:R-:W-:Y:S02]  /*f0d0*/  LEA R58, P3, R37, R36.reuse, 0x1 ;  /* 0x00000024253a7211 */ /* 0x081fe400078608ff */
[----:B-1----:R-:W-:Y:S02]  /*f0e0*/  LEA R56, P4, R49, R36, 0x1 ;  /* 0x0000002431387211 */ /* 0x002fe400078808ff */
[-C--:B------:R-:W-:Y:S02]  /*f0f0*/  LEA.HI.X.SX32 R59, R37, R3.reuse, 0x1, P3 ;  /* 0x00000003253b7211 */ /* 0x080fe400018f0eff */
[----:B------:R-:W-:Y:S01]  /*f100*/  LEA.HI.X.SX32 R57, R49, R3, 0x1, P4 ;  /* 0x0000000331397211 */ /* 0x000fe200020f0eff */
[----:B------:R-:W-:-:S02]  /*f110*/  IMAD R4, R180, 0x2, R10 ;  /* 0x00000002b4047824 */ /* 0x000fc400078e020a */
[----:B------:R-:W-:Y:S01]  /*f120*/  STL.64 [R1+0x5c8], R58 ;  /* 0x0005c83a01007387 */ /* 0x000fe20000100a00 */
[-C--:B------:R-:W-:Y:S01]  /*f130*/  LEA.HI.X.SX32 R55, R50, R3.reuse, 0x1, P5 ;  /* 0x0000000332377211 */ /* 0x080fe200028f0eff */
[----:B------:R-:W-:Y:S02]  /*f140*/  IMAD R5, R182, 0x2, R4 ;  /* 0x00000002b6057824 */ /* 0x000fe400078e0204 */
[----:B------:R0:W-:Y:S01]  /*f150*/  STL.64 [R1+0x5c0], R56 ;  /* 0x0005c03801007387 */ /* 0x0001e20000100a00 */
[CC--:B------:R-:W-:Y:S01]  /*f160*/  LEA R52, P5, R48.reuse, R36.reuse, 0x1 ;  /* 0x0000002430347211 */ /* 0x0c0fe200078a08ff */
[----:B------:R-:W-:Y:S02]  /*f170*/  IMAD R7, R183, 0x2, R5 ;  /* 0x00000002b7077824 */ /* 0x000fe400078e0205 */
[----:B------:R1:W-:Y:S01]  /*f180*/  STL.64 [R1+0x5b8], R54 ;  /* 0x0005b83601007387 */ /* 0x0003e20000100a00 */
[----:B------:R-:W-:Y:S02]  /*f190*/  LEA.HI.X.SX32 R53, R48, R3, 0x1, P5 ;  /* 0x0000000330357211 */ /* 0x000fe400028f0eff */
[----:B0-----:R-:W-:-:S04]  /*f1a0*/  LEA R56, P3, R46, R36, 0x1 ;  /* 0x000000242e387211 */ /* 0x001fc800078608ff */
[-C--:B------:R-:W-:Y:S02]  /*f1b0*/  LEA.HI.X.SX32 R57, R46, R3.reuse, 0x1, P3 ;  /* 0x000000032e397211 */ /* 0x080fe400018f0eff */
[C---:B-1----:R-:W-:Y:S01]  /*f1c0*/  LEA R54, P4, R47.reuse, R36, 0x1 ;  /* 0x000000242f367211 */ /* 0x042fe200078808ff */
[----:B------:R-:W-:Y:S02]  /*f1d0*/  IMAD R6, R184, 0x2, R7 ;  /* 0x00000002b8067824 */ /* 0x000fe400078e0207 */
[----:B------:R-:W-:Y:S01]  /*f1e0*/  STL.64 [R1+0x5b0], R56 ;  /* 0x0005b03801007387 */ /* 0x000fe20000100a00 */
[----:B------:R-:W-:-:S03]  /*f1f0*/  LEA.HI.X.SX32 R55, R47, R3, 0x1, P4 ;  /* 0x000000032f377211 */ /* 0x000fc600020f0eff */
[----:B------:R0:W-:Y:S01]  /*f200*/  STL.64 [R1+0x5a0], R52 ;  /* 0x0005a03401007387 */ /* 0x0001e20000100a00 */
[C---:B------:R-:W-:Y:S02]  /*f210*/  LEA R50, P4, R44.reuse, R36, 0x1 ;  /* 0x000000242c327211 */ /* 0x040fe400078808ff */
[----:B------:R-:W-:Y:S02]  /*f220*/  LEA R42, R185, R6, 0x1 ;  /* 0x00000006b92a7211 */ /* 0x000fe400078e08ff */
[----:B------:R-:W-:Y:S02]  /*f230*/  LEA.HI.X.SX32 R51, R44, R3, 0x1, P4 ;  /* 0x000000032c337211 */ /* 0x000fe400020f0eff */
[----:B0-----:R-:W-:-:S04]  /*f240*/  LEA R52, P3, R43, R36, 0x1 ;  /* 0x000000242b347211 */ /* 0x001fc800078608ff */
[----:B------:R-:W-:Y:S01]  /*f250*/  LEA.HI.X.SX32 R53, R43, R3, 0x1, P3 ;  /* 0x000000032b357211 */ /* 0x000fe200018f0eff */
[----:B------:R-:W-:Y:S01]  /*f260*/  IMAD R70, R187, 0x2, R42 ;  /* 0x00000002bb467824 */ /* 0x000fe200078e022a */
[----:B------:R-:W-:Y:S01]  /*f270*/  STL.64 [R1+0x5a8], R54 ;  /* 0x0005a83601007387 */ /* 0x000fe20000100a00 */
[----:B------:R-:W-:-:S03]  /*f280*/  LEA R46, P5, R45, R36, 0x1 ;  /* 0x000000242d2e7211 */ /* 0x000fc600078a08ff */
[----:B------:R-:W-:Y:S01]  /*f290*/  STL.64 [R1+0x598], R52 ;  /* 0x0005983401007387 */ /* 0x000fe20000100a00 */
[----:B------:R-:W-:Y:S01]  /*f2a0*/  IMAD R38, R186, 0x2, R70 ;  /* 0x00000002ba267824 */ /* 0x000fe200078e0246 */
[-C--:B------:R-:W-:Y:S02]  /*f2b0*/  LEA.HI.X.SX32 R47, R45, R3.reuse, 0x1, P5 ;  /* 0x000000032d2f7211 */ /* 0x080fe400028f0eff */
[----:B------:R0:W-:Y:S01]  /*f2c0*/  STL.64 [R1+0x590], R50 ;  /* 0x0005903201007387 */ /* 0x0001e20000100a00 */
[-C--:B------:R-:W-:Y:S01]  /*f2d0*/  LEA R48, P4, R40, R36.reuse, 0x1 ;  /* 0x0000002428307211 */ /* 0x080fe200078808ff */
[----:B------:R-:W-:Y:S02]  /*f2e0*/  IMAD R69, R188, 0x2, R38 ;  /* 0x00000002bc457824 */ /* 0x000fe400078e0226 */
[----:B------:R1:W-:Y:S01]  /*f2f0*/  STL.64 [R1+0x588], R46 ;  /* 0x0005882e01007387 */ /* 0x0003e20000100a00 */
[----:B------:R-:W-:Y:S02]  /*f300*/  LEA.HI.X.SX32 R49, R40, R3, 0x1, P4 ;  /* 0x0000000328317211 */ /* 0x000fe400020f0eff */
[----:B0-----:R-:W-:-:S04]  /*f310*/  LEA R50, P3, R35, R36, 0x1 ;  /* 0x0000002423327211 */ /* 0x001fc800078608ff */
[-C--:B------:R-:W-:Y:S02]  /*f320*/  LEA.HI.X.SX32 R51, R35, R3.reuse, 0x1, P3 ;  /* 0x0000000323337211 */ /* 0x080fe400018f0eff */
[----:B-1----:R-:W-:Y:S01]  /*f330*/  LEA R46, P5, R41, R36, 0x1 ;  /* 0x00000024292e7211 */ /* 0x002fe200078a08ff */
[----:B----4-:R-:W-:Y:S02]  /*f340*/  IMAD R39, R189, 0x2, R69 ;  /* 0x00000002bd277824 */ /* 0x010fe400078e0245 */
[----:B------:R-:W-:Y:S01]  /*f350*/  STL.64 [R1+0x580], R50 ;  /* 0x0005803201007387 */ /* 0x000fe20000100a00 */
[----:B------:R-:W-:-:S03]  /*f360*/  LEA.HI.X.SX32 R47, R41, R3, 0x1, P5 ;  /* 0x00000003292f7211 */ /* 0x000fc600028f0eff */
[----:B------:R0:W-:Y:S01]  /*f370*/  STL.64 [R1+0x578], R48 ;  /* 0x0005783001007387 */ /* 0x0001e20000100a00 */
[-C--:B------:R-:W-:Y:S02]  /*f380*/  LEA R44, P5, R34, R36.reuse, 0x1 ;  /* 0x00000024222c7211 */ /* 0x080fe400078a08ff */
[----:B------:R-:W-:Y:S01]  /*f390*/  LEA R66, R190, R39, 0x1 ;  /* 0x00000027be427211 */ /* 0x000fe200078e08ff */
[----:B------:R1:W-:Y:S01]  /*f3a0*/  STL.64 [R1+0x570], R46 ;  /* 0x0005702e01007387 */ /* 0x0003e20000100a00 */
[----:B------:R-:W-:Y:S02]  /*f3b0*/  LEA.HI.X.SX32 R45, R34, R3, 0x1, P5 ;  /* 0x00000003222d7211 */ /* 0x000fe400028f0eff */
[----:B0-----:R-:W-:-:S04]  /*f3c0*/  LEA R48, P3, R32, R36, 0x1 ;  /* 0x0000002420307211 */ /* 0x001fc800078608ff */
[----:B------:R-:W-:Y:S01]  /*f3d0*/  LEA.HI.X.SX32 R49, R32, R3, 0x1, P3 ;  /* 0x0000000320317211 */ /* 0x000fe200018f0eff */
[----:B------:R-:W-:Y:S01]  /*f3e0*/  IMAD R67, R191, 0x2, R66 ;  /* 0x00000002bf437824 */ /* 0x000fe200078e0242 */
[----:B-1----:R-:W-:-:S03]  /*f3f0*/  LEA R46, P4, R33, R36, 0x1 ;  /* 0x00000024212e7211 */ /* 0x002fc600078808ff */
[----:B------:R-:W-:Y:S01]  /*f400*/  STL.64 [R1+0x568], R48 ;  /* 0x0005683001007387 */ /* 0x000fe20000100a00 */
[-C--:B------:R-:W-:Y:S01]  /*f410*/  LEA.HI.X.SX32 R47, R33, R3.reuse, 0x1, P4 ;  /* 0x00000003212f7211 */ /* 0x080fe200020f0eff */
[----:B------:R-:W-:Y:S02]  /*f420*/  IMAD R68, R193, 0x2, R67 ;  /* 0x00000002c1447824 */ /* 0x000fe400078e0243 */
[----:B------:R0:W-:Y:S01]  /*f430*/  STL.64 [R1+0x558], R44 ;  /* 0x0005582c01007387 */ /* 0x0001e20000100a00 */
[-C--:B------:R-:W-:Y:S02]  /*f440*/  LEA R40, P4, R30, R36.reuse, 0x1 ;  /* 0x000000241e287211 */ /* 0x080fe400078808ff */
[-C--:B------:R-:W-:Y:S01]  /*f450*/  LEA R32, P5, R31, R36.reuse, 0x1 ;  /* 0x000000241f207211 */ /* 0x080fe200078a08ff */
[----:B------:R-:W-:Y:S01]  /*f460*/  IMAD R37, R192, 0x2, R68 ;  /* 0x00000002c0257824 */ /* 0x000fe200078e0244 */
[----:B------:R-:W-:Y:S02]  /*f470*/  LEA.HI.X.SX32 R41, R30, R3, 0x1, P4 ;  /* 0x000000031e297211 */ /* 0x000fe400020f0eff */
[----:B0-----:R-:W-:-:S02]  /*f480*/  LEA R44, P3, R29, R36, 0x1 ;  /* 0x000000241d2c7211 */ /* 0x001fc400078608ff */
[-C--:B------:R-:W-:Y:S02]  /*f490*/  LEA.HI.X.SX32 R33, R31, R3.reuse, 0x1, P5 ;  /* 0x000000031f217211 */ /* 0x080fe400028f0eff */
[----:B------:R-:W-:Y:S01]  /*f4a0*/  LEA.HI.X.SX32 R45, R29, R3, 0x1, P3 ;  /* 0x000000031d2d7211 */ /* 0x000fe200018f0eff */
[----:B------:R-:W-:Y:S01]  /*f4b0*/  STL.64 [R1+0x560], R46 ;  /* 0x0005602e01007387 */ /* 0x000fe20000100a00 */
[----:B------:R-:W-:-:S03]  /*f4c0*/  IMAD R65, R194, 0x2, R37 ;  /* 0x00000002c2417824 */ /* 0x000fc600078e0225 */
        /* <DEDUP_REMOVED lines=25> */
[----:B---3--:R-:W-:-:S03]  /*f660*/  LEA R59, R213, R58, 0x1 ;  /* 0x0000003ad53b7211 */ /* 0x008fc600078e08ff */
        /* <DEDUP_REMOVED lines=34> */
[CC--:B------:R-:W-:Y:S02]  /*f890*/  LEA R18, P4, R12.reuse, R36.reuse, 0x1 ;  /* 0x000000240c127211 */ /* 0x0c0fe400078808ff */
        /* <DEDUP_REMOVED lines=29> */
[----:B------:R0:W-:Y:S01]  /*fa70*/  STL.64 [R1+0x4a0], R16 ;  /* 0x0004a01001007387 */ /* 0x0001e20000100a00 */
[----:B------:R-:W-:-:S03]  /*fa80*/  IMAD R73, R227, 0x2, R48 ;  /* 0x00000002e3497824 */ /* 0x000fc600078e0230 */
[----:B------:R0:W-:Y:S04]  /*fa90*/  STL.64 [R1+0x490], R14 ;  /* 0x0004900e01007387 */ /* 0x0001e80000100a00 */
[----:B------:R0:W-:Y:S01]  /*faa0*/  STL.64 [R1+0x488], R12 ;  /* 0x0004880c01007387 */ /* 0x0001e20000100a00 */
[----:B------:R-:W-:-:S03]  /*fab0*/  LEA R44, R228, R73, 0x1 ;  /* 0x00000049e42c7211 */ /* 0x000fc600078e08ff */
[----:B------:R0:W-:Y:S02]  /*fac0*/  STL.64 [R1+0x480], R8 ;  /* 0x0004800801007387 */ /* 0x0001e40000100a00 */
[----:B------:R-:W-:-:S04]  /*fad0*/  IMAD R45, R230, 0x2, R44 ;  /* 0x00000002e62d7824 */ /* 0x000fc800078e022c */
[----:B------:R-:W-:Y:S01]  /*fae0*/  IMAD R72, R229, 0x2, R45 ;  /* 0x00000002e5487824 */ /* 0x000fe200078e022d */
[----:B------:R-:W-:-:S03]  /*faf0*/  UIADD3 UR5, UPT, UPT, UR8, 0x100, URZ ;  /* 0x0000010008057890 */ /* 0x000fc6000fffe0ff */
[----:B------:R-:W-:Y:S01]  /*fb00*/  IMAD R71, R231, 0x2, R72 ;  /* 0x00000002e7477824 */ /* 0x000fe200078e0248 */
[----:B------:R-:W-:Y:S01]  /*fb10*/  PRMT R99, RZ, 0x7610, R99 ;  /* 0x00007610ff637816 */ /* 0x000fe20000000063 */
[----:B------:R-:W-:Y:S01]  /*fb20*/  IMAD.SHL.U32 R242, R242, 0x2, RZ ;  /* 0x00000002f2f27824 */ /* 0x000fe200078e00ff */
[----:B------:R-:W-:Y:S01]  /*fb30*/  PRMT R98, RZ, 0x7610, R98 ;  /* 0x00007610ff627816 */ /* 0x000fe20000000062 */
[----:B------:R-:W-:Y:S01]  /*fb40*/  IMAD R43, R232, 0x2, R71 ;  /* 0x00000002e82b7824 */ /* 0x000fe200078e0247 */
        /* <DEDUP_REMOVED lines=24> */
[----:B------:R-:W-:Y:S01]  /*fcd0*/  SGXT R109, R109, 0x1 ;  /* 0x000000016d6d781a */ /* 0x000fe20000000200 */
[----:B------:R-:W-:Y:S06]  /*fce0*/  BAR.SYNC.DEFER_BLOCKING 0x0 ;  /* 0x0000000000007b1d */ /* 0x000fec0000010000 */
[----:B0-----:R-:W-:Y:S05]  /*fcf0*/  @!P2 BRA `(.L_x_6) ;  /* 0x0000000800dca947 */ /* 0x001fea0003800000 */
[----:B------:R-:W2:Y:S01]  /*fd00*/  LDL R110, [R1+0x1158] ;  /* 0x00115800016e7983 */ /* 0x000ea20000100800 */
[----:B------:R-:W-:Y:S02]  /*fd10*/  MOV R7, UR9 ;  /* 0x0000000900077c02 */ /* 0x000fe40008000f00 */
[----:B------:R-:W-:Y:S01]  /*fd20*/  ELECT P3, URZ, PT ;  /* 0x0000000000ff782f */ /* 0x000fe20003860000 */
[----:B------:R-:W-:Y:S01]  /*fd30*/  IMAD.MOV.U32 R209, RZ, RZ, RZ ;  /* 0x000000ffffd17224 */ /* 0x000fe200078e00ff */
[----:B------:R-:W-:Y:S01]  /*fd40*/  UMOV UR50, 0x0 ;  /* 0x0000000000327882 */ /* 0x000fe20000000000 */
[----:B------:R-:W-:Y:S01]  /*fd50*/  SHF.R.U32.HI R7, RZ, 0x4, R7 ;  /* 0x00000004ff077819 */ /* 0x000fe20000011607 */
[----:B------:R-:W-:Y:S01]  /*fd60*/  UMOV UR51, 0x4108010 ;  /* 0x0410801000337882 */ /* 0x000fe20000000000 */
[----:B------:R-:W-:Y:S01]  /*fd70*/  UMOV UR70, 0x0 ;  /* 0x0000000000467882 */ /* 0x000fe20000000000 */
[----:B------:R-:W-:Y:S01]  /*fd80*/  UMOV UR71, 0x4108010 ;  /* 0x0410801000477882 */ /* 0x000fe20000000000 */
[----:B------:R-:W-:Y:S01]  /*fd90*/  SGXT.U32 R7, R7, 0xe ;  /* 0x0000000e0707781a */ /* 0x000fe20000000000 */
[----:B------:R-:W-:Y:S01]  /*fda0*/  UMOV UR52, 0x0 ;  /* 0x0000000000347882 */ /* 0x000fe20000000000 */
[----:B------:R-:W-:Y:S01]  /*fdb0*/  UMOV UR53, 0x4108010 ;  /* 0x0410801000357882 */ /* 0x000fe20000000000 */
[----:B------:R-:W-:Y:S01]  /*fdc0*/  UMOV UR44, 0x0 ;  /* 0x00000000002c7882 */ /* 0x000fe20000000000 */
[----:B------:R-:W-:Y:S01]  /*fdd0*/  R2UR UR4, R7 ;  /* 0x00000000070472ca */ /* 0x000fe200000e0000 */
[----:B------:R-:W-:Y:S01]  /*fde0*/  UMOV UR45, 0x4108010 ;  /* 0x04108010002d7882 */ /* 0x000fe20000000000 */
[----:B------:R-:W-:Y:S01]  /*fdf0*/  @P3 IMAD.MOV.U32 R5, RZ, RZ, 0x40004040 ;  /* 0x40004040ff053424 */ /* 0x000fe200078e00ff */
[----:B------:R-:W-:Y:S01]  /*fe00*/  @P3 MOV R9, R208 ;  /* 0x000000d000093202 */ /* 0x000fe20000000f00 */
[----:B------:R-:W-:Y:S01]  /*fe10*/  UMOV UR64, 0x0 ;  /* 0x0000000000407882 */ /* 0x000fe20000000000 */
[----:B------:R-:W-:Y:S01]  /*fe20*/  UMOV UR65, 0x4108010 ;  /* 0x0410801000417882 */ /* 0x000fe20000000000 */
[----:B------:R-:W-:Y:S01]  /*fe30*/  UMOV UR48, 0x0 ;  /* 0x0000000000307882 */ /* 0x000fe20000000000 */
[C---:B------:R-:W-:Y:S01]  /*fe40*/  @P3 R2UR UR47, R5.reuse ;  /* 0x00000000052f32ca */ /* 0x040fe200000e0000 */
[----:B------:R-:W-:Y:S01]  /*fe50*/  UMOV UR49, 0x4108010 ;  /* 0x0410801000317882 */ /* 0x000fe20000000000 */
[----:B------:R-:W-:Y:S01]  /*fe60*/  @P3 R2UR UR63, R5 ;  /* 0x00000000053f32ca */ /* 0x000fe200000e0000 */
[----:B------:R-:W-:Y:S01]  /*fe70*/  UMOV UR58, 0x0 ;  /* 0x00000000003a7882 */ /* 0x000fe20000000000 */
[----:B------:R-:W-:Y:S01]  /*fe80*/  UMOV UR59, 0x4108010 ;  /* 0x04108010003b7882 */ /* 0x000fe20000000000 */
[----:B------:R-:W-:Y:S01]  /*fe90*/  UMOV UR68, 0x0 ;  /* 0x0000000000447882 */ /* 0x000fe20000000000 */
[----:B------:R-:W-:Y:S01]  /*fea0*/  IMAD.U32 R4, RZ, RZ, UR4 ;  /* 0x00000004ff047e24 */ /* 0x000fe2000f8e00ff */
[----:B------:R-:W-:Y:S01]  /*feb0*/  @P3 R2UR UR4, R9 ;  /* 0x00000000090432ca */ /* 0x000fe200000e0000 */
[----:B------:R-:W-:Y:S01]  /*fec0*/  UMOV UR69, 0x4108010 ;  /* 0x0410801000457882 */ /* 0x000fe20000000000 */
[----:B------:R-:W-:Y:S01]  /*fed0*/  UMOV UR66, 0x0 ;  /* 0x0000000000427882 */ /* 0x000fe20000000000 */
[----:B------:R-:W-:Y:S01]  /*fee0*/  UMOV UR67, 0x4108010 ;  /* 0x0410801000437882 */ /* 0x000fe20000000000 */
[----:B------:R-:W-:Y:S01]  /*fef0*/  @P3 R2UR UR46, R4 ;  /* 0x00000000042e32ca */ /* 0x000fe200000e0000 */
[----:B------:R-:W-:Y:S01]  /*ff00*/  UMOV UR60, 0x0 ;  /* 0x00000000003c7882 */ /* 0x000fe20000000000 */
        /* <DEDUP_REMOVED lines=29> */
[----:B--2---:R-:W-:-:S05]  /*100e0*/  VIADD R8, R110, 0x10000 ;  /* 0x000100006e087836 */ /* 0x004fca0000000000 */
[----:B------:R-:W-:-:S04]  /*100f0*/  SHF.R.U32.HI R8, RZ, 0x4, R8 ;  /* 0x00000004ff087819 */ /* 0x000fc80000011608 */
[----:B------:R-:W-:-:S04]  /*10100*/  SGXT.U32 R8, R8, 0xe ;  /* 0x0000000e0808781a */ /* 0x000fc80000000000 */
[C---:B------:R-:W-:Y:S02]  /*10110*/  R2UR UR12, R8.reuse ;  /* 0x00000000080c72ca */ /* 0x040fe400000e0000 */
[----:B------:R-:W-:-:S04]  /*10120*/  IADD3 R8, P4, PT, R8, 0x2, RZ ;  /* 0x0000000208087810 */ /* 0x000fc80007f9e0ff */
[----:B------:R-:W-:-:S07]  /*10130*/  R2UR UR14, R8 ;  /* 0x00000000080e72ca */ /* 0x000fce00000e0000 */
[----:B------:R-:W-:-:S04]  /*10140*/  MOV R4, UR12 ;  /* 0x0000000c00047c02 */ /* 0x000fc80008000f00 */
[----:B------:R-:W-:Y:S02]  /*10150*/  @P3 R2UR UR62, R4 ;  /* 0x00000000043e32ca */ /* 0x000fe400000e0000 */
[----:B------:R-:W-:Y:S02]  /*10160*/  CS2R R4, SRZ ;  /* 0x0000000000047805 */ /* 0x000fe4000001ff00 */
[----:B------:R-:W-:-:S04]  /*10170*/  IADD3 R7, P3, PT, R7, 0x80, RZ ;  /* 0x0000008007077810 */ /* 0x000fc80007f7e0ff */
[----:B------:R-:W-:Y:S02]  /*10180*/  R2UR UR12, R7 ;  /* 0x00000000070c72ca */ /* 0x000fe400000e0000 */
[----:B------:R-:W-:Y:S02]  /*10190*/  IADD3.X R5, PT, PT, R5, 0x40004040, RZ, P3, !PT ;  /* 0x4000404005057810 */ /* 0x000fe40001ffe4ff */
[----:B------:R-:W-:Y:S02]  /*101a0*/  IADD3.X R4, PT, PT, R4, 0x40004040, RZ, P4, !PT ;  /* 0x4000404004047810 */ /* 0x000fe400027fe4ff */
[----:B------:R-:W-:Y:S01]  /*101b0*/  R2UR UR13, R5 ;  /* 0x00000000050d72ca */ /* 0x000fe200000e0000 */
[----:B------:R0:W-:Y:S01]  /*101c0*/  UTCHMMA gdesc[UR46], gdesc[UR62], tmem[UR5], tmem[UR50], idesc[UR51], !UPT ;  /* 0x00ff323e2e0075ea */ /* 0x0001e2000f800005 */
[----:B------:R-:W-:-:S11]  /*101d0*/  R2UR UR15, R4 ;  /* 0x00000000040f72ca */ /* 0x000fd600000e0000 */
[----:B------:R-:W-:Y:S02]  /*101e0*/  UIADD3.64 UR42, UPT, UPT, UR12, 0x80, URZ ;  /* 0x000000800c2a7897 */ /* 0x000fe4000fffe0ff */
[----:B------:R-:W-:Y:S02]  /*101f0*/  UIADD3.64 UR54, UPT, UPT, UR14, 0x2, URZ ;  /* 0x000000020e367897 */ /* 0x000fe4000fffe0ff */
[----:B------:R1:W-:Y:S01]  /*10200*/  UTCHMMA gdesc[UR12], gdesc[UR14], tmem[UR5], tmem[UR70], idesc[UR71], UPT ;  /* 0x00ff460e0c0075ea */ /* 0x0003e2000b800005 */
[----:B0-----:R-:W-:Y:S02]  /*10210*/  UIADD3.64 UR46, UPT, UPT, UR12, 0x100, URZ ;  /* 0x000001000c2e7897 */ /* 0x001fe4000fffe0ff */
[----:B------:R-:W-:Y:S02]  /*10220*/  UIADD3.64 UR50, UPT, UPT, UR14, 0x4, URZ ;  /* 0x000000040e327897 */ /* 0x000fe4000fffe0ff */
[----:B------:R-:W-:Y:S02]  /*10230*/  UIADD3.64 UR74, UPT, UPT, UR12, 0x180, URZ ;  /* 0x000001800c4a7897 */ /* 0x000fe4000fffe0ff */
[----:B------:R-:W-:Y:S01]  /*10240*/  UIADD3.64 UR76, UPT, UPT, UR14, 0x1fe, URZ ;  /* 0x000001fe0e4c7897 */ /* 0x000fe2000fffe0ff */
[----:B------:R0:W-:Y:S01]  /*10250*/  UTCHMMA gdesc[UR42], gdesc[UR54], tmem[UR5], tmem[UR52], idesc[UR53], UPT ;  /* 0x00ff34362a0075ea */ /* 0x0001e2000b800005 */
[----:B------:R-:W-:-:S02]  /*10260*/  UIADD3.64 UR56, UPT, UPT, UR14, 0x200, URZ ;  /* 0x000002000e387897 */ /* 0x000fc4000fffe0ff */
[----:B------:R-:W-:Y:S01]  /*10270*/  UIADD3.64 UR62, UPT, UPT, UR14, 0x202, URZ ;  /* 0x000002020e3e7897 */ /* 0x000fe2000fffe0ff */
[----:B------:R2:W-:Y:S01]  /*10280*/  UTCHMMA gdesc[UR46], gdesc[UR50], tmem[UR5], tmem[UR44], idesc[UR45], UPT ;  /* 0x00ff2c322e0075ea */ /* 0x0005e2000b800005 */
[----:B-1----:R-:W-:-:S03]  /*10290*/  UIADD3.64 UR70, UPT, UPT, UR12, 0x300, URZ ;  /* 0x000003000c467897 */ /* 0x002fc6000fffe0ff */
[----:B------:R1:W-:Y:S01]  /*102a0*/  UTCHMMA gdesc[UR74], gdesc[UR76], tmem[UR5], tmem[UR64], idesc[UR65], UPT ;  /* 0x00ff404c4a0075ea */ /* 0x0003e2000b800005 */
[----:B0-----:R-:W-:Y:S02]  /*102b0*/  UIADD3.64 UR54, UPT, UPT, UR12, 0x200, URZ ;  /* 0x000002000c367897 */ /* 0x001fe4000fffe0ff */
[----:B------:R-:W-:Y:S02]  /*102c0*/  UIADD3.64 UR52, UPT, UPT, UR14, 0x204, URZ ;  /* 0x000002040e347897 */ /* 0x000fe4000fffe0ff */
[----:B--2---:R-:W-:Y:S01]  /*102d0*/  UIADD3.64 UR50, UPT, UPT, UR12, 0x280, URZ ;  /* 0x000002800c327897 */ /* 0x004fe2000fffe0ff */
[----:B------:R-:W-:Y:S01]  /*102e0*/  UMOV UR42, 0x0 ;  /* 0x00000000002a7882 */ /* 0x000fe20000000000 */
[----:B------:R-:W-:Y:S01]  /*102f0*/  UMOV UR43, 0x4108010 ;  /* 0x04108010002b7882 */ /* 0x000fe20000000000 */
[----:B-1----:R-:W-:Y:S02]  /*10300*/  UIADD3.64 UR64, UPT, UPT, UR14, 0x400, URZ ;  /* 0x000004000e407897 */ /* 0x002fe4000fffe0ff */
[----:B------:R0:W-:Y:S01]  /*10310*/  UTCHMMA gdesc[UR54], gdesc[UR56], tmem[UR5], tmem[UR48], idesc[UR49], UPT ;  /* 0x00ff3038360075ea */ /* 0x0001e2000b800005 */
[----:B------:R-:W-:-:S02]  /*10320*/  UIADD3.64 UR74, UPT, UPT, UR12, 0x480, URZ ;  /* 0x000004800c4a7897 */ /* 0x000fc4000fffe0ff */
[----:B------:R-:W-:Y:S01]  /*10330*/  UIADD3.64 UR76, UPT, UPT, UR14, 0x402, URZ ;  /* 0x000004020e4c7897 */ /* 0x000fe2000fffe0ff */
[----:B------:R1:W-:Y:S01]  /*10340*/  UTCHMMA gdesc[UR50], gdesc[UR62], tmem[UR5], tmem[UR58], idesc[UR59], UPT ;  /* 0x00ff3a3e320075ea */ /* 0x0003e2000b800005 */
[----:B------:R2:W-:Y:S01]  /*10350*/  UTCHMMA gdesc[UR70], gdesc[UR52], tmem[UR5], tmem[UR68], idesc[UR69], UPT ;  /* 0x00ff4434460075ea */ /* 0x0005e2000b800005 */
[----:B------:R-:W-:Y:S01]  /*10360*/  UMOV UR46, 0x0 ;  /* 0x00000000002e7882 */ /* 0x000fe20000000000 */
[----:B------:R-:W-:Y:S01]  /*10370*/  UMOV UR47, 0x4108010 ;  /* 0x04108010002f7882 */ /* 0x000fe20000000000 */
[----:B0-----:R-:W-:Y:S02]  /*10380*/  UIADD3.64 UR54, UPT, UPT, UR12, 0x380, URZ ;  /* 0x000003800c367897 */ /* 0x001fe4000fffe0ff */
[----:B------:R-:W-:Y:S02]  /*10390*/  UIADD3.64 UR56, UPT, UPT, UR14, 0x3fe, URZ ;  /* 0x000003fe0e387897 */ /* 0x000fe4000fffe0ff */
[----:B-1----:R-:W-:Y:S02]  /*103a0*/  UIADD3.64 UR62, UPT, UPT, UR12, 0x400, URZ ;  /* 0x000004000c3e7897 */ /* 0x002fe4000fffe0ff */
[----:B--2---:R-:W-:-:S02]  /*103b0*/  UIADD3.64 UR52, UPT, UPT, UR12, 0x500, URZ ;  /* 0x000005000c347897 */ /* 0x004fc4000fffe0ff */
[----:B------:R-:W-:Y:S02]  /*103c0*/  UIADD3.64 UR58, UPT, UPT, UR14, 0x5fe, URZ ;  /* 0x000005fe0e3a7897 */ /* 0x000fe4000fffe0ff */
[----:B------:R-:W-:Y:S01]  /*103d0*/  UIADD3.64 UR70, UPT, UPT, UR14, 0x602, URZ ;  /* 0x000006020e467897 */ /* 0x000fe2000fffe0ff */
[----:B------:R0:W-:Y:S01]  /*103e0*/  UTCHMMA gdesc[UR54], gdesc[UR56], tmem[UR5], tmem[UR66], idesc[UR67], UPT ;  /* 0x00ff4238360075ea */ /* 0x0001e2000b800005 */
[----:B------:R-:W-:Y:S01]  /*103f0*/  UIADD3.64 UR68, UPT, UPT, UR12, 0x700, URZ ;  /* 0x000007000c447897 */ /* 0x000fe2000fffe0ff */
[----:B------:R1:W-:Y:S01]  /*10400*/  UTCHMMA gdesc[UR62], gdesc[UR64], tmem[UR5], tmem[UR60], idesc[UR61], UPT ;  /* 0x00ff3c403e0075ea */ /* 0x0003e2000b800005 */
[----:B------:R2:W-:Y:S01]  /*10410*/  UTCHMMA gdesc[UR74], gdesc[UR76], tmem[UR5], tmem[UR72], idesc[UR73], UPT ;  /* 0x00ff484c4a0075ea */ /* 0x0005e2000b800005 */
[----:B------:R-:W-:Y:S01]  /*10420*/  UMOV UR50, 0x0 ;  /* 0x0000000000327882 */ /* 0x000fe20000000000 */
[----:B------:R-:W-:Y:S01]  /*10430*/  UMOV UR51, 0x4108010 ;  /* 0x0410801000337882 */ /* 0x000fe20000000000 */
[----:B0-----:R-:W-:Y:S02]  /*10440*/  UIADD3.64 UR54, UPT, UPT, UR14, 0x404, URZ ;  /* 0x000004040e367897 */ /* 0x001fe4000fffe0ff */
[----:B------:R-:W-:-:S02]  /*10450*/  UIADD3.64 UR56, UPT, UPT, UR12, 0x580, URZ ;  /* 0x000005800c387897 */ /* 0x000fc4000fffe0ff */
[----:B-1----:R-:W-:Y:S02]  /*10460*/  UIADD3.64 UR60, UPT, UPT, UR12, 0x600, URZ ;  /* 0x000006000c3c7897 */ /* 0x002fe4000fffe0ff */
[----:B------:R-:W-:Y:S02]  /*10470*/  UIADD3.64 UR62, UPT, UPT, UR14, 0x600, URZ ;  /* 0x000006000e3e7897 */ /* 0x000fe4000fffe0ff */
[----:B------:R-:W-:Y:S01]  /*10480*/  UIADD3.64 UR64, UPT, UPT, UR12, 0x680, URZ ;  /* 0x000006800c407897 */ /* 0x000fe2000fffe0ff */
[----:B------:R0:W-:Y:S01]  /*10490*/  UTCHMMA gdesc[UR52], gdesc[UR54], tmem[UR5], tmem[UR16], idesc[UR17], UPT ;  /* 0x00ff1036340075ea */ /* 0x0001e2000b800005 */
[----:B------:R-:W-:Y:S01]  /*104a0*/  UIADD3.64 UR66, UPT, UPT, UR14, 0x604, URZ ;  /* 0x000006040e427897 */ /* 0x000fe2000fffe0ff */
[----:B------:R1:W-:Y:S01]  /*104b0*/  UTCHMMA gdesc[UR56], gdesc[UR58], tmem[UR5], tmem[UR18], idesc[UR19], UPT ;  /* 0x00ff123a380075ea */ /* 0x0003e2000b800005 */
[----:B--2---:R-:W-:Y:S02]  /*104c0*/  UIADD3.64 UR72, UPT, UPT, UR14, 0x802, URZ ;  /* 0x000008020e487897 */ /* 0x004fe4000fffe0ff */
[----:B------:R-:W-:Y:S01]  /*104d0*/  UIADD3.64 UR76, UPT, UPT, UR14, 0x804, URZ ;  /* 0x000008040e4c7897 */ /* 0x000fe2000fffe0ff */
[----:B------:R2:W-:Y:S01]  /*104e0*/  UTCHMMA gdesc[UR60], gdesc[UR62], tmem[UR5], tmem[UR20], idesc[UR21], UPT ;  /* 0x00ff143e3c0075ea */ /* 0x0005e2000b800005 */
[----:B------:R-:W-:Y:S01]  /*104f0*/  UIADD3.64 UR74, UPT, UPT, UR12, 0x980, URZ ;  /* 0x000009800c4a7897 */ /* 0x000fe2000fffe0ff */
[----:B------:R3:W-:Y:S01]  /*10500*/  UTCHMMA gdesc[UR64], gdesc[UR70], tmem[UR5], tmem[UR22], idesc[UR23], UPT ;  /* 0x00ff1646400075ea */ /* 0x0007e2000b800005 */
[----:B0-----:R-:W-:Y:S01]  /*10510*/  UIADD3.64 UR52, UPT, UPT, UR12, 0x780, URZ ;  /* 0x000007800c347897 */ /* 0x001fe2000fffe0ff */
[----:B------:R0:W-:Y:S01]  /*10520*/  UTCHMMA gdesc[UR68], gdesc[UR66], tmem[UR5], tmem[UR24], idesc[UR25], UPT ;  /* 0x00ff1842440075ea */ /* 0x0001e2000b800005 */
[----:B------:R-:W-:-:S02]  /*10530*/  UIADD3.64 UR54, UPT, UPT, UR14, 0x7fe, URZ ;  /* 0x000007fe0e367897 */ /* 0x000fc4000fffe0ff */
[----:B------:R-:W-:Y:S02]  /*10540*/  UIADD3.64 UR16, UPT, UPT, UR12, 0x800, URZ ;  /* 0x000008000c107897 */ /* 0x000fe4000fffe0ff */
[----:B-1----:R-:W-:Y:S02]  /*10550*/  UIADD3.64 UR56, UPT, UPT, UR14, 0x800, URZ ;  /* 0x000008000e387897 */ /* 0x002fe4000fffe0ff */
[----:B------:R-:W-:Y:S02]  /*10560*/  UIADD3.64 UR18, UPT, UPT, UR12, 0x880, URZ ;  /* 0x000008800c127897 */ /* 0x000fe4000fffe0ff */
[----:B--2---:R-:W-:Y:S01]  /*10570*/  UIADD3.64 UR20, UPT, UPT, UR12, 0x900, URZ ;  /* 0x000009000c147897 */ /* 0x004fe2000fffe0ff */
[----:B------:R1:W-:Y:S01]  /*10580*/  UTCHMMA gdesc[UR52], gdesc[UR54], tmem[UR5], tmem[UR26], idesc[UR27], UPT ;  /* 0x00ff1a36340075ea */ /* 0x0003e2000b800005 */
[----:B------:R-:W-:Y:S02]  /*10590*/  UIADD3.64 UR60, UPT, UPT, UR14, 0x9fe, URZ ;  /* 0x000009fe0e3c7897 */ /* 0x000fe4000fffe0ff */
[----:B---3--:R-:W-:Y:S01]  /*105a0*/  UIADD3.64 UR22, UPT, UPT, UR12, 0xa00, URZ ;  /* 0x00000a000c167897 */ /* 0x008fe2000fffe0ff */
[----:B------:R2:W-:Y:S01]  /*105b0*/  UTCHMMA gdesc[UR16], gdesc[UR56], tmem[UR5], tmem[UR28], idesc[UR29], UPT ;  /* 0x00ff1c38100075ea */ /* 0x0005e2000b800005 */
[----:B------:R-:W-:Y:S01]  /*105c0*/  UIADD3.64 UR58, UPT, UPT, UR14, 0xa00, URZ ;  /* 0x00000a000e3a7897 */ /* 0x000fe2000fffe0ff */
[----:B------:R3:W-:Y:S01]  /*105d0*/  UTCHMMA gdesc[UR18], gdesc[UR72], tmem[UR5], tmem[UR30], idesc[UR31], UPT ;  /* 0x00ff1e48120075ea */ /* 0x0007e2000b800005 */
[----:B0-----:R-:W-:Y:S01]  /*105e0*/  UIADD3.64 UR24, UPT, UPT, UR12, 0xa80, URZ ;  /* 0x00000a800c187897 */ /* 0x001fe2000fffe0ff */
[----:B------:R0:W-:Y:S01]  /*105f0*/  UTCHMMA gdesc[UR20], gdesc[UR76], tmem[UR5], tmem[UR32], idesc[UR33], UPT ;  /* 0x00ff204c140075ea */ /* 0x0001e2000b800005 */
[----:B------:R-:W-:Y:S01]  /*10600*/  UIADD3.64 UR64, UPT, UPT, UR14, 0xa02, URZ ;  /* 0x00000a020e407897 */ /* 0x000fe2000fffe0ff */
[----:B------:R4:W-:Y:S01]  /*10610*/  UTCHMMA gdesc[UR74], gdesc[UR60], tmem[UR5], tmem[UR34], idesc[UR35], UPT ;  /* 0x00ff223c4a0075ea */ /* 0x0009e2000b800005 */
[----:B------:R-:W-:-:S02]  /*10620*/  UIADD3.64 UR62, UPT, UPT, UR12, 0xb00, URZ ;  /* 0x00000b000c3e7897 */ /* 0x000fc4000fffe0ff */
[----:B-1----:R-:W-:Y:S02]  /*10630*/  UIADD3.64 UR52, UPT, UPT, UR14, 0xa04, URZ ;  /* 0x00000a040e347897 */ /* 0x002fe4000fffe0ff */
[----:B------:R-:W-:Y:S02]  /*10640*/  UIADD3.64 UR26, UPT, UPT, UR12, 0xb80, URZ ;  /* 0x00000b800c1a7897 */ /* 0x000fe4000fffe0ff */
[----:B------:R-:W-:Y:S02]  /*10650*/  UIADD3.64 UR70, UPT, UPT, UR14, 0xbfe, URZ ;  /* 0x00000bfe0e467897 */ /* 0x000fe4000fffe0ff */
[----:B--2---:R-:W-:Y:S02]  /*10660*/  UIADD3.64 UR16, UPT, UPT, UR12, 0xc00, URZ ;  /* 0x00000c000c107897 */ /* 0x004fe4000fffe0ff */
[----:B------:R-:W-:Y:S02]  /*10670*/  UIADD3.64 UR28, UPT, UPT, UR14, 0xc00, URZ ;  /* 0x00000c000e1c7897 */ /* 0x000fe4000fffe0ff */
[----:B------:R-:W-:-:S02]  /*10680*/  UIADD3.64 UR66, UPT, UPT, UR12, 0xc80, URZ ;  /* 0x00000c800c427897 */ /* 0x000fc4000fffe0ff */
[----:B---3--:R-:W-:Y:S02]  /*10690*/  UIADD3.64 UR18, UPT, UPT, UR14, 0xc02, URZ ;  /* 0x00000c020e127897 */ /* 0x008fe4000fffe0ff */
[----:B------:R-:W-:Y:S02]  /*106a0*/  UIADD3.64 UR68, UPT, UPT, UR12, 0xd00, URZ ;  /* 0x00000d000c447897 */ /* 0x000fe4000fffe0ff */
[----:B------:R-:W-:Y:S02]  /*106b0*/  UIADD3.64 UR54, UPT, UPT, UR14, 0xc04, URZ ;  /* 0x00000c040e367897 */ /* 0x000fe4000fffe0ff */
[----:B0-----:R-:W-:Y:S02]  /*106c0*/  UIADD3.64 UR20, UPT, UPT, UR12, 0xd80, URZ ;  /* 0x00000d800c147897 */ /* 0x001fe4000fffe0ff */
[----:B------:R-:W-:Y:S01]  /*106d0*/  UIADD3.64 UR30, UPT, UPT, UR14, 0xdfe, URZ ;  /* 0x00000dfe0e1e7897 */ /* 0x000fe2000fffe0ff */
[----:B----4-:R-:W-:Y:S01]  /*106e0*/  UMOV UR74, 0x0 ;  /* 0x00000000004a7882 */ /* 0x010fe20000000000 */
[----:B------:R-:W-:Y:S01]  /*106f0*/  UMOV UR75, 0x4108010 ;  /* 0x04108010004b7882 */ /* 0x000fe20000000000 */
[----:B------:R-:W-:Y:S01]  /*10700*/  UIADD3.64 UR56, UPT, UPT, UR12, 0xe00, URZ ;  /* 0x00000e000c387897 */ /* 0x000fe2000fffe0ff */
[----:B------:R0:W-:Y:S01]  /*10710*/  UTCHMMA gdesc[UR22], gdesc[UR58], tmem[UR5], tmem[UR74], idesc[UR75], UPT ;  /* 0x00ff4a3a160075ea */ /* 0x0001e2000b800005 */
[----:B------:R-:W-:Y:S01]  /*10720*/  UIADD3.64 UR34, UPT, UPT, UR14, 0xe00, URZ ;  /* 0x00000e000e227897 */ /* 0x000fe2000fffe0ff */
[----:B------:R-:W-:Y:S01]  /*10730*/  UMOV UR60, 0x0 ;  /* 0x00000000003c7882 */ /* 0x000fe20000000000 */
        /* <DEDUP_REMOVED lines=9> */
[----:B------:R0:W-:Y:S01]  /*107d0*/  UTCHMMA gdesc[UR26], gdesc[UR70], tmem[UR5], tmem[UR36], idesc[UR37], UPT ;  /* 0x00ff24461a0075ea */ /* 0x0001e2000b800005 */
[----:B------:R0:W-:Y:S01]  /*107e0*/  UTCHMMA gdesc[UR16], gdesc[UR28], tmem[UR5], tmem[UR38], idesc[UR39], UPT ;  /* 0x00ff261c100075ea */ /* 0x0001e2000b800005 */
[----:B------:R0:W-:Y:S01]  /*107f0*/  UTCHMMA gdesc[UR66], gdesc[UR18], tmem[UR5], tmem[UR40], idesc[UR41], UPT ;  /* 0x00ff2812420075ea */ /* 0x0001e2000b800005 */
[----:B------:R0:W-:Y:S01]  /*10800*/  UTCHMMA gdesc[UR68], gdesc[UR54], tmem[UR5], tmem[UR42], idesc[UR43], UPT ;  /* 0x00ff2a36440075ea */ /* 0x0001e2000b800005 */
[----:B------:R0:W-:Y:S01]  /*10810*/  UTCHMMA gdesc[UR20], gdesc[UR30], tmem[UR5], tmem[UR44], idesc[UR45], UPT ;  /* 0x00ff2c1e140075ea */ /* 0x0001e2000b800005 */
[----:B------:R0:W-:Y:S01]  /*10820*/  UTCHMMA gdesc[UR56], gdesc[UR34], tmem[UR5], tmem[UR46], idesc[UR47], UPT ;  /* 0x00ff2e22380075ea */ /* 0x0001e2000b800005 */
[----:B------:R0:W-:Y:S02]  /*10830*/  UTCHMMA gdesc[UR32], gdesc[UR72], tmem[UR5], tmem[UR48], idesc[UR49], UPT ;  /* 0x00ff3048200075ea */ /* 0x0001e4000b800005 */
[----:B------:R0:W-:Y:S01]  /*10840*/  UTCHMMA gdesc[UR12], gdesc[UR14], tmem[UR5], tmem[UR50], idesc[UR51], UPT ;  /* 0x00ff320e0c0075ea */ /* 0x0001e2000b800005 */
[----:B------:R0:W-:Y:S01]  /*10850*/  UTCBAR [UR4], URZ ;  /* 0x000000ff040073e9 */ /* 0x0001e200080000ff */
[----:B------:R-:W-:Y:S01]  /*10860*/  NOP ;  /* 0x0000000000007918 */ /* 0x000fe20000000000 */
.L_x_6:
[-C--:B------:R-:W-:Y:S01]  /*10870*/  LEA R4, P5, R6, R36.reuse, 0x1 ;  /* 0x0000002406047211 */ /* 0x080fe200078a08ff */
[----:B------:R-:W-:Y:S01]  /*10880*/  IMAD R40, R233, 0x2, R43 ;  /* 0x00000002e9287824 */ /* 0x000fe200078e022b */
[-C--:B------:R-:W-:Y:S02]  /*10890*/  LEA R10, P3, R42, R36.reuse, 0x1 ;  /* 0x000000242a0a7211 */ /* 0x080fe400078608ff */
[----:B------:R-:W-:Y:S01]  /*108a0*/  LEA R8, P4, R70, R36, 0x1 ;  /* 0x0000002446087211 */ /* 0x000fe200078808ff */
[----:B------:R-:W-:Y:S01]  /*108b0*/  IMAD R41, R234, 0x2, R40 ;  /* 0x00000002ea297824 */ /* 0x000fe200078e0228 */
[----:B------:R-:W-:Y:S01]  /*108c0*/  LEA.HI.X.SX32 R5, R6, R3, 0x1, P5 ;  /* 0x0000000306057211 */ /* 0x000fe200028f0eff */
[----:B------:R1:W-:Y:S04]  /*108d0*/  STL [R1+0x470], R10 ;  /* 0x0004700a01007387 */ /* 0x0003e80000100800 */
[----:B------:R1:W-:Y:S04]  /*108e0*/  STL [R1+0x468], R8 ;  /* 0x0004680801007387 */ /* 0x0003e80000100800 */
[----:B------:R1:W-:Y:S01]  /*108f0*/  STL.64 [R1+0x478], R4 ;  /* 0x0004780401007387 */ /* 0x0003e20000100a00 */
[----:B------:R-:W-:Y:S05]  /*10900*/  @!P1 BRA `(.L_x_7) ;  /* 0x0000000000089947 */ /* 0x000fea0003800000 */
[----:B------:R-:W2:Y:S02]  /*10910*/  SYNCS.PHASECHK.TRANS64.TRYWAIT P5, [UR9+0x20000], RZ ;  /* 0x020000ffff0075a7 */ /* 0x000ea400080a1109 */
[----:B--2---:R-:W-:Y:S05]  /*10920*/  @!P5 BRA `(.L_x_8) ;  /* 0x0000020000a0d947 */ /* 0x004fea0003800000 */
.L_x_7:
[----:B------:R-:W2:Y:S04]  /*10930*/  LDL.64 R232, [R1+0x650] ;  /* 0x0006500001e87983 */ /* 0x000ea80000100a00 */
[----:B------:R-:W3:Y:S04]  /*10940*/  LDL.64 R230, [R1+0x630] ;  /* 0x0006300001e67983 */ /* 0x000ee80000100a00 */
[----:B------:R-:W4:Y:S04]  /*10950*/  LDL.64 R228, [R1+0x610] ;  /* 0x0006100001e47983 */ /* 0x000f280000100a00 */
[----:B------:R-:W3:Y:S04]  /*10960*/  LDL.64 R226, [R1+0x470] ;  /* 0x0004700001e27983 */ /* 0x000ee80000100a00 */
[----:B------:R-:W4:Y:S04]  /*10970*/  LDL.64 R224, [R1+0x468] ;  /* 0x0004680001e07983 */ /* 0x000f280000100a00 */
[----:B------:R0:W-:Y:S01]  /*10980*/  STL.64 [R1+0x1228], R148 ;  /* 0x0012289401007387 */ /* 0x0001e20000100a00 */
[----:B------:R-:W-:Y:S06]  /*10990*/  BAR.SYNC.DEFER_BLOCKING 0x0 ;  /* 0x0000000000007b1d */ /* 0x000fec0000010000 */
[----:B0-----:R-:W4:Y:S04]  /*109a0*/  LDL.64 R148, [R1+0x670] ;  /* 0x0006700001947983 */ /* 0x001f280000100a00 */
[----:B------:R0:W-:Y:S01]  /*109b0*/  STL.64 [R1+0x1208], R146 ;  /* 0x0012089201007387 */ /* 0x0001e20000100a00 */
[----:B-1----:R-:W-:Y:S01]  /*109c0*/  LDTM.16dp32bit_t0_t15.x32 R4, tmem[UR6+0x100] ;  /* 0x00010006000479ee */ /* 0x002fe20008a80000 */
[----:B------:R-:W1:Y:S02]  /*109d0*/  LDTM.16dp32bit_t16_t31.x32 R4, tmem[UR6+0x120] ;  /* 0x00012006000479ee */ /* 0x000e640008aa0000 */
[----:B0-----:R-:W4:Y:S01]  /*109e0*/  LDL.64 R146, [R1+0x690] ;  /* 0x0006900001927983 */ /* 0x001f220000100a00 */
[----:B------:R-:W0:Y:S01]  /*109f0*/  @!P0 SYNCS.CCTL.IV [UR9+0x20000] ;  /* 0x02000000ff0089b1 */ /* 0x000e220008000009 */
[----:B------:R-:W-:-:S02]  /*10a00*/  NOP ;  /* 0x0000000000007918 */ /* 0x000fc40000000000 */
[----:B------:R1:W-:Y:S04]  /*10a10*/  STL.64 [R1+0x1200], R144 ;  /* 0x0012009001007387 */ /* 0x0003e80000100a00 */
[----:B-1----:R-:W4:Y:S04]  /*10a20*/  LDL.64 R144, [R1+0x6b0] ;  /* 0x0006b00001907983 */ /* 0x002f280000100a00 */
        /* <DEDUP_REMOVED lines=14> */
[----:B-----5:R1:W-:Y:S04]  /*10b10*/  STL.64 [R1+0x1188], R206 ;  /* 0x001188ce01007387 */ /* 0x0203e80000100a00 */
        /* <DEDUP_REMOVED lines=14> */
[----:B--2---:R-:W2:Y:S04]  /*10c00*/  @P1 LDG.E.U16 R76, desc[UR10][R232.64] ;  /* 0x0000000ae84c1981 */ /* 0x004ea8000c1e1500 */
[----:B-1----:R-:W2:Y:S04]  /*10c10*/  LDL.64 R8, [R1+0x990] ;  /* 0x0009900001087983 */ /* 0x002ea80000100a00 */
[----:B------:R1:W-:Y:S01]  /*10c20*/  STL.64 [R1+0x1248], R10 ;  /* 0x0012480a01007387 */ /* 0x0003e20000100a00 */
[----:B---3--:R-:W-:-:S03]  /*10c30*/  LEA.HI.X.SX32 R227, R42, R3, 0x1, P3 ;  /* 0x000000032ae37211 */ /* 0x008fc600018f0eff */
[----:B------:R-:W3:Y:S01]  /*10c40*/  @P1 LDG.E.U16 R75, desc[UR10][R230.64] ;  /* 0x0000000ae64b1981 */ /* 0x000ee2000c1e1500 */
[----:B----4-:R-:W-:-:S03]  /*10c50*/  LEA.HI.X.SX32 R225, R70, R3, 0x1, P4 ;  /* 0x0000000346e17211 */ /* 0x010fc600020f0eff */
[----:B------:R-:W0:Y:S04]  /*10c60*/  @P1 LDG.E.U16 R74, desc[UR10][R228.64] ;  /* 0x0000000ae44a1981 */ /* 0x000e28000c1e1500 */
[----:B-1----:R-:W4:Y:S04]  /*10c70*/  LDL.64 R10, [R1+0x9b0] ;  /* 0x0009b000010a7983 */ /* 0x002f280000100a00 */
[----:B------:R1:W-:Y:S04]  /*10c80*/  STL.64 [R1+0x1240], R12 ;  /* 0x0012400c01007387 */ /* 0x0003e80000100a00 */
[----:B------:R-:W3:Y:S04]  /*10c90*/  @P1 LDG.E.U16 R77, desc[UR10][R148.64] ;  /* 0x0000000a944d1981 */ /* 0x000ee8000c1e1500 */
[----:B-1----:R-:W3:Y:S04]  /*10ca0*/  LDL.64 R12, [R1+0x9d0] ;  /* 0x0009d000010c7983 */ /* 0x002ee80000100a00 */
        /* <DEDUP_REMOVED lines=17> */
[----:B------:R-:W-:Y:S04]  /*10dc0*/  STL [R1+0x474], R227 ;  /* 0x000474e301007387 */ /* 0x000fe80000100800 */
[----:B------:R-:W-:Y:S01]  /*10dd0*/  STL [R1+0x46c], R225 ;  /* 0x00046ce101007387 */ /* 0x000fe20000100800 */
[----:B------:R-:W-:-:S03]  /*10de0*/  IMAD R42, R235, 0x2, R41 ;  /* 0x00000002eb2a7824 */ /* 0x000fc600078e0229 */
[----:B------:R-:W3:Y:S01]  /*10df0*/  @P1 LDG.E.U16 R81, desc[UR10][R140.64] ;  /* 0x0000000a8c511981 */ /* 0x000ee2000c1e1500 */
[----:B------:R-:W-:-:S03]  /*10e00*/  IMAD R70, R236, 0x2, R42 ;  /* 0x00000002ec467824 */ /* 0x000fc600078e022a */
        /* <DEDUP_REMOVED lines=10> */
[----:B------:R1:W3:Y:S02]  /*10eb0*/  @P1 LDG.E.U16 R92, desc[UR10][R4.64] ;  /* 0x0000000a045c1981 */ /* 0x0002e4000c1e1500 */
[----:B-1----:R-:W-:-:S02]  /*10ec0*/  LEA R4, P5, R39, R36, 0x1 ;  /* 0x0000002427047211 */ /* 0x002fc400078a08ff */
[----:B------:R1:W3:Y:S02]  /*10ed0*/  @P1 LDG.E.U16 R93, desc[UR10][R6.64] ;  /* 0x0000000a065d1981 */ /* 0x0002e4000c1e1500 */
[----:B------:R-:W-:Y:S02]  /*10ee0*/  LEA.HI.X.SX32 R5, R39, R3, 0x1, P5 ;  /* 0x0000000327057211 */ /* 0x000fe400028f0eff */
[----:B-1----:R-:W-:-:S04]  /*10ef0*/  LEA R6, P4, R69, R36, 0x1 ;  /* 0x0000002445067211 */ /* 0x002fc800078808ff */
[----:B------:R-:W-:Y:S01]  /*10f00*/  LEA.HI.X.SX32 R7, R69, R3, 0x1, P4 ;  /* 0x0000000345077211 */ /* 0x000fe200020f0eff */
[----:B--2---:R-:W2:Y:S04]  /*10f10*/  @P1 LDG.E.U16 R94, desc[UR10][R8.64] ;  /* 0x0000000a085e1981 */ /* 0x004ea8000c1e1500 */
[----:B----4-:R1:W4:Y:S02]  /*10f20*/  @P1 LDG.E.U16 R95, desc[UR10][R10.64] ;  /* 0x0000000a0a5f1981 */ /* 0x010324000c1e1500 */
[----:B-1----:R-:W-:-:S04]  /*10f30*/  LEA R10, P3, R38, R36, 0x1 ;  /* 0x00000024260a7211 */ /* 0x002fc800078608ff */
[----:B------:R-:W-:Y:S01]  /*10f40*/  LEA.HI.X.SX32 R11, R38, R3, 0x1, P3 ;  /* 0x00000003260b7211 */ /* 0x000fe200018f0eff */
[----:B---3--:R1:W3:Y:S04]  /*10f50*/  @P1 LDG.E.U16 R96, desc[UR10][R12.64] ;  /* 0x0000000a0c601981 */ /* 0x0082e8000c1e1500 */
[----:B------:R-:W-:Y:S04]  /*10f60*/  STL.64 [R1+0x460], R10 ;  /* 0x0004600a01007387 */ /* 0x000fe80000100a00 */
[----:B------:R0:W-:Y:S01]  /*10f70*/  STL.64 [R1+0x458], R6 ;  /* 0x0004580601007387 */ /* 0x0001e20000100a00 */
[----:B-1----:R-:W-:-:S03]  /*10f80*/  LEA R12, P4, R67, R36, 0x1 ;  /* 0x00000024430c7211 */ /* 0x002fc600078808ff */
[----:B------:R-:W-:Y:S04]  /*10f90*/  STL.64 [R1+0x1268], R10 ;  /* 0x0012680a01007387 */ /* 0x000fe80000100a00 */
[----:B------:R1:W-:Y:S01]  /*10fa0*/  STL.64 [R1+0x450], R4 ;  /* 0x0004500401007387 */ /* 0x0003e20000100a00 */
[----:B0-----:R-:W-:-:S03]  /*10fb0*/  LEA R6, P3, R66, R36, 0x1 ;  /* 0x0000002442067211 */ /* 0x001fc600078608ff */
[----:B------:R0:W2:Y:S01]  /*10fc0*/  @P1 LDG.E.U16 R97, desc[UR10][R14.64] ;  /* 0x0000000a0e611981 */ /* 0x0000a2000c1e1500 */
[-C--:B------:R-:W-:Y:S02]  /*10fd0*/  LEA.HI.X.SX32 R13, R67, R3.reuse, 0x1, P4 ;  /* 0x00000003430d7211 */ /* 0x080fe400020f0eff */
[----:B------:R-:W-:Y:S02]  /*10fe0*/  LEA.HI.X.SX32 R7, R66, R3, 0x1, P3 ;  /* 0x0000000342077211 */ /* 0x000fe400018f0eff */
[----:B-1----:R-:W-:-:S03]  /*10ff0*/  LEA R4, P5, R68, R36, 0x1 ;  /* 0x0000002444047211 */ /* 0x002fc600078a08ff */
[----:B------:R1:W-:Y:S01]  /*11000*/  STL.64 [R1+0x448], R6 ;  /* 0x0004480601007387 */ /* 0x0003e20000100a00 */
[----:B------:R-:W-:-:S03]  /*11010*/  LEA.HI.X.SX32 R5, R68, R3, 0x1, P5 ;  /* 0x0000000344057211 */ /* 0x000fc600028f0eff */
[----:B------:R-:W-:Y:S04]  /*11020*/  STL.64 [R1+0x440], R12 ;  /* 0x0004400c01007387 */ /* 0x000fe80000100a00 */
[----:B------:R-:W-:Y:S01]  /*11030*/  STL.64 [R1+0x1270], R12 ;  /* 0x0012700c01007387 */ /* 0x000fe20000100a00 */
[----:B-1----:R-:W-:-:S03]  /*11040*/  LEA R6, P3, R37, R36, 0x1 ;  /* 0x0000002425067211 */ /* 0x002fc600078608ff */
[----:B------:R1:W-:Y:S01]  /*11050*/  STL.64 [R1+0x438], R4 ;  /* 0x0004380401007387 */ /* 0x0003e20000100a00 */
[----:B------:R-:W-:-:S03]  /*11060*/  LEA.HI.X.SX32 R7, R37, R3, 0x1, P3 ;  /* 0x0000000325077211 */ /* 0x000fc600018f0eff */
[----:B------:R1:W2:Y:S01]  /*11070*/  @P1 LDG.E.U16 R98, desc[UR10][R16.64] ;  /* 0x0000000a10621981 */ /* 0x0002a2000c1e1500 */
[----:B0-----:R-:W-:-:S03]  /*11080*/  LEA R14, P5, R64, R36, 0x1 ;  /* 0x00000024400e7211 */ /* 0x001fc600078a08ff */
[----:B------:R0:W2:Y:S01]  /*11090*/  @P1 LDG.E.U16 R99, desc[UR10][R18.64] ;  /* 0x0000000a12631981 */ /* 0x0000a2000c1e1500 */
[----:B-1----:R-:W-:-:S03]  /*110a0*/  LEA R4, P4, R65, R36, 0x1 ;  /* 0x0000002441047211 */ /* 0x002fc600078808ff */
[----:B------:R1:W-:Y:S01]  /*110b0*/  STL.64 [R1+0x430], R6 ;  /* 0x0004300601007387 */ /* 0x0003e20000100a00 */
[-C--:B------:R-:W-:Y:S02]  /*110c0*/  LEA.HI.X.SX32 R5, R65, R3.reuse, 0x1, P4 ;  /* 0x0000000341057211 */ /* 0x080fe400020f0eff */
[CC--:B------:R-:W-:Y:S02]  /*110d0*/  LEA R8, P3, R61.reuse, R36.reuse, 0x1 ;  /* 0x000000243d087211 */ /* 0x0c0fe400078608ff */
[-C--:B------:R-:W-:Y:S01]  /*110e0*/  LEA.HI.X.SX32 R15, R64, R3.reuse, 0x1, P5 ;  /* 0x00000003400f7211 */ /* 0x080fe200028f0eff */
[----:B------:R0:W-:Y:S01]  /*110f0*/  STL.64 [R1+0x428], R4 ;  /* 0x0004280401007387 */ /* 0x0001e20000100a00 */
[----:B------:R-:W-:Y:S02]  /*11100*/  LEA.HI.X.SX32 R9, R61, R3, 0x1, P3 ;  /* 0x000000033d097211 */ /* 0x000fe400018f0eff */
[----:B-1----:R-:W-:Y:S01]  /*11110*/  LEA R6, P4, R62, R36, 0x1 ;  /* 0x000000243e067211 */ /* 0x002fe200078808ff */
[----:B------:R-:W-:Y:S01]  /*11120*/  STL.64 [R1+0x420], R14 ;  /* 0x0004200e01007387 */ /* 0x000fe20000100a00 */
[----:B------:R-:W-:-:S02]  /*11130*/  LEA R38, R237, R70, 0x1 ;  /* 0x00000046ed267211 */ /* 0x000fc400078e08ff */
[-C--:B------:R-:W-:Y:S02]  /*11140*/  LEA.HI.X.SX32 R7, R62, R3.reuse, 0x1, P4 ;  /* 0x000000033e077211 */ /* 0x080fe400020f0eff */
[CC--:B0-----:R-:W-:Y:S01]  /*11150*/  LEA R4, P5, R63.reuse, R36.reuse, 0x1 ;  /* 0x000000243f047211 */ /* 0x0c1fe200078a08ff */
[----:B------:R-:W-:Y:S03]  /*11160*/  STL.64 [R1+0x1278], R14 ;  /* 0x0012780e01007387 */ /* 0x000fe60000100a00 */
[-C--:B------:R-:W-:Y:S01]  /*11170*/  LEA.HI.X.SX32 R5, R63, R3.reuse, 0x1, P5 ;  /* 0x000000033f057211 */ /* 0x080fe200028f0eff */
[----:B------:R-:W-:Y:S01]  /*11180*/  STL.64 [R1+0x418], R8 ;  /* 0x0004180801007387 */ /* 0x000fe20000100a00 */
[----:B------:R-:W-:Y:S01]  /*11190*/  LEA R16, P3, R58, R36, 0x1 ;  /* 0x000000243a107211 */ /* 0x000fe200078608ff */
[----:B------:R-:W-:Y:S02]  /*111a0*/  IMAD R39, R238, 0x2, R38 ;  /* 0x00000002ee277824 */ /* 0x000fe400078e0226 */
[----:B------:R0:W-:Y:S01]  /*111b0*/  STL.64 [R1+0x410], R6 ;  /* 0x0004100601007387 */ /* 0x0001e20000100a00 */
[----:B------:R-:W-:-:S03]  /*111c0*/  LEA.HI.X.SX32 R17, R58, R3, 0x1, P3 ;  /* 0x000000033a117211 */ /* 0x000fc600018f0eff */
[----:B------:R1:W-:Y:S01]  /*111d0*/  STL.64 [R1+0x408], R4 ;  /* 0x0004080401007387 */ /* 0x0003e20000100a00 */
[----:B------:R-:W-:Y:S01]  /*111e0*/  IMAD R67, R239, 0x2, R39 ;  /* 0x00000002ef437824 */ /* 0x000fe200078e0227 */
[CC--:B0-----:R-:W-:Y:S02]  /*111f0*/  LEA R6, P4, R59.reuse, R36.reuse, 0x1 ;  /* 0x000000243b067211 */ /* 0x0c1fe400078808ff */
[C---:B-1----:R-:W-:Y:S02]  /*11200*/  LEA R4, P5, R60.reuse, R36, 0x1 ;  /* 0x000000243c047211 */ /* 0x042fe400078a08ff */
        /* <DEDUP_REMOVED lines=8> */
[----:B0-----:R-:W-:Y:S02]  /*11290*/  LEA R6, P3, R55, R36, 0x1 ;  /* 0x0000002437067211 */ /* 0x001fe400078608ff */
[----:B------:R-:W-:Y:S02]  /*112a0*/  LEA R64, R243, R37, 0x1 ;  /* 0x00000025f3407211 */ /* 0x000fe400078e08ff */
[----:B------:R-:W-:Y:S02]  /*112b0*/  LEA.HI.X.SX32 R7, R55, R3, 0x1, P3 ;  /* 0x0000000337077211 */ /* 0x000fe400018f0eff */
[----:B------:R-:W-:-:S02]  /*112c0*/  PRMT R195, RZ, 0x7610, R195 ;  /* 0x00007610ffc37816 */ /* 0x000fc400000000c3 */
[----:B-1----:R-:W-:Y:S02]  /*112d0*/  LEA R4, P5, R57, R36, 0x1 ;  /* 0x0000002439047211 */ /* 0x002fe400078a08ff */
        /* <DEDUP_REMOVED lines=20> */
[----:B------:R-:W-:Y:S01]  /*11420*/  STS.U16 [R196+UR9+0x16400], R74 ;  /* 0x0164004ac4007988 */ /* 0x000fe20008000409 */
[-C--:B------:R-:W-:Y:S02]  /*11430*/  LEA.HI.X.SX32 R5, R57, R3.reuse, 0x1, P5 ;  /* 0x0000000339057211 */ /* 0x080fe400028f0eff */
[----:B------:R-:W-:Y:S01]  /*11440*/  LEA R148, P4, R56, R36, 0x1 ;  /* 0x0000002438947211 */ /* 0x000fe200078808ff */
[----:B------:R-:W-:Y:S01]  /*11450*/  STL.64 [R1+0x3e8], R6 ;  /* 0x0003e80601007387 */ /* 0x000fe20000100a00 */
[----:B------:R-:W-:Y:S01]  /*11460*/  IMAD R62, R244, 0x2, R64 ;  /* 0x00000002f43e7824 */ /* 0x000fe200078e0240 */
[----:B------:R-:W-:Y:S01]  /*11470*/  PRMT R190, RZ, 0x7610, R190 ;  /* 0x00007610ffbe7816 */ /* 0x000fe200000000be */
[----:B------:R-:W0:Y:S01]  /*11480*/  LDC R243, c[0x0][0x3a8] ;  /* 0x0000ea00fff37b82 */ /* 0x000e220000000800 */
[----:B------:R1:W-:Y:S01]  /*11490*/  STL.64 [R1+0x3d8], R4 ;  /* 0x0003d80401007387 */ /* 0x0003e20000100a00 */
[----:B------:R-:W-:Y:S01]  /*114a0*/  LEA.HI.X.SX32 R149, R56, R3, 0x1, P4 ;  /* 0x0000000338957211 */ /* 0x000fe200020f0eff */
[----:B------:R-:W-:-:S04]  /*114b0*/  IMAD R61, R245, 0x2, R62 ;  /* 0x00000002f53d7824 */ /* 0x000fc800078e023e */
[----:B------:R-:W-:Y:S01]  /*114c0*/  STL.64 [R1+0x3e0], R148 ;  /* 0x0003e09401007387 */ /* 0x000fe20000100a00 */
[----:B-1----:R-:W-:-:S03]  /*114d0*/  LEA R4, P3, R52, R36, 0x1 ;  /* 0x0000002434047211 */ /* 0x002fc600078608ff */
[----:B------:R-:W-:Y:S01]  /*114e0*/  STL.64 [R1+0x1288], R148 ;  /* 0x0012889401007387 */ /* 0x000fe20000100a00 */
[----:B------:R-:W-:Y:S01]  /*114f0*/  LEA.HI.X.SX32 R5, R52, R3, 0x1, P3 ;  /* 0x0000000334057211 */ /* 0x000fe200018f0eff */
[----:B------:R-:W-:Y:S02]  /*11500*/  IMAD R59, R246, 0x2, R61 ;  /* 0x00000002f63b7824 */ /* 0x000fe400078e023d */
[----:B------:R-:W-:Y:S04]  /*11510*/  STL [R1+0x11c8], R251 ;  /* 0x0011c8fb01007387 */ /* 0x000fe80000100800 */
[----:B------:R1:W-:Y:S01]  /*11520*/  STL.64 [R1+0x3d0], R4 ;  /* 0x0003d00401007387 */ /* 0x0003e20000100a00 */
[----:B------:R-:W-:Y:S01]  /*11530*/  IMAD R58, R247, 0x2, R59 ;  /* 0x00000002f73a7824 */ /* 0x000fe200078e023b */
[----:B-1----:R-:W1:Y:S04]  /*11540*/  LDC R4, c[0x0][0x3d8] ;  /* 0x0000f600ff047b82 */ /* 0x002e680000000800 */
[----:B------:R-:W-:-:S02]  /*11550*/  LEA R55, R248, R58, 0x1 ;  /* 0x0000003af8377211 */ /* 0x000fc400078e08ff */
[----:B------:R-:W-:-:S03]  /*11560*/  LEA R12, P4, R53, R36, 0x1 ;  /* 0x00000024350c7211 */ /* 0x000fc600078808ff */
[----:B------:R-:W-:Y:S01]  /*11570*/  IMAD R56, R249, 0x2, R55 ;  /* 0x00000002f9387824 */ /* 0x000fe200078e0237 */
[----:B------:R-:W-:-:S03]  /*11580*/  LEA.HI.X.SX32 R13, R53, R3, 0x1, P4 ;  /* 0x00000003350d7211 */ /* 0x000fc600020f0eff */
[----:B------:R-:W-:Y:S01]  /*11590*/  IMAD R53, R250, 0x2, R56 ;  /* 0x00000002fa357824 */ /* 0x000fe200078e0238 */
[----:B------:R-:W-:-:S03]  /*115a0*/  LEA R8, P4, R50, R36, 0x1 ;  /* 0x0000002432087211 */ /* 0x000fc600078808ff */
[----:B------:R-:W-:Y:S01]  /*115b0*/  IMAD R52, R252, 0x2, R53 ;  /* 0x00000002fc347824 */ /* 0x000fe200078e0235 */
[----:B------:R-:W-:-:S03]  /*115c0*/  LEA.HI.X.SX32 R9, R50, R3, 0x1, P4 ;  /* 0x0000000332097211 */ /* 0x000fc600020f0eff */
[----:B-1----:R-:W-:Y:S02]  /*115d0*/  IMAD R50, R4, 0x2, R52 ;  /* 0x0000000204327824 */ /* 0x002fe400078e0234 */
[----:B------:R-:W1:Y:S01]  /*115e0*/  LDC R4, c[0x0][0x3d8] ;  /* 0x0000f600ff047b82 */ /* 0x000e620000000800 */
[CC--:B------:R-:W-:Y:S02]  /*115f0*/  LEA R18, P5, R54.reuse, R36.reuse, 0x1 ;  /* 0x0000002436127211 */ /* 0x0c0fe400078a08ff */
[CC--:B------:R-:W-:Y:S02]  /*11600*/  LEA R10, P3, R49.reuse, R36.reuse, 0x1 ;  /* 0x00000024310a7211 */ /* 0x0c0fe400078608ff */
[-C--:B------:R-:W-:Y:S01]  /*11610*/  LEA.HI.X.SX32 R19, R54, R3.reuse, 0x1, P5 ;  /* 0x0000000336137211 */ /* 0x080fe200028f0eff */
[----:B------:R-:W-:Y:S01]  /*11620*/  STL.64 [R1+0x3c8], R12 ;  /* 0x0003c80c01007387 */ /* 0x000fe20000100a00 */
[----:B------:R-:W-:Y:S02]  /*11630*/  LEA.HI.X.SX32 R11, R49, R3, 0x1, P3 ;  /* 0x00000003310b7211 */ /* 0x000fe400018f0eff */
[-C--:B------:R-:W-:Y:S01]  /*11640*/  LEA R6, P5, R51, R36.reuse, 0x1 ;  /* 0x0000002433067211 */ /* 0x080fe200078a08ff */
[----:B------:R-:W-:Y:S01]  /*11650*/  STL.64 [R1+0x12f8], R12 ;  /* 0x0012f80c01007387 */ /* 0x000fe20000100a00 */
[----:B------:R-:W-:-:S03]  /*11660*/  LEA R20, P3, R46, R36, 0x1 ;  /* 0x000000242e147211 */ /* 0x000fc600078608ff */
[----:B------:R-:W-:Y:S01]  /*11670*/  STL.64 [R1+0x3c0], R18 ;  /* 0x0003c01201007387 */ /* 0x000fe20000100a00 */
[----:B------:R-:W-:-:S03]  /*11680*/  LEA.HI.X.SX32 R7, R51, R3, 0x1, P5 ;  /* 0x0000000333077211 */ /* 0x000fc600028f0eff */
[----:B------:R-:W-:Y:S04]  /*11690*/  STL.64 [R1+0x1290], R18 ;  /* 0x0012901201007387 */ /* 0x000fe80000100a00 */
[----:B------:R-:W-:Y:S01]  /*116a0*/  STL.64 [R1+0x3b8], R10 ;  /* 0x0003b80a01007387 */ /* 0x000fe20000100a00 */
[----:B-1----:R-:W-:-:S03]  /*116b0*/  LEA R49, R4, R50, 0x1 ;  /* 0x0000003204317211 */ /* 0x002fc600078e08ff */
[----:B------:R1:W-:Y:S01]  /*116c0*/  STL.64 [R1+0x3b0], R8 ;  /* 0x0003b00801007387 */ /* 0x0003e20000100a00 */
[-C--:B------:R-:W-:Y:S02]  /*116d0*/  LEA R4, P5, R48, R36.reuse, 0x1 ;  /* 0x0000002430047211 */ /* 0x080fe400078a08ff */
[-C--:B------:R-:W-:Y:S01]  /*116e0*/  LEA.HI.X.SX32 R21, R46, R3.reuse, 0x1, P3 ;  /* 0x000000032e157211 */ /* 0x080fe200018f0eff */
[----:B------:R0:W-:Y:S01]  /*116f0*/  STL.64 [R1+0x3a8], R6 ;  /* 0x0003a80601007387 */ /* 0x0001e20000100a00 */
[----:B------:R-:W-:Y:S02]  /*11700*/  LEA.HI.X.SX32 R5, R48, R3, 0x1, P5 ;  /* 0x0000000330057211 */ /* 0x000fe400028f0eff */
[----:B-1----:R-:W-:-:S04]  /*11710*/  LEA R8, P4, R47, R36, 0x1 ;  /* 0x000000242f087211 */ /* 0x002fc800078808ff */
[----:B------:R-:W-:Y:S01]  /*11720*/  LEA.HI.X.SX32 R9, R47, R3, 0x1, P4 ;  /* 0x000000032f097211 */ /* 0x000fe200020f0eff */
[----:B0-----:R-:W0:Y:S01]  /*11730*/  LDC R6, c[0x0][0x3d8] ;  /* 0x0000f600ff067b82 */ /* 0x001e220000000800 */
[----:B------:R-:W-:Y:S04]  /*11740*/  STL.64 [R1+0x3a0], R20 ;  /* 0x0003a01401007387 */ /* 0x000fe80000100a00 */
[----:B------:R-:W-:Y:S04]  /*11750*/  STL.64 [R1+0x398], R8 ;  /* 0x0003980801007387 */ /* 0x000fe80000100a00 */
[----:B------:R1:W-:Y:S02]  /*11760*/  STL.64 [R1+0x390], R4 ;  /* 0x0003900401007387 */ /* 0x0003e40000100a00 */
[----:B-1----:R-:W1:Y:S01]  /*11770*/  LDC R4, c[0x0][0x3d8] ;  /* 0x0000f600ff047b82 */ /* 0x002e620000000800 */
[----:B0-----:R-:W-:Y:S01]  /*11780*/  IMAD R46, R6, 0x2, R49 ;  /* 0x00000002062e7824 */ /* 0x001fe200078e0231 */
[----:B------:R-:W-:-:S04]  /*11790*/  LEA R8, P3, R73, R36, 0x1 ;  /* 0x0000002449087211 */ /* 0x000fc800078608ff */
[----:B------:R-:W-:Y:S02]  /*117a0*/  LEA.HI.X.SX32 R9, R73, R3, 0x1, P3 ;  /* 0x0000000349097211 */ /* 0x000fe400018f0eff */
[----:B------:R-:W0:Y:S01]  /*117b0*/  LDC R6, c[0x0][0x3d8] ;  /* 0x0000f600ff067b82 */ /* 0x000e220000000800 */
[----:B------:R-:W-:Y:S04]  /*117c0*/  STL.64 [R1+0x1298], R20 ;  /* 0x0012981401007387 */ /* 0x000fe80000100a00 */
[----:B------:R-:W-:Y:S01]  /*117d0*/  STL.64 [R1+0x388], R8 ;  /* 0x0003880801007387 */ /* 0x000fe20000100a00 */
[----:B-1----:R-:W-:Y:S01]  /*117e0*/  IMAD R48, R4, 0x2, R46 ;  /* 0x0000000204307824 */ /* 0x002fe200078e022e */
[----:B------:R-:W-:-:S04]  /*117f0*/  LEA R4, P5, R45, R36, 0x1 ;  /* 0x000000242d047211 */ /* 0x000fc800078a08ff */
[----:B------:R-:W-:-:S05]  /*11800*/  LEA.HI.X.SX32 R5, R45, R3, 0x1, P5 ;  /* 0x000000032d057211 */ /* 0x000fca00028f0eff */
[----:B------:R1:W-:Y:S02]  /*11810*/  STL.64 [R1+0x378], R4 ;  /* 0x0003780401007387 */ /* 0x0003e40000100a00 */
[----:B-1----:R-:W1:Y:S01]  /*11820*/  LDC R4, c[0x0][0x3d8] ;  /* 0x0000f600ff047b82 */ /* 0x002e620000000800 */
[----:B------:R-:W-:Y:S01]  /*11830*/  LEA R22, P4, R44, R36, 0x1 ;  /* 0x000000242c167211 */ /* 0x000fe200078808ff */
[----:B0-----:R-:W-:-:S03]  /*11840*/  IMAD R47, R6, 0x2, R48 ;  /* 0x00000002062f7824 */ /* 0x001fc600078e0230 */
[----:B------:R-:W-:Y:S02]  /*11850*/  LEA.HI.X.SX32 R23, R44, R3, 0x1, P4 ;  /* 0x000000032c177211 */ /* 0x000fe400020f0eff */
[----:B-1----:R-:W-:Y:S02]  /*11860*/  LEA R44, R4, R47, 0x1 ;  /* 0x0000002f042c7211 */ /* 0x002fe400078e08ff */
[----:B------:R-:W0:Y:S01]  /*11870*/  LDC R4, c[0x0][0x3d8] ;  /* 0x0000f600ff047b82 */ /* 0x000e220000000800 */
[----:B------:R-:W-:Y:S02]  /*11880*/  LEA R146, P5, R43, R36, 0x1 ;  /* 0x000000242b927211 */ /* 0x000fe400078a08ff */
[----:B0-----:R-:W-:-:S05]  /*11890*/  IMAD R45, R4, 0x2, R44 ;  /* 0x00000002042d7824 */ /* 0x001fca00078e022c */
[----:B------:R-:W0:Y:S01]  /*118a0*/  LDC R4, c[0x0][0x3d8] ;  /* 0x0000f600ff047b82 */ /* 0x000e220000000800 */
[----:B------:R-:W-:Y:S02]  /*118b0*/  LEA.HI.X.SX32 R147, R43, R3, 0x1, P5 ;  /* 0x000000032b937211 */ /* 0x000fe400028f0eff */
[----:B------:R-:W-:Y:S01]  /*118c0*/  LEA R8, P3, R72, R36, 0x1 ;  /* 0x0000002448087211 */ /* 0x000fe200078608ff */
[----:B0-----:R-:W-:-:S04]  /*118d0*/  IMAD R43, R4, 0x2, R45 ;  /* 0x00000002042b7824 */ /* 0x001fc800078e022d */
[----:B------:R-:W0:Y:S01]  /*118e0*/  LDC R4, c[0x0][0x3d8] ;  /* 0x0000f600ff047b82 */ /* 0x000e220000000800 */
[----:B------:R-:W-:Y:S02]  /*118f0*/  LEA.HI.X.SX32 R9, R72, R3, 0x1, P3 ;  /* 0x0000000348097211 */ /* 0x000fe400018f0eff */
[----:B------:R-:W-:-:S04]  /*11900*/  LEA R10, P3, R40, R36, 0x1 ;  /* 0x00000024280a7211 */ /* 0x000fc800078608ff */
[-C--:B------:R-:W-:Y:S02]  /*11910*/  LEA.HI.X.SX32 R11, R40, R3.reuse, 0x1, P3 ;  /* 0x00000003280b7211 */ /* 0x080fe400018f0eff */
[C---:B------:R-:W-:Y:S01]  /*11920*/  LEA R6, P4, R71.reuse, R36, 0x1 ;  /* 0x0000002447067211 */ /* 0x040fe200078808ff */
[----:B------:R-:W-:Y:S01]  /*11930*/  STL.64 [R1+0x380], R22 ;  /* 0x0003801601007387 */ /* 0x000fe20000100a00 */
[----:B0-----:R-:W-:Y:S02]  /*11940*/  IMAD R40, R4, 0x2, R43 ;  /* 0x0000000204287824 */ /* 0x001fe400078e022b */
[----:B------:R-:W0:Y:S01]  /*11950*/  LDC R4, c[0x0][0x3d8] ;  /* 0x0000f600ff047b82 */ /* 0x000e220000000800 */
[----:B------:R-:W-:Y:S01]  /*11960*/  STL.64 [R1+0x12a0], R22 ;  /* 0x0012a01601007387 */ /* 0x000fe20000100a00 */
[----:B------:R-:W-:-:S03]  /*11970*/  LEA.HI.X.SX32 R7, R71, R3, 0x1, P4 ;  /* 0x0000000347077211 */ /* 0x000fc600020f0eff */
[----:B------:R1:W-:Y:S04]  /*11980*/  STL.64 [R1+0x370], R8 ;  /* 0x0003700801007387 */ /* 0x0003e80000100a00 */
[----:B------:R2:W-:Y:S01]  /*11990*/  STL.64 [R1+0x368], R6 ;  /* 0x0003680601007387 */ /* 0x0005e20000100a00 */
[----:B-1----:R-:W-:-:S03]  /*119a0*/  LEA R8, P4, R41, R36, 0x1 ;  /* 0x0000002429087211 */ /* 0x002fc600078808ff */
[----:B------:R-:W-:Y:S01]  /*119b0*/  STL.64 [R1+0x360], R146 ;  /* 0x0003609201007387 */ /* 0x000fe20000100a00 */
[----:B------:R-:W-:-:S03]  /*119c0*/  LEA.HI.X.SX32 R9, R41, R3, 0x1, P4 ;  /* 0x0000000329097211 */ /* 0x000fc600020f0eff */
[----:B------:R-:W-:Y:S01]  /*119d0*/  STL.64 [R1+0x12a8], R146 ;  /* 0x0012a89201007387 */ /* 0x000fe20000100a00 */
[-C--:B--2---:R-:W-:Y:S02]  /*119e0*/  LEA R6, P5, R42, R36.reuse, 0x1 ;  /* 0x000000242a067211 */ /* 0x084fe400078a08ff */
[----:B------:R-:W-:Y:S01]  /*119f0*/  LEA R144, P3, R70, R36, 0x1 ;  /* 0x0000002446907211 */ /* 0x000fe200078608ff */
[----:B------:R-:W-:Y:S01]  /*11a00*/  STL.64 [R1+0x358], R10 ;  /* 0x0003580a01007387 */ /* 0x000fe20000100a00 */
[-C--:B------:R-:W-:Y:S02]  /*11a10*/  LEA.HI.X.SX32 R7, R42, R3.reuse, 0x1, P5 ;  /* 0x000000032a077211 */ /* 0x080fe400028f0eff */
[----:B0-----:R-:W-:Y:S01]  /*11a20*/  LEA R51, R4, R40, 0x1 ;  /* 0x0000002804337211 */ /* 0x001fe200078e08ff */
[----:B------:R0:W-:Y:S01]  /*11a30*/  STL.64 [R1+0x350], R8 ;  /* 0x0003500801007387 */ /* 0x0001e20000100a00 */
[C---:B------:R-:W-:Y:S02]  /*11a40*/  LEA R4, P5, R39.reuse, R36, 0x1 ;  /* 0x0000002427047211 */ /* 0x040fe400078a08ff */
[-C--:B------:R-:W-:Y:S01]  /*11a50*/  LEA.HI.X.SX32 R145, R70, R3.reuse, 0x1, P3 ;  /* 0x0000000346917211 */ /* 0x080fe200018f0eff */
[----:B------:R1:W-:Y:S01]  /*11a60*/  STL.64 [R1+0x348], R6 ;  /* 0x0003480601007387 */ /* 0x0003e20000100a00 */
[----:B------:R-:W-:-:S02]  /*11a70*/  LEA.HI.X.SX32 R5, R39, R3, 0x1, P5 ;  /* 0x0000000327057211 */ /* 0x000fc400028f0eff */
[----:B0-----:R-:W-:-:S04]  /*11a80*/  LEA R8, P4, R38, R36, 0x1 ;  /* 0x0000002426087211 */ /* 0x001fc800078808ff */
[----:B------:R-:W-:Y:S01]  /*11a90*/  LEA.HI.X.SX32 R9, R38, R3, 0x1, P4 ;  /* 0x0000000326097211 */ /* 0x000fe200020f0eff */
[----:B-1----:R-:W0:Y:S01]  /*11aa0*/  LDC R6, c[0x0][0x3d8] ;  /* 0x0000f600ff067b82 */ /* 0x002e220000000800 */
        /* <DEDUP_REMOVED lines=15> */
[----:B0-----:R-:W-:-:S05]  /*11ba0*/  IMAD R57, R6, 0x2, R38 ;  /* 0x0000000206397824 */ /* 0x001fca00078e0226 */
[----:B-1----:R-:W-:Y:S02]  /*11bb0*/  LEA R42, R4, R57, 0x1 ;  /* 0x00000039042a7211 */ /* 0x002fe400078e08ff */
[----:B------:R-:W0:Y:S03]  /*11bc0*/  LDC R4, c[0x0][0x3d8] ;  /* 0x0000f600ff047b82 */ /* 0x000e260000000800 */
[----:B0-----:R-:W-:-:S05]  /*11bd0*/  IMAD R37, R4, 0x2, R42 ;  /* 0x0000000204257824 */ /* 0x001fca00078e022a */
[----:B------:R-:W0:Y:S02]  /*11be0*/  LDC R4, c[0x0][0x3d8] ;  /* 0x0000f600ff047b82 */ /* 0x000e240000000800 */
[----:B0-----:R-:W-:-:S06]  /*11bf0*/  IMAD R60, R4, 0x2, R37 ;  /* 0x00000002043c7824 */ /* 0x001fcc00078e0225 */
[----:B------:R-:W0:Y:S02]  /*11c00*/  LDC R4, c[0x0][0x3d8] ;  /* 0x0000f600ff047b82 */ /* 0x000e240000000800 */
[----:B0-----:R-:W-:-:S06]  /*11c10*/  IMAD R54, R4, 0x2, R60 ;  /* 0x0000000204367824 */ /* 0x001fcc00078e023c */
[----:B------:R-:W0:Y:S01]  /*11c20*/  LDC R4, c[0x0][0x3d8] ;  /* 0x0000f600ff047b82 */ /* 0x000e220000000800 */
[-C--:B------:R-:W-:Y:S02]  /*11c30*/  LEA R142, P4, R66, R36.reuse, 0x1 ;  /* 0x00000024428e7211 */ /* 0x080fe400078808ff */
[-C--:B------:R-:W-:Y:S02]  /*11c40*/  LEA R6, P3, R64, R36.reuse, 0x1 ;  /* 0x0000002440067211 */ /* 0x080fe400078608ff */
[-C--:B------:R-:W-:Y:S02]  /*11c50*/  LEA.HI.X.SX32 R143, R66, R3.reuse, 0x1, P4 ;  /* 0x00000003428f7211 */ /* 0x080fe400020f0eff */
[----:B------:R-:W-:Y:S02]  /*11c60*/  LEA.HI.X.SX32 R7, R64, R3, 0x1, P3 ;  /* 0x0000000340077211 */ /* 0x000fe400018f0eff */
[----:B------:R-:W-:Y:S01]  /*11c70*/  LEA R148, P4, R62, R36, 0x1 ;  /* 0x000000243e947211 */ /* 0x000fe200078808ff */
[----:B------:R-:W-:Y:S01]  /*11c80*/  STL.64 [R1+0x320], R142 ;  /* 0x0003208e01007387 */ /* 0x000fe20000100a00 */
[----:B0-----:R-:W-:-:S02]  /*11c90*/  LEA R39, R4, R54, 0x1 ;  /* 0x0000003604277211 */ /* 0x001fc400078e08ff */
[----:B------:R-:W0:Y:S01]  /*11ca0*/  LDC R4, c[0x0][0x3d8] ;  /* 0x0000f600ff047b82 */ /* 0x000e220000000800 */
[----:B------:R-:W-:Y:S01]  /*11cb0*/  STL.64 [R1+0x12b8], R142 ;  /* 0x0012b88e01007387 */ /* 0x000fe20000100a00 */
[----:B------:R-:W-:-:S03]  /*11cc0*/  LEA.HI.X.SX32 R149, R62, R3, 0x1, P4 ;  /* 0x000000033e957211 */ /* 0x000fc600020f0eff */
[----:B------:R1:W-:Y:S02]  /*11cd0*/  STL.64 [R1+0x308], R6 ;  /* 0x0003080601007387 */ /* 0x0003e40000100a00 */
[----:B-1----:R-:W-:-:S04]  /*11ce0*/  LEA R6, P4, R58, R36, 0x1 ;  /* 0x000000243a067211 */ /* 0x002fc800078808ff */
[----:B------:R-:W-:Y:S02]  /*11cf0*/  LEA.HI.X.SX32 R7, R58, R3, 0x1, P4 ;  /* 0x000000033a077211 */ /* 0x000fe400020f0eff */
[----:B------:R-:W-:-:S04]  /*11d00*/  LEA R24, P4, R53, R36, 0x1 ;  /* 0x0000002435187211 */ /* 0x000fc800078808ff */
[----:B------:R-:W-:Y:S01]  /*11d10*/  LEA.HI.X.SX32 R25, R53, R3, 0x1, P4 ;  /* 0x0000000335197211 */ /* 0x000fe200020f0eff */
[----:B0-----:R-:W-:Y:S02]  /*11d20*/  IMAD R53, R4, 0x2, R39 ;  /* 0x0000000204357824 */ /* 0x001fe400078e0227 */
[----:B------:R-:W0:Y:S01]  /*11d30*/  LDC R4, c[0x0][0x3d8] ;  /* 0x0000f600ff047b82 */ /* 0x000e220000000800 */
[----:B------:R-:W-:-:S04]  /*11d40*/  LEA R140, P5, R61, R36, 0x1 ;  /* 0x000000243d8c7211 */ /* 0x000fc800078a08ff */
[-C--:B------:R-:W-:Y:S02]  /*11d50*/  LEA.HI.X.SX32 R141, R61, R3.reuse, 0x1, P5 ;  /* 0x000000033d8d7211 */ /* 0x080fe400028f0eff */
[CC--:B------:R-:W-:Y:S01]  /*11d60*/  LEA R146, P5, R55.reuse, R36.reuse, 0x1 ;  /* 0x0000002437927211 */ /* 0x0c0fe200078a08ff */
[----:B------:R-:W-:Y:S03]  /*11d70*/  STL.64 [R1+0x300], R148 ;  /* 0x0003009401007387 */ /* 0x000fe60000100a00 */
[----:B------:R-:W-:Y:S01]  /*11d80*/  LEA.HI.X.SX32 R147, R55, R3, 0x1, P5 ;  /* 0x0000000337937211 */ /* 0x000fe200028f0eff */
[----:B------:R1:W-:Y:S02]  /*11d90*/  STL.64 [R1+0x12d8], R148 ;  /* 0x0012d89401007387 */ /* 0x0003e40000100a00 */
[----:B-1----:R-:W-:-:S04]  /*11da0*/  LEA R148, P5, R52, R36, 0x1 ;  /* 0x0000002434947211 */ /* 0x002fc800078a08ff */
[----:B------:R-:W-:Y:S01]  /*11db0*/  LEA.HI.X.SX32 R149, R52, R3, 0x1, P5 ;  /* 0x0000000334957211 */ /* 0x000fe200028f0eff */
[----:B0-----:R-:W-:Y:S02]  /*11dc0*/  IMAD R52, R4, 0x2, R53 ;  /* 0x0000000204347824 */ /* 0x001fe400078e0235 */
[----:B------:R-:W0:Y:S01]  /*11dd0*/  LDC R4, c[0x0][0x3d8] ;  /* 0x0000f600ff047b82 */ /* 0x000e220000000800 */
[----:B------:R-:W-:-:S04]  /*11de0*/  LEA R214, P4, R49, R36, 0x1 ;  /* 0x0000002431d67211 */ /* 0x000fc800078808ff */
[-C--:B------:R-:W-:Y:S02]  /*11df0*/  LEA.HI.X.SX32 R215, R49, R3.reuse, 0x1, P4 ;  /* 0x0000000331d77211 */ /* 0x080fe400020f0eff */
[CC--:B------:R-:W-:Y:S01]  /*11e00*/  LEA R250, P3, R59.reuse, R36.reuse, 0x1 ;  /* 0x000000243bfa7211 */ /* 0x0c0fe200078608ff */
[----:B0-----:R-:W-:Y:S02]  /*11e10*/  IMAD R49, R4, 0x2, R52 ;  /* 0x0000000204317824 */ /* 0x001fe400078e0234 */
[----:B------:R-:W0:Y:S01]  /*11e20*/  LDC R4, c[0x0][0x3d8] ;  /* 0x0000f600ff047b82 */ /* 0x000e220000000800 */
[----:B------:R-:W-:Y:S02]  /*11e30*/  LEA.HI.X.SX32 R251, R59, R3, 0x1, P3 ;  /* 0x000000033bfb7211 */ /* 0x000fe400018f0eff */
[----:B------:R-:W-:-:S04]  /*11e40*/  LEA R138, P3, R56, R36, 0x1 ;  /* 0x00000024388a7211 */ /* 0x000fc800078608ff */
[----:B------:R-:W-:Y:S02]  /*11e50*/  LEA.HI.X.SX32 R139, R56, R3, 0x1, P3 ;  /* 0x00000003388b7211 */ /* 0x000fe400018f0eff */
[----:B------:R-:W-:-:S04]  /*11e60*/  LEA R144, P3, R50, R36, 0x1 ;  /* 0x0000002432907211 */ /* 0x000fc800078608ff */
[----:B------:R-:W-:Y:S02]  /*11e70*/  LEA.HI.X.SX32 R145, R50, R3, 0x1, P3 ;  /* 0x0000000332917211 */ /* 0x000fe400018f0eff */
[----:B0-----:R-:W-:Y:S02]  /*11e80*/  LEA R50, R4, R49, 0x1 ;  /* 0x0000003104327211 */ /* 0x001fe400078e08ff */
[----:B------:R-:W0:Y:S01]  /*11e90*/  LDC R4, c[0x0][0x3d8] ;  /* 0x0000f600ff047b82 */ /* 0x000e220000000800 */
[----:B------:R-:W-:-:S04]  /*11ea0*/  LEA R26, P5, R46, R36, 0x1 ;  /* 0x000000242e1a7211 */ /* 0x000fc800078a08ff */
[----:B------:R-:W-:Y:S01]  /*11eb0*/  LEA.HI.X.SX32 R27, R46, R3, 0x1, P5 ;  /* 0x000000032e1b7211 */ /* 0x000fe200028f0eff */
[----:B0-----:R-:W-:Y:S02]  /*11ec0*/  IMAD R46, R4, 0x2, R50 ;  /* 0x00000002042e7824 */ /* 0x001fe400078e0232 */
[----:B------:R-:W0:Y:S01]  /*11ed0*/  LDC R4, c[0x0][0x3d8] ;  /* 0x0000f600ff047b82 */ /* 0x000e220000000800 */
[----:B------:R-:W-:-:S04]  /*11ee0*/  LEA R212, P5, R44, R36, 0x1 ;  /* 0x000000242cd47211 */ /* 0x000fc800078a08ff */
[----:B------:R-:W-:Y:S01]  /*11ef0*/  LEA.HI.X.SX32 R213, R44, R3, 0x1, P5 ;  /* 0x000000032cd57211 */ /* 0x000fe200028f0eff */
[----:B------:R-:W-:Y:S04]  /*11f00*/  STL.64 [R1+0x2f8], R140 ;  /* 0x0002f88c01007387 */ /* 0x000fe80000100a00 */
[----:B------:R-:W-:Y:S04]  /*11f10*/  STL.64 [R1+0x12c0], R140 ;  /* 0x0012c08c01007387 */ /* 0x000fe80000100a00 */
[----:B------:R-:W-:Y:S01]  /*11f20*/  STL.64 [R1+0x2f0], R250 ;  /* 0x0002f0fa01007387 */ /* 0x000fe20000100a00 */
[----:B0-----:R-:W-:-:S02]  /*11f30*/  IMAD R44, R4, 0x2, R46 ;  /* 0x00000002042c7824 */ /* 0x001fc400078e022e */
[----:B------:R-:W0:Y:S01]  /*11f40*/  LDC R4, c[0x0][0x3d8] ;  /* 0x0000f600ff047b82 */ /* 0x000e220000000800 */
[----:B------:R-:W-:Y:S04]  /*11f50*/  STL.64 [R1+0x2e8], R6 ;  /* 0x0002e80601007387 */ /* 0x000fe80000100a00 */
[----:B------:R-:W-:Y:S04]  /*11f60*/  STL.64 [R1+0x12c8], R250 ;  /* 0x0012c8fa01007387 */ /* 0x000fe80000100a00 */
[----:B------:R-:W-:Y:S04]  /*11f70*/  STL.64 [R1+0x2e0], R146 ;  /* 0x0002e09201007387 */ /* 0x000fe80000100a00 */
[----:B------:R1:W-:Y:S02]  /*11f80*/  STL.64 [R1+0x12e0], R146 ;  /* 0x0012e09201007387 */ /* 0x0003e40000100a00 */
[----:B-1----:R-:W-:-:S04]  /*11f90*/  LEA R146, P3, R48, R36, 0x1 ;  /* 0x0000002430927211 */ /* 0x002fc800078608ff */
[----:B------:R-:W-:Y:S02]  /*11fa0*/  LEA.HI.X.SX32 R147, R48, R3, 0x1, P3 ;  /* 0x0000000330937211 */ /* 0x000fe400018f0eff */
[----:B------:R-:W-:-:S04]  /*11fb0*/  LEA R28, P3, R45, R36, 0x1 ;  /* 0x000000242d1c7211 */ /* 0x000fc800078608ff */
[----:B------:R-:W-:Y:S01]  /*11fc0*/  LEA.HI.X.SX32 R29, R45, R3, 0x1, P3 ;  /* 0x000000032d1d7211 */ /* 0x000fe200018f0eff */
[----:B0-----:R-:W-:Y:S02]  /*11fd0*/  IMAD R45, R4, 0x2, R44 ;  /* 0x00000002042d7824 */ /* 0x001fe400078e022c */
[----:B------:R-:W0:Y:S01]  /*11fe0*/  LDC R4, c[0x0][0x3d8] ;  /* 0x0000f600ff047b82 */ /* 0x000e220000000800 */
[----:B------:R-:W-:Y:S01]  /*11ff0*/  STL.64 [R1+0x2d8], R138 ;  /* 0x0002d88a01007387 */ /* 0x000fe20000100a00 */
[----:B------:R-:W-:-:S03]  /*12000*/  LEA R142, P4, R47, R36, 0x1 ;  /* 0x000000242f8e7211 */ /* 0x000fc600078808ff */
[----:B------:R-:W-:Y:S04]  /*12010*/  STL.64 [R1+0x12d0], R138 ;  /* 0x0012d08a01007387 */ /* 0x000fe80000100a00 */
[----:B------:R-:W-:Y:S04]  /*12020*/  STL.64 [R1+0x2c8], R148 ;  /* 0x0002c89401007387 */ /* 0x000fe80000100a00 */
[----:B------:R-:W-:Y:S01]  /*12030*/  STL.64 [R1+0x13a8], R148 ;  /* 0x0013a89401007387 */ /* 0x000fe20000100a00 */
[----:B------:R-:W-:-:S03]  /*12040*/  LEA.HI.X.SX32 R143, R47, R3, 0x1, P4 ;  /* 0x000000032f8f7211 */ /* 0x000fc600020f0eff */
[----:B------:R-:W-:Y:S04]  /*12050*/  STL.64 [R1+0x2d0], R24 ;  /* 0x0002d01801007387 */ /* 0x000fe80000100a00 */
[----:B------:R-:W-:Y:S04]  /*12060*/  STL.64 [R1+0x12e8], R24 ;  /* 0x0012e81801007387 */ /* 0x000fe80000100a00 */
[----:B------:R-:W-:Y:S04]  /*12070*/  STL.64 [R1+0x2c0], R144 ;  /* 0x0002c09001007387 */ /* 0x000fe80000100a00 */
[----:B------:R1:W-:Y:S02]  /*12080*/  STL.64 [R1+0x12f0], R144 ;  /* 0x0012f09001007387 */ /* 0x0003e40000100a00 */
[----:B-1----:R-:W-:-:S04]  /*12090*/  LEA R144, P4, R43, R36, 0x1 ;  /* 0x000000242b907211 */ /* 0x002fc800078808ff */
[----:B------:R-:W-:Y:S02]  /*120a0*/  LEA.HI.X.SX32 R145, R43, R3, 0x1, P4 ;  /* 0x000000032b917211 */ /* 0x000fe400020f0eff */
[----:B0-----:R-:W-:Y:S02]  /*120b0*/  LEA R43, R4, R45, 0x1 ;  /* 0x0000002d042b7211 */ /* 0x001fe400078e08ff */
[----:B------:R-:W0:Y:S01]  /*120c0*/  LDC R4, c[0x0][0x3d8] ;  /* 0x0000f600ff047b82 */ /* 0x000e220000000800 */
[----:B------:R-:W-:-:S04]  /*120d0*/  LEA R140, P5, R40, R36, 0x1 ;  /* 0x00000024288c7211 */ /* 0x000fc800078a08ff */
[----:B------:R-:W-:Y:S01]  /*120e0*/  LEA.HI.X.SX32 R141, R40, R3, 0x1, P5 ;  /* 0x00000003288d7211 */ /* 0x000fe200028f0eff */
[----:B0-----:R-:W-:Y:S02]  /*120f0*/  IMAD R40, R4, 0x2, R43 ;  /* 0x0000000204287824 */ /* 0x001fe400078e022b */
[----:B------:R-:W0:Y:S01]  /*12100*/  LDC R4, c[0x0][0x3d8] ;  /* 0x0000f600ff047b82 */ /* 0x000e220000000800 */
[----:B------:R-:W-:Y:S01]  /*12110*/  LEA R30, P4, R41, R36, 0x1 ;  /* 0x00000024291e7211 */ /* 0x000fe200078808ff */
[----:B0-----:R-:W-:-:S06]  /*12120*/  IMAD R47, R4, 0x2, R40 ;  /* 0x00000002042f7824 */ /* 0x001fcc00078e0228 */
[----:B------:R-:W0:Y:S01]  /*12130*/  LDC R4, c[0x0][0x3d8] ;  /* 0x0000f600ff047b82 */ /* 0x000e220000000800 */
[----:B------:R-:W-:Y:S01]  /*12140*/  LEA.HI.X.SX32 R31, R41, R3, 0x1, P4 ;  /* 0x00000003291f7211 */ /* 0x000fe200020f0eff */
[----:B------:R-:W-:Y:S04]  /*12150*/  STL.64 [R1+0x2b8], R214 ;  /* 0x0002b8d601007387 */ /* 0x000fe80000100a00 */
[----:B------:R-:W-:Y:S04]  /*12160*/  STL.64 [R1+0x1300], R214 ;  /* 0x001300d601007387 */ /* 0x000fe80000100a00 */
        /* <DEDUP_REMOVED lines=13> */
[----:B------:R1:W-:Y:S02]  /*12240*/  STL.64 [R1+0x1320], R28 ;  /* 0x0013201c01007387 */ /* 0x0003e40000100a00 */
[----:B-1----:R-:W-:-:S04]  /*12250*/  LEA R28, P5, R38, R36, 0x1 ;  /* 0x00000024261c7211 */ /* 0x002fc800078a08ff */
[----:B------:R-:W-:Y:S02]  /*12260*/  LEA.HI.X.SX32 R29, R38, R3, 0x1, P5 ;  /* 0x00000003261d7211 */ /* 0x000fe400028f0eff */
[----:B------:R-:W-:-:S04]  /*12270*/  LEA R32, P5, R37, R36, 0x1 ;  /* 0x0000002425207211 */ /* 0x000fc800078a08ff */
[----:B------:R-:W-:Y:S02]  /*12280*/  LEA.HI.X.SX32 R33, R37, R3, 0x1, P5 ;  /* 0x0000000325217211 */ /* 0x000fe400028f0eff */
[----:B0-----:R-:W-:Y:S02]  /*12290*/  LEA R37, R4, R41, 0x1 ;  /* 0x0000002904257211 */ /* 0x001fe400078e08ff */
[----:B------:R-:W0:Y:S01]  /*122a0*/  LDC R4, c[0x0][0x3d8] ;  /* 0x0000f600ff047b82 */ /* 0x000e220000000800 */
[----:B------:R-:W-:Y:S02]  /*122b0*/  LEA R230, P4, R42, R36, 0x1 ;  /* 0x000000242ae67211 */ /* 0x000fe400078808ff */
[----:B0-----:R-:W-:-:S05]  /*122c0*/  IMAD R48, R4, 0x2, R37 ;  /* 0x0000000204307824 */ /* 0x001fca00078e0225 */
[----:B------:R-:W0:Y:S01]  /*122d0*/  LDC R4, c[0x0][0x3d8] ;  /* 0x0000f600ff047b82 */ /* 0x000e220000000800 */
[----:B------:R-:W-:Y:S01]  /*122e0*/  LEA.HI.X.SX32 R231, R42, R3, 0x1, P4 ;  /* 0x000000032ae77211 */ /* 0x000fe200020f0eff */
[----:B0-----:R-:W-:-:S06]  /*122f0*/  IMAD R42, R4, 0x2, R48 ;  /* 0x00000002042a7824 */ /* 0x001fcc00078e0230 */
[----:B------:R-:W0:Y:S01]  /*12300*/  LDC R4, c[0x0][0x3d8] ;  /* 0x0000f600ff047b82 */ /* 0x000e220000000800 */
[----:B------:R-:W-:-:S04]  /*12310*/  LEA R228, P5, R39, R36, 0x1 ;  /* 0x0000002427e47211 */ /* 0x000fc800078a08ff */
[----:B------:R-:W-:Y:S01]  /*12320*/  LEA.HI.X.SX32 R229, R39, R3, 0x1, P5 ;  /* 0x0000000327e57211 */ /* 0x000fe200028f0eff */
[----:B0-----:R-:W-:Y:S02]  /*12330*/  IMAD R38, R4, 0x2, R42 ;  /* 0x0000000204267824 */ /* 0x001fe400078e022a */
[----:B------:R-:W0:Y:S01]  /*12340*/  LDC R4, c[0x0][0x3d8] ;  /* 0x0000f600ff047b82 */ /* 0x000e220000000800 */
[----:B------:R-:W-:-:S04]  /*12350*/  LEA R20, P5, R49, R36, 0x1 ;  /* 0x0000002431147211 */ /* 0x000fc800078a08ff */
[-C--:B------:R-:W-:Y:S02]  /*12360*/  LEA.HI.X.SX32 R21, R49, R3.reuse, 0x1, P5 ;  /* 0x0000000331157211 */ /* 0x080fe400028f0eff */
[----:B------:R-:W-:Y:S02]  /*12370*/  LEA R22, P4, R54, R36, 0x1 ;  /* 0x0000002436167211 */ /* 0x000fe400078808ff */
[----:B0-----:R-:W-:Y:S02]  /*12380*/  LEA R49, R4, R38, 0x1 ;  /* 0x0000002604317211 */ /* 0x001fe400078e08ff */
[----:B------:R-:W0:Y:S01]  /*12390*/  LDC R4, c[0x0][0x3d8] ;  /* 0x0000f600ff047b82 */ /* 0x000e220000000800 */
[----:B------:R-:W-:Y:S02]  /*123a0*/  LEA.HI.X.SX32 R23, R54, R3, 0x1, P4 ;  /* 0x0000000336177211 */ /* 0x000fe400020f0eff */
[----:B------:R-:W-:-:S04]  /*123b0*/  LEA R24, P4, R52, R36, 0x1 ;  /* 0x0000002434187211 */ /* 0x000fc800078808ff */
[----:B------:R-:W-:Y:S02]  /*123c0*/  LEA.HI.X.SX32 R25, R52, R3, 0x1, P4 ;  /* 0x0000000334197211 */ /* 0x000fe400020f0eff */
[----:B------:R-:W-:-:S04]  /*123d0*/  LEA R208, P4, R46, R36, 0x1 ;  /* 0x000000242ed07211 */ /* 0x000fc800078808ff */
[----:B------:R-:W-:Y:S01]  /*123e0*/  LEA.HI.X.SX32 R209, R46, R3, 0x1, P4 ;  /* 0x000000032ed17211 */ /* 0x000fe200020f0eff */
[----:B0-----:R-:W-:Y:S02]  /*123f0*/  IMAD R46, R4, 0x2, R49 ;  /* 0x00000002042e7824 */ /* 0x001fe400078e0231 */
[----:B------:R-:W0:Y:S01]  /*12400*/  LDC R4, c[0x0][0x3d8] ;  /* 0x0000f600ff047b82 */ /* 0x000e220000000800 */
[----:B------:R-:W-:Y:S01]  /*12410*/  LEA R12, P5, R44, R36, 0x1 ;  /* 0x000000242c0c7211 */ /* 0x000fe200078a08ff */
[----:B0-----:R-:W-:-:S06]  /*12420*/  IMAD R39, R4, 0x2, R46 ;  /* 0x0000000204277824 */ /* 0x001fcc00078e022e */
[----:B------:R-:W0:Y:S01]  /*12430*/  LDC R4, c[0x0][0x3d8] ;  /* 0x0000f600ff047b82 */ /* 0x000e220000000800 */
[----:B------:R-:W-:Y:S02]  /*12440*/  LEA.HI.X.SX32 R13, R44, R3, 0x1, P5 ;  /* 0x000000032c0d7211 */ /* 0x000fe400028f0eff */
[----:B------:R-:W-:Y:S01]  /*12450*/  LEA R224, P4, R43, R36, 0x1 ;  /* 0x000000242be07211 */ /* 0x000fe200078808ff */
[----:B0-----:R-:W-:-:S04]  /*12460*/  IMAD R44, R4, 0x2, R39 ;  /* 0x00000002042c7824 */ /* 0x001fc800078e0227 */
[----:B------:R-:W0:Y:S01]  /*12470*/  LDC R4, c[0x0][0x3d8] ;  /* 0x0000f600ff047b82 */ /* 0x000e220000000800 */
[----:B------:R-:W-:Y:S02]  /*12480*/  LEA.HI.X.SX32 R225, R43, R3, 0x1, P4 ;  /* 0x000000032be17211 */ /* 0x000fe400020f0eff */
[----:B------:R-:W-:Y:S02]  /*12490*/  LEA R216, P3, R51, R36, 0x1 ;  /* 0x0000002433d87211 */ /* 0x000fe400078608ff */
[----:B0-----:R-:W-:-:S03]  /*124a0*/  LEA R43, R4, R44, 0x1 ;  /* 0x0000002c042b7211 */ /* 0x001fc600078e08ff */
[----:B------:R-:W0:Y:S01]  /*124b0*/  LDC R4, c[0x0][0x3d8] ;  /* 0x0000f600ff047b82 */ /* 0x000e220000000800 */
[CC--:B------:R-:W-:Y:S02]  /*124c0*/  LEA R206, P5, R40.reuse, R36.reuse, 0x1 ;  /* 0x0000002428ce7211 */ /* 0x0c0fe400078a08ff */
[-C--:B------:R-:W-:Y:S02]  /*124d0*/  LEA.HI.X.SX32 R217, R51, R3.reuse, 0x1, P3 ;  /* 0x0000000333d97211 */ /* 0x080fe400018f0eff */
[----:B------:R-:W-:Y:S02]  /*124e0*/  LEA.HI.X.SX32 R207, R40, R3, 0x1, P5 ;  /* 0x0000000328cf7211 */ /* 0x000fe400028f0eff */
[----:B------:R-:W-:-:S04]  /*124f0*/  LEA R138, P3, R57, R36, 0x1 ;  /* 0x00000024398a7211 */ /* 0x000fc800078608ff */
[-C--:B------:R-:W-:Y:S02]  /*12500*/  LEA.HI.X.SX32 R139, R57, R3.reuse, 0x1, P3 ;  /* 0x00000003398b7211 */ /* 0x080fe400018f0eff */
[-C--:B------:R-:W-:Y:S01]  /*12510*/  LEA R26, P3, R60, R36.reuse, 0x1 ;  /* 0x000000243c1a7211 */ /* 0x080fe200078608ff */
[----:B0-----:R-:W-:Y:S02]  /*12520*/  IMAD R40, R4, 0x2, R43 ;  /* 0x0000000204287824 */ /* 0x001fe400078e022b */
[----:B------:R-:W0:Y:S01]  /*12530*/  LDC R4, c[0x0][0x3d8] ;  /* 0x0000f600ff047b82 */ /* 0x000e220000000800 */
[----:B------:R-:W-:Y:S02]  /*12540*/  LEA.HI.X.SX32 R27, R60, R3, 0x1, P3 ;  /* 0x000000033c1b7211 */ /* 0x000fe400018f0eff */
[----:B------:R-:W-:-:S04]  /*12550*/  LEA R34, P3, R53, R36, 0x1 ;  /* 0x0000002435227211 */ /* 0x000fc800078608ff */
[----:B------:R-:W-:Y:S02]  /*12560*/  LEA.HI.X.SX32 R35, R53, R3, 0x1, P3 ;  /* 0x0000000335237211 */ /* 0x000fe400018f0eff */
[----:B------:R-:W-:-:S04]  /*12570*/  LEA R226, P3, R50, R36, 0x1 ;  /* 0x0000002432e27211 */ /* 0x000fc800078608ff */
[----:B------:R-:W-:Y:S02]  /*12580*/  LEA.HI.X.SX32 R227, R50, R3, 0x1, P3 ;  /* 0x0000000332e37211 */ /* 0x000fe400018f0eff */
[----:B------:R-:W-:-:S04]  /*12590*/  LEA R18, P3, R45, R36, 0x1 ;  /* 0x000000242d127211 */ /* 0x000fc800078608ff */
[----:B------:R-:W-:Y:S01]  /*125a0*/  LEA.HI.X.SX32 R19, R45, R3, 0x1, P3 ;  /* 0x000000032d137211 */ /* 0x000fe200018f0eff */
[----:B0-----:R-:W-:Y:S02]  /*125b0*/  IMAD R45, R4, 0x2, R40 ;  /* 0x00000002042d7824 */ /* 0x001fe400078e0228 */
[----:B------:R-:W0:Y:S01]  /*125c0*/  LDC R4, c[0x0][0x3d8] ;  /* 0x0000f600ff047b82 */ /* 0x000e220000000800 */
[----:B------:R-:W-:-:S04]  /*125d0*/  LEA R16, P4, R41, R36, 0x1 ;  /* 0x0000002429107211 */ /* 0x000fc800078808ff */
[----:B------:R-:W-:Y:S01]  /*125e0*/  LEA.HI.X.SX32 R17, R41, R3, 0x1, P4 ;  /* 0x0000000329117211 */ /* 0x000fe200020f0eff */
[----:B0-----:R-:W-:Y:S02]  /*125f0*/  IMAD R41, R4, 0x2, R45 ;  /* 0x0000000204297824 */ /* 0x001fe400078e022d */
[----:B------:R-:W0:Y:S01]  /*12600*/  LDC R4, c[0x0][0x3d8] ;  /* 0x0000f600ff047b82 */ /* 0x000e220000000800 */
[----:B------:R-:W-:-:S04]  /*12610*/  LEA R244, P5, R37, R36, 0x1 ;  /* 0x0000002425f47211 */ /* 0x000fc800078a08ff */
[----:B------:R-:W-:Y:S01]  /*12620*/  LEA.HI.X.SX32 R245, R37, R3, 0x1, P5 ;  /* 0x0000000325f57211 */ /* 0x000fe200028f0eff */
[----:B------:R-:W-:Y:S01]  /*12630*/  STL.64 [R1+0x280], R140 ;  /* 0x0002808c01007387 */ /* 0x000fe20000100a00 */
[----:B0-----:R-:W-:Y:S02]  /*12640*/  LEA R37, R4, R41, 0x1 ;  /* 0x0000002904257211 */ /* 0x001fe400078e08ff */
[----:B------:R-:W0:Y:S01]  /*12650*/  LDC R4, c[0x0][0x3d8] ;  /* 0x0000f600ff047b82 */ /* 0x000e220000000800 */
[----:B------:R-:W-:Y:S04]  /*12660*/  STL.64 [R1+0x1328], R140 ;  /* 0x0013288c01007387 */ /* 0x000fe80000100a00 */
[----:B------:R-:W-:Y:S04]  /*12670*/  STL.64 [R1+0x278], R216 ;  /* 0x000278d801007387 */ /* 0x000fe80000100a00 */
[----:B------:R1:W-:Y:S02]  /*12680*/  STL.64 [R1+0x1330], R216 ;  /* 0x001330d801007387 */ /* 0x0003e40000100a00 */
[----:B-1----:R-:W-:-:S04]  /*12690*/  LEA R216, P4, R42, R36, 0x1 ;  /* 0x000000242ad87211 */ /* 0x002fc800078808ff */
[----:B------:R-:W-:Y:S01]  /*126a0*/  LEA.HI.X.SX32 R217, R42, R3, 0x1, P4 ;  /* 0x000000032ad97211 */ /* 0x000fe200020f0eff */
[----:B0-----:R-:W-:Y:S02]  /*126b0*/  IMAD R42, R4, 0x2, R37 ;  /* 0x00000002042a7824 */ /* 0x001fe400078e0225 */
        /* <DEDUP_REMOVED lines=9> */
[----:B------:R-:W-:-:S03]  /*12750*/  LEA R14, P5, R38, R36, 0x1 ;  /* 0x00000024260e7211 */ /* 0x000fc600078a08ff */
[----:B------:R-:W-:Y:S04]  /*12760*/  STL.64 [R1+0x250], R32 ;  /* 0x0002502001007387 */ /* 0x000fe80000100a00 */
[----:B------:R-:W-:Y:S04]  /*12770*/  STL.64 [R1+0x1350], R32 ;  /* 0x0013502001007387 */ /* 0x000fe80000100a00 */
[----:B------:R-:W-:Y:S04]  /*12780*/  STL.64 [R1+0x248], R26 ;  /* 0x0002481a01007387 */ /* 0x000fe80000100a00 */
[----:B------:R-:W-:Y:S01]  /*12790*/  STL.64 [R1+0x13c8], R26 ;  /* 0x0013c81a01007387 */ /* 0x000fe20000100a00 */
[----:B------:R-:W-:-:S03]  /*127a0*/  LEA.HI.X.SX32 R15, R38, R3, 0x1, P5 ;  /* 0x00000003260f7211 */ /* 0x000fc600028f0eff */
        /* <DEDUP_REMOVED lines=8> */
[----:B0-----:R-:W-:Y:S02]  /*12830*/  IMAD R39, R4, 0x2, R42 ;  /* 0x0000000204277824 */ /* 0x001fe400078e022a */
[----:B------:R-:W0:Y:S01]  /*12840*/  LDC R4, c[0x0][0x3d8] ;  /* 0x0000f600ff047b82 */ /* 0x000e220000000800 */
[----:B------:R-:W-:Y:S04]  /*12850*/  STL.64 [R1+0x13d0], R24 ;  /* 0x0013d01801007387 */ /* 0x000fe80000100a00 */
[----:B------:R-:W-:Y:S04]  /*12860*/  STL.64 [R1+0x1368], R34 ;  /* 0x0013682201007387 */ /* 0x000fe80000100a00 */
[----:B------:R-:W-:Y:S04]  /*12870*/  STL.64 [R1+0x220], R20 ;  /* 0x0002201401007387 */ /* 0x000fe80000100a00 */
[----:B------:R-:W-:Y:S04]  /*12880*/  STL.64 [R1+0x1370], R20 ;  /* 0x0013701401007387 */ /* 0x000fe80000100a00 */
[----:B------:R-:W-:Y:S04]  /*12890*/  STL.64 [R1+0x218], R226 ;  /* 0x000218e201007387 */ /* 0x000fe80000100a00 */
[----:B------:R1:W-:Y:S04]  /*128a0*/  STL.64 [R1+0x1378], R226 ;  /* 0x001378e201007387 */ /* 0x0003e80000100a00 */
[----:B------:R-:W-:Y:S01]  /*128b0*/  STL.64 [R1+0x208], R12 ;  /* 0x0002080c01007387 */ /* 0x000fe20000100a00 */
[----:B-1----:R-:W-:-:S03]  /*128c0*/  LEA R226, P3, R47, R36, 0x1 ;  /* 0x000000242fe27211 */ /* 0x002fc600078608ff */
[----:B------:R1:W-:Y:S01]  /*128d0*/  STL.64 [R1+0x13d8], R12 ;  /* 0x0013d80c01007387 */ /* 0x0003e20000100a00 */
[-C--:B------:R-:W-:Y:S02]  /*128e0*/  LEA.HI.X.SX32 R227, R47, R3.reuse, 0x1, P3 ;  /* 0x000000032fe37211 */ /* 0x080fe400018f0eff */
[-C--:B------:R-:W-:Y:S01]  /*128f0*/  LEA R204, P3, R48, R36.reuse, 0x1 ;  /* 0x0000002430cc7211 */ /* 0x080fe200078608ff */
[----:B------:R-:W-:Y:S01]  /*12900*/  STL.64 [R1+0x210], R208 ;  /* 0x000210d001007387 */ /* 0x000fe20000100a00 */
[-C--:B------:R-:W-:Y:S02]  /*12910*/  LEA R202, P4, R46, R36.reuse, 0x1 ;  /* 0x000000242eca7211 */ /* 0x080fe400078808ff */
[----:B------:R-:W-:Y:S01]  /*12920*/  LEA.HI.X.SX32 R205, R48, R3, 0x1, P3 ;  /* 0x0000000330cd7211 */ /* 0x000fe200018f0eff */
[----:B------:R-:W-:Y:S01]  /*12930*/  STL.64 [R1+0x1380], R208 ;  /* 0x001380d001007387 */ /* 0x000fe20000100a00 */
[----:B------:R-:W-:-:S03]  /*12940*/  LEA R240, P3, R49, R36, 0x1 ;  /* 0x0000002431f07211 */ /* 0x000fc600078608ff */
[----:B------:R-:W-:Y:S01]  /*12950*/  STL.64 [R1+0x200], R18 ;  /* 0x0002001201007387 */ /* 0x000fe20000100a00 */
[----:B------:R-:W-:-:S03]  /*12960*/  LEA.HI.X.SX32 R241, R49, R3, 0x1, P3 ;  /* 0x0000000331f17211 */ /* 0x000fc600018f0eff */
[----:B------:R-:W-:Y:S01]  /*12970*/  STL.64 [R1+0x1388], R18 ;  /* 0x0013881201007387 */ /* 0x000fe20000100a00 */
[----:B------:R-:W-:-:S03]  /*12980*/  LEA.HI.X.SX32 R203, R46, R3, 0x1, P4 ;  /* 0x000000032ecb7211 */ /* 0x000fc600020f0eff */
[----:B------:R-:W-:Y:S01]  /*12990*/  STL.64 [R1+0x1f8], R224 ;  /* 0x0001f8e001007387 */ /* 0x000fe20000100a00 */
[----:B------:R-:W-:-:S03]  /*129a0*/  LEA R10, P3, R44, R36, 0x1 ;  /* 0x000000242c0a7211 */ /* 0x000fc600078608ff */
[----:B------:R2:W-:Y:S01]  /*129b0*/  STL.64 [R1+0x1390], R224 ;  /* 0x001390e001007387 */ /* 0x0005e20000100a00 */
[----:B------:R-:W-:-:S03]  /*129c0*/  LEA R238, P4, R43, R36, 0x1 ;  /* 0x000000242bee7211 */ /* 0x000fc600078808ff */
        /* <DEDUP_REMOVED lines=8> */
[----:B------:R-:W-:Y:S01]  /*12a50*/  STL.64 [R1+0x1e0], R16 ;  /* 0x0001e01001007387 */ /* 0x000fe20000100a00 */
[----:B------:R-:W-:-:S03]  /*12a60*/  LEA.HI.X.SX32 R201, R40, R3, 0x1, P5 ;  /* 0x0000000328c97211 */ /* 0x000fc600028f0eff */
[----:B------:R-:W-:Y:S01]  /*12a70*/  STL.64 [R1+0x13a0], R16 ;  /* 0x0013a01001007387 */ /* 0x000fe20000100a00 */
[-C--:B------:R-:W-:Y:S01]  /*12a80*/  LEA R8, P4, R41, R36.reuse, 0x1 ;  /* 0x0000002429087211 */ /* 0x080fe200078808ff */
[----:B0-----:R-:W-:Y:S02]  /*12a90*/  IMAD R38, R4, 0x2, R39 ;  /* 0x0000000204267824 */ /* 0x001fe400078e0227 */
[----:B------:R-:W-:Y:S01]  /*12aa0*/  STL.64 [R1+0x1d8], R244 ;  /* 0x0001d8f401007387 */ /* 0x000fe20000100a00 */
[----:B------:R-:W-:Y:S01]  /*12ab0*/  LEA R236, P5, R37, R36, 0x1 ;  /* 0x0000002425ec7211 */ /* 0x000fe200078a08ff */
[----:B------:R-:W0:Y:S02]  /*12ac0*/  LDC R4, c[0x0][0x3d8] ;  /* 0x0000f600ff047b82 */ /* 0x000e240000000800 */
[----:B------:R0:W-:Y:S01]  /*12ad0*/  STL.64 [R1+0x13e8], R244 ;  /* 0x0013e8f401007387 */ /* 0x0001e20000100a00 */
[----:B------:R-:W-:-:S03]  /*12ae0*/  LEA.HI.X.SX32 R23, R45, R3, 0x1, P3 ;  /* 0x000000032d177211 */ /* 0x000fc600018f0eff */
[----:B------:R-:W-:Y:S01]  /*12af0*/  STL.64 [R1+0x1d0], R204 ;  /* 0x0001d0cc01007387 */ /* 0x000fe20000100a00 */
[----:B------:R-:W-:-:S03]  /*12b00*/  LEA.HI.X.SX32 R9, R41, R3, 0x1, P4 ;  /* 0x0000000329097211 */ /* 0x000fc600020f0eff */
[----:B------:R-:W-:Y:S01]  /*12b10*/  STL.64 [R1+0x1c8], R216 ;  /* 0x0001c8d801007387 */ /* 0x000fe20000100a00 */
[----:B------:R-:W-:-:S03]  /*12b20*/  LEA R198, P3, R42, R36, 0x1 ;  /* 0x000000242ac67211 */ /* 0x000fc600078608ff */
[----:B------:R-:W-:Y:S01]  /*12b30*/  STL.64 [R1+0x1c0], R14 ;  /* 0x0001c00e01007387 */ /* 0x000fe20000100a00 */
[----:B------:R-:W-:Y:S02]  /*12b40*/  LEA.HI.X.SX32 R237, R37, R3, 0x1, P5 ;  /* 0x0000000325ed7211 */ /* 0x000fe400028f0eff */
[-C--:B------:R-:W-:Y:S01]  /*12b50*/  LEA R20, P4, R39, R36.reuse, 0x1 ;  /* 0x0000002427147211 */ /* 0x080fe200078808ff */
[----:B------:R-:W-:Y:S01]  /*12b60*/  STL.64 [R1+0x1b8], R240 ;  /* 0x0001b8f001007387 */ /* 0x000fe20000100a00 */
[----:B------:R-:W-:-:S03]  /*12b70*/  LEA R6, P5, R38, R36, 0x1 ;  /* 0x0000002426067211 */ /* 0x000fc600078a08ff */
[----:B------:R-:W-:Y:S01]  /*12b80*/  STL.64 [R1+0x1b0], R202 ;  /* 0x0001b0ca01007387 */ /* 0x000fe20000100a00 */
[----:B------:R-:W-:-:S03]  /*12b90*/  LEA.HI.X.SX32 R199, R42, R3, 0x1, P3 ;  /* 0x000000032ac77211 */ /* 0x000fc600018f0eff */
[----:B------:R-:W-:Y:S01]  /*12ba0*/  STL.64 [R1+0x1a8], R214 ;  /* 0x0001a8d601007387 */ /* 0x000fe20000100a00 */
[----:B------:R-:W-:-:S03]  /*12bb0*/  LEA.HI.X.SX32 R21, R39, R3, 0x1, P4 ;  /* 0x0000000327157211 */ /* 0x000fc600020f0eff */
[----:B------:R-:W-:Y:S01]  /*12bc0*/  STL.64 [R1+0x1a0], R10 ;  /* 0x0001a00a01007387 */ /* 0x000fe20000100a00 */
[----:B------:R-:W-:-:S03]  /*12bd0*/  LEA.HI.X.SX32 R7, R38, R3, 0x1, P5 ;  /* 0x0000000326077211 */ /* 0x000fc600028f0eff */
        /* <DEDUP_REMOVED lines=8> */
[----:B-1----:R-:W3:Y:S01]  /*12c60*/  LDL.64 R12, [R1+0x5f0] ;  /* 0x0005f000010c7983 */ /* 0x002ee20000100a00 */
[----:B0-----:R-:W-:-:S02]  /*12c70*/  LEA R43, R4, R38, 0x1 ;  /* 0x00000026042b7211 */ /* 0x001fc400078e08ff */
[----:B------:R-:W0:Y:S01]  /*12c80*/  LDC R4, c[0x0][0x3d8] ;  /* 0x0000f600ff047b82 */ /* 0x000e220000000800 */
[----:B------:R-:W3:Y:S01]  /*12c90*/  LDL.64 R30, [R1+0x470] ;  /* 0x00047000011e7983 */ /* 0x000ee20000100a00 */
[----:B------:R-:W-:-:S03]  /*12ca0*/  PRMT R57, RZ, 0x7610, R57 ;  /* 0x00007610ff397816 */ /* 0x000fc60000000039 */
[----:B------:R-:W3:Y:S04]  /*12cb0*/  LDL.64 R28, [R1+0x450] ;  /* 0x00045000011c7983 */ /* 0x000ee80000100a00 */
[----:B--2---:R-:W2:Y:S04]  /*12cc0*/  LDL.64 R224, [R1+0x430] ;  /* 0x0004300001e07983 */ /* 0x004ea80000100a00 */
[----:B------:R-:W2:Y:S04]  /*12cd0*/  LDL.64 R208, [R1+0x410] ;  /* 0x0004100001d07983 */ /* 0x000ea80000100a00 */
[----:B------:R-:W2:Y:S04]  /*12ce0*/  LDL.64 R228, [R1+0x3f0] ;  /* 0x0003f00001e47983 */ /* 0x000ea80000100a00 */
[----:B------:R-:W2:Y:S01]  /*12cf0*/  LDL.64 R250, [R1+0x3d0] ;  /* 0x0003d00001fa7983 */ /* 0x000ea20000100a00 */
[----:B0-----:R-:W-:-:S02]  /*12d00*/  IMAD R40, R4, 0x2, R43 ;  /* 0x0000000204287824 */ /* 0x001fc400078e022b */
[----:B------:R-:W0:Y:S02]  /*12d10*/  LDC R4, c[0x0][0x3d8] ;  /* 0x0000f600ff047b82 */ /* 0x000e240000000800 */
[----:B0-----:R-:W-:-:S06]  /*12d20*/  IMAD R37, R4, 0x2, R40 ;  /* 0x0000000204257824 */ /* 0x001fcc00078e0228 */
[----:B------:R-:W0:Y:S02]  /*12d30*/  LDC R4, c[0x0][0x3d8] ;  /* 0x0000f600ff047b82 */ /* 0x000e240000000800 */
[----:B0-----:R-:W-:-:S06]  /*12d40*/  IMAD R39, R4, 0x2, R37 ;  /* 0x0000000204277824 */ /* 0x001fcc00078e0225 */
[----:B------:R-:W0:Y:S01]  /*12d50*/  LDC R4, c[0x0][0x3d8] ;  /* 0x0000f600ff047b82 */ /* 0x000e220000000800 */
[----:B------:R-:W-:Y:S02]  /*12d60*/  LEA R248, P4, R40, R36, 0x1 ;  /* 0x0000002428f87211 */ /* 0x000fe400078808ff */
[----:B0-----:R-:W-:-:S05]  /*12d70*/  LEA R38, R4, R39, 0x1 ;  /* 0x0000002704267211 */ /* 0x001fca00078e08ff */
[----:B------:R-:W0:Y:S01]  /*12d80*/  LDC R4, c[0x0][0x3d8] ;  /* 0x0000f600ff047b82 */ /* 0x000e220000000800 */
[-C--:B------:R-:W-:Y:S02]  /*12d90*/  LEA R234, P3, R43, R36.reuse, 0x1 ;  /* 0x000000242bea7211 */ /* 0x080fe400078608ff */
[-C--:B------:R-:W-:Y:S02]  /*12da0*/  LEA.HI.X.SX32 R249, R40, R3.reuse, 0x1, P4 ;  /* 0x0000000328f97211 */ /* 0x080fe400020f0eff */
[-C--:B------:R-:W-:Y:S02]  /*12db0*/  LEA R212, P5, R37, R36.reuse, 0x1 ;  /* 0x0000002425d47211 */ /* 0x080fe400078a08ff */
[-C--:B------:R-:W-:Y:S02]  /*12dc0*/  LEA.HI.X.SX32 R235, R43, R3.reuse, 0x1, P3 ;  /* 0x000000032beb7211 */ /* 0x080fe400018f0eff */
[-C--:B------:R-:W-:Y:S02]  /*12dd0*/  LEA.HI.X.SX32 R213, R37, R3.reuse, 0x1, P5 ;  /* 0x0000000325d57211 */ /* 0x080fe400028f0eff */
[CC--:B------:R-:W-:Y:S01]  /*12de0*/  LEA R232, P4, R38.reuse, R36.reuse, 0x1 ;  /* 0x0000002426e87211 */ /* 0x0c0fe200078808ff */
[----:B------:R-:W-:Y:S03]  /*12df0*/  STL.64 [R1+0x158], R234 ;  /* 0x000158ea01007387 */ /* 0x000fe60000100a00 */
[----:B------:R-:W-:Y:S01]  /*12e00*/  LEA.HI.X.SX32 R233, R38, R3, 0x1, P4 ;  /* 0x0000000326e97211 */ /* 0x000fe200020f0eff */
[----:B0-----:R-:W-:Y:S01]  /*12e10*/  IMAD R40, R4, 0x2, R38 ;  /* 0x0000000204287824 */ /* 0x001fe200078e0226 */
[----:B------:R-:W-:-:S04]  /*12e20*/  LEA R4, P3, R39, R36, 0x1 ;  /* 0x0000002427047211 */ /* 0x000fc800078608ff */
[C---:B------:R-:W-:Y:S02]  /*12e30*/  LEA R246, P5, R40.reuse, R36, 0x1 ;  /* 0x0000002428f67211 */ /* 0x040fe400078a08ff */
[-C--:B------:R-:W-:Y:S01]  /*12e40*/  LEA.HI.X.SX32 R5, R39, R3.reuse, 0x1, P3 ;  /* 0x0000000327057211 */ /* 0x080fe200018f0eff */
[----:B------:R-:W-:Y:S01]  /*12e50*/  STL.64 [R1+0x150], R248 ;  /* 0x000150f801007387 */ /* 0x000fe20000100a00 */
[----:B------:R-:W-:-:S03]  /*12e60*/  LEA.HI.X.SX32 R247, R40, R3, 0x1, P5 ;  /* 0x0000000328f77211 */ /* 0x000fc600028f0eff */
[----:B------:R-:W-:Y:S04]  /*12e70*/  STL.64 [R1+0x148], R212 ;  /* 0x000148d401007387 */ /* 0x000fe80000100a00 */
[----:B------:R-:W-:Y:S04]  /*12e80*/  STL.64 [R1+0x140], R4 ;  /* 0x0001400401007387 */ /* 0x000fe80000100a00 */
[----:B------:R-:W-:Y:S04]  /*12e90*/  STL.64 [R1+0x138], R232 ;  /* 0x000138e801007387 */ /* 0x000fe80000100a00 */
[----:B------:R-:W-:Y:S04]  /*12ea0*/  STL.64 [R1+0x130], R246 ;  /* 0x000130f601007387 */ /* 0x000fe80000100a00 */
[----:B------:R-:W2:Y:S04]  /*12eb0*/  LDL.64 R244, [R1+0x5d0] ;  /* 0x0005d00001f47983 */ /* 0x000ea80000100a00 */
[----:B------:R-:W4:Y:S04]  /*12ec0*/  LDL.64 R226, [R1+0x5b0] ;  /* 0x0005b00001e27983 */ /* 0x000f280000100a00 */
[----:B------:R-:W4:Y:S04]  /*12ed0*/  LDL.64 R24, [R1+0x570] ;  /* 0x0005700001187983 */ /* 0x000f280000100a00 */
[----:B------:R-:W4:Y:S04]  /*12ee0*/  LDL.64 R26, [R1+0x550] ;  /* 0x00055000011a7983 */ /* 0x000f280000100a00 */
[----:B------:R-:W4:Y:S04]  /*12ef0*/  LDL.64 R16, [R1+0x490] ;  /* 0x0004900001107983 */ /* 0x000f280000100a00 */
[----:B------:R-:W4:Y:S01]  /*12f00*/  LDL.64 R18, [R1+0x4b0] ;  /* 0x0004b00001127983 */ /* 0x000f220000100a00 */
[----:B------:R-:W-:-:S02]  /*12f10*/  PRMT R56, RZ, 0x7610, R56 ;  /* 0x00007610ff387816 */ /* 0x000fc40000000038 */
[----:B------:R-:W-:Y:S01]  /*12f20*/  PRMT R55, RZ, 0x7610, R55 ;  /* 0x00007610ff377816 */ /* 0x000fe20000000037 */
[----:B------:R-:W4:Y:S01]  /*12f30*/  LDL.64 R206, [R1+0x530] ;  /* 0x0005300001ce7983 */ /* 0x000f220000100a00 */
[----:B------:R-:W-:Y:S02]  /*12f40*/  PRMT R54, RZ, 0x7610, R54 ;  /* 0x00007610ff367816 */ /* 0x000fe40000000036 */
[----:B------:R-:W-:Y:S01]  /*12f50*/  PRMT R53, RZ, 0x7610, R53 ;  /* 0x00007610ff357816 */ /* 0x000fe20000000035 */
[----:B------:R-:W4:Y:S01]  /*12f60*/  LDL.64 R138, [R1+0x510] ;  /* 0x00051000018a7983 */ /* 0x000f220000100a00 */
[----:B------:R-:W-:Y:S02]  /*12f70*/  PRMT R52, RZ, 0x7610, R52 ;  /* 0x00007610ff347816 */ /* 0x000fe40000000034 */
[----:B------:R-:W-:Y:S01]  /*12f80*/  PRMT R44, RZ, 0x7610, R44 ;  /* 0x00007610ff2c7816 */ /* 0x000fe2000000002c */
[----:B------:R-:W4:Y:S01]  /*12f90*/  LDL.64 R34, [R1+0x4f0] ;  /* 0x0004f00001227983 */ /* 0x000f220000100a00 */
[----:B------:R-:W-:-:S03]  /*12fa0*/  PRMT R46, RZ, 0x7610, R46 ;  /* 0x00007610ff2e7816 */ /* 0x000fc6000000002e */
[----:B------:R-:W4:Y:S04]  /*12fb0*/  LDL.64 R32, [R1+0x4d0] ;  /* 0x0004d00001207983 */ /* 0x000f280000100a00 */
[----:B------:R-:W4:Y:S04]  /*12fc0*/  LDL.64 R230, [R1+0x3b0] ;  /* 0x0003b00001e67983 */ /* 0x000f280000100a00 */
[----:B------:R-:W4:Y:S04]  /*12fd0*/  LDL.64 R140, [R1+0x390] ;  /* 0x00039000018c7983 */ /* 0x000f280000100a00 */
[----:B------:R-:W4:Y:S04]  /*12fe0*/  LDL.64 R144, [R1+0x370] ;  /* 0x0003700001907983 */ /* 0x000f280000100a00 */
[----:B------:R-:W4:Y:S04]  /*12ff0*/  LDL.64 R142, [R1+0x350] ;  /* 0x00035000018e7983 */ /* 0x000f280000100a00 */
[----:B------:R-:W4:Y:S04]  /*13000*/  LDL.64 R146, [R1+0x330] ;  /* 0x0003300001927983 */ /* 0x000f280000100a00 */
[----:B------:R-:W4:Y:S04]  /*13010*/  LDL.64 R148, [R1+0x308] ;  /* 0x0003080001947983 */ /* 0x000f280000100a00 */
[----:B---3--:R-:W3:Y:S01]  /*13020*/  @P1 LDG.E.U16 R57, desc[UR10][R12.64] ;  /* 0x0000000a0c391981 */ /* 0x008ee2000c1e1500 */
[----:B------:R-:W-:-:S03]  /*13030*/  PRMT R47, RZ, 0x7610, R47 ;  /* 0x00007610ff2f7816 */ /* 0x000fc6000000002f */
[----:B------:R-:W3:Y:S04]  /*13040*/  @P1 LDG.E.U16 R44, desc[UR10][R28.64] ;  /* 0x0000000a1c2c1981 */ /* 0x000ee8000c1e1500 */
[----:B------:R-:W3:Y:S04]  /*13050*/  LDL.64 R12, [R1+0x590] ;  /* 0x00059000010c7983 */ /* 0x000ee80000100a00 */
[----:B--2---:R-:W2:Y:S04]  /*13060*/  @P1 LDG.E.U16 R56, desc[UR10][R244.64] ;  /* 0x0000000af4381981 */ /* 0x004ea8000c1e1500 */
[----:B----4-:R-:W4:Y:S04]  /*13070*/  @P1 LDG.E.U16 R55, desc[UR10][R226.64] ;  /* 0x0000000ae2371981 */ /* 0x010f28000c1e1500 */
[----:B------:R-:W2:Y:S04]  /*13080*/  @P1 LDG.E.U16 R53, desc[UR10][R24.64] ;  /* 0x0000000a18351981 */ /* 0x000ea8000c1e1500 */
[----:B------:R-:W2:Y:S04]  /*13090*/  LDL.LU.64 R244, [R1+0x13e8] ;  /* 0x0013e80001f47983 */ /* 0x000ea80000300a00 */
[----:B------:R-:W2:Y:S04]  /*130a0*/  LDL.LU.64 R226, [R1+0x13e0] ;  /* 0x0013e00001e27983 */ /* 0x000ea80000300a00 */
[----:B------:R-:W2:Y:S04]  /*130b0*/  @P1 LDG.E.U16 R52, desc[UR10][R26.64] ;  /* 0x0000000a1a341981 */ /* 0x000ea8000c1e1500 */
[----:B------:R-:W2:Y:S04]  /*130c0*/  @P1 LDG.E.U16 R46, desc[UR10][R16.64] ;  /* 0x0000000a102e1981 */ /* 0x000ea8000c1e1500 */
[----:B------:R-:W2:Y:S04]  /*130d0*/  @P1 LDG.E.U16 R47, desc[UR10][R18.64] ;  /* 0x0000000a122f1981 */ /* 0x000ea8000c1e1500 */
[----:B---3--:R-:W3:Y:S04]  /*130e0*/  @P1 LDG.E.U16 R54, desc[UR10][R12.64] ;  /* 0x0000000a0c361981 */ /* 0x008ee8000c1e1500 */
[----:B------:R-:W2:Y:S04]  /*130f0*/  LDL.LU.64 R12, [R1+0x13d8] ;  /* 0x0013d800010c7983 */ /* 0x000ea80000300a00 */
[----:B------:R-:W2:Y:S04]  /*13100*/  LDL.LU.64 R24, [R1+0x13d0] ;  /* 0x0013d00001187983 */ /* 0x000ea80000300a00 */
[----:B------:R-:W2:Y:S04]  /*13110*/  LDL.LU.64 R26, [R1+0x13c8] ;  /* 0x0013c800011a7983 */ /* 0x000ea80000300a00 */
[----:B------:R-:W2:Y:S04]  /*13120*/  LDL.64 R28, [R1+0xa00] ;  /* 0x000a0000011c7983 */ /* 0x000ea80000100a00 */
[----:B------:R-:W3:Y:S04]  /*13130*/  LDL.64 R16, [R1+0x9e8] ;  /* 0x0009e80001107983 */ /* 0x000ee80000100a00 */
[----:B------:R-:W4:Y:S01]  /*13140*/  LDL.64 R18, [R1+0x9f8] ;  /* 0x0009f80001127983 */ /* 0x000f220000100a00 */
[----:B------:R-:W-:-:S02]  /*13150*/  PRMT R50, RZ, 0x7610, R50 ;  /* 0x00007610ff327816 */ /* 0x000fc40000000032 */
[----:B------:R-:W-:Y:S02]  /*13160*/  PRMT R49, RZ, 0x7610, R49 ;  /* 0x00007610ff317816 */ /* 0x000fe40000000031 */
[----:B------:R-:W-:Y:S02]  /*13170*/  PRMT R48, RZ, 0x7610, R48 ;  /* 0x00007610ff307816 */ /* 0x000fe40000000030 */
[----:B------:R-:W-:Y:S01]  /*13180*/  PRMT R45, RZ, 0x7610, R45 ;  /* 0x00007610ff2d7816 */ /* 0x000fe2000000002d */
[----:B------:R-:W4:Y:S01]  /*13190*/  @P1 LDG.E.U16 R50, desc[UR10][R138.64] ;  /* 0x0000000a8a321981 */ /* 0x000f22000c1e1500 */
[----:B------:R-:W-:Y:S02]  /*131a0*/  PRMT R37, RZ, 0x7610, R37 ;  /* 0x00007610ff257816 */ /* 0x000fe40000000025 */
[----:B------:R-:W-:Y:S01]  /*131b0*/  PRMT R3, RZ, 0x7610, R3 ;  /* 0x00007610ff037816 */ /* 0x000fe20000000003 */
[----:B------:R-:W4:Y:S01]  /*131c0*/  @P1 LDG.E.U16 R49, desc[UR10][R34.64] ;  /* 0x0000000a22311981 */ /* 0x000f22000c1e1500 */
[----:B------:R-:W-:-:S03]  /*131d0*/  PRMT R58, RZ, 0x7610, R58 ;  /* 0x00007610ff3a7816 */ /* 0x000fc6000000003a */
[----:B------:R-:W4:Y:S04]  /*131e0*/  @P1 LDG.E.U16 R48, desc[UR10][R32.64] ;  /* 0x0000000a20301981 */ /* 0x000f28000c1e1500 */
[----:B------:R-:W4:Y:S04]  /*131f0*/  @P1 LDG.E.U16 R45, desc[UR10][R30.64] ;  /* 0x0000000a1e2d1981 */ /* 0x000f28000c1e1500 */
[----:B------:R-:W4:Y:S04]  /*13200*/  LDL.64 R138, [R1+0xa28] ;  /* 0x000a2800018a7983 */ /* 0x000f280000100a00 */
[----:B------:R-:W4:Y:S04]  /*13210*/  LDL.64 R34, [R1+0xa20] ;  /* 0x000a200001227983 */ /* 0x000f280000100a00 */
[----:B------:R-:W4:Y:S04]  /*13220*/  LDL.64 R32, [R1+0xa18] ;  /* 0x000a180001207983 */ /* 0x000f280000100a00 */
[----:B------:R-:W4:Y:S04]  /*13230*/  LDL.64 R30, [R1+0xa08] ;  /* 0x000a0800011e7983 */ /* 0x000f280000100a00 */
[----:B------:R-:W4:Y:S04]  /*13240*/  @P1 LDG.E.U16 R37, desc[UR10][R144.64] ;  /* 0x0000000a90251981 */ /* 0x000f28000c1e1500 */
[----:B------:R-:W4:Y:S04]  /*13250*/  @P1 LDG.E.U16 R3, desc[UR10][R146.64] ;  /* 0x0000000a92031981 */ /* 0x000f28000c1e1500 */
[----:B------:R-:W4:Y:S04]  /*13260*/  @P1 LDG.E.U16 R58, desc[UR10][R148.64] ;  /* 0x0000000a943a1981 */ /* 0x000f28000c1e1500 */
[----:B------:R-:W4:Y:S04]  /*13270*/  LDL.64 R144, [R1+0x9d8] ;  /* 0x0009d80001907983 */ /* 0x000f280000100a00 */
[----:B------:R-:W4:Y:S04]  /*13280*/  LDL.64 R146, [R1+0x9c8] ;  /* 0x0009c80001927983 */ /* 0x000f280000100a00 */
[----:B------:R-:W4:Y:S04]  /*13290*/  LDL.64 R148, [R1+0x9c0] ;  /* 0x0009c00001947983 */ /* 0x000f280000100a00 */
[----:B--2---:R-:W2:Y:S04]  /*132a0*/  @P1 LDG.E.U16 R195, desc[UR10][R28.64] ;  /* 0x0000000a1cc31981 */ /* 0x004ea8000c1e1500 */
[----:B---3--:R-:W3:Y:S04]  /*132b0*/  @P1 LDG.E.U16 R130, desc[UR10][R16.64] ;  /* 0x0000000a10821981 */ /* 0x008ee8000c1e1500 */
[----:B----4-:R-:W4:Y:S04]  /*132c0*/  @P1 LDG.E.U16 R221, desc[UR10][R18.64] ;  /* 0x0000000a12dd1981 */ /* 0x010f28000c1e1500 */
        /* <DEDUP_REMOVED lines=11> */
[----:B------:R-:W-:-:S02]  /*13380*/  PRMT R38, RZ, 0x7610, R38 ;  /* 0x00007610ff267816 */ /* 0x000fc40000000026 */
[----:B------:R-:W-:Y:S01]  /*13390*/  PRMT R36, RZ, 0x7610, R36 ;  /* 0x00007610ff247816 */ /* 0x000fe20000000024 */
[----:B------:R-:W4:Y:S04]  /*133a0*/  @P1 LDG.E.U16 R42, desc[UR10][R208.64] ;  /* 0x0000000ad02a1981 */ /* 0x000f28000c1e1500 */
        /* <DEDUP_REMOVED lines=9> */
[----:B------:R-:W4:Y:S04]  /*13440*/  LDL.64 R250, [R1+0x2e8] ;  /* 0x0002e80001fa7983 */ /* 0x000f280000100a00 */
        /* <DEDUP_REMOVED lines=11> */
[----:B------:R-:W4:Y:S04]  /*13500*/  @P1 LDG.E.U16 R220, desc[UR10][R144.64] ;  /* 0x0000000a90dc1981 */ /* 0x000f28000c1e1500 */
[----:B------:R-:W4:Y:S04]  /*13510*/  @P1 LDG.E.U16 R129, desc[UR10][R146.64] ;  /* 0x0000000a92811981 */ /* 0x000f28000c1e1500 */
[----:B------:R-:W4:Y:S04]  /*13520*/  @P1 LDG.E.U16 R193, desc[UR10][R148.64] ;  /* 0x0000000a94c11981 */ /* 0x000f28000c1e1500 */
[----:B--2---:R-:W2:Y:S04]  /*13530*/  @P1 LDG.E.U16 R194, desc[UR10][R28.64] ;  /* 0x0000000a1cc21981 */ /* 0x004ea8000c1e1500 */
[----:B---3--:R-:W3:Y:S04]  /*13540*/  @P1 LDG.E.U16 R187, desc[UR10][R16.64] ;  /* 0x0000000a10bb1981 */ /* 0x008ee8000c1e1500 */
[----:B----4-:R-:W4:Y:S04]  /*13550*/  @P1 LDG.E.U16 R123, desc[UR10][R18.64] ;  /* 0x0000000a127b1981 */ /* 0x010f28000c1e1500 */
[----:B------:R-:W2:Y:S04]  /*13560*/  LDL.LU.64 R28, [R1+0x13c0] ;  /* 0x0013c000011c7983 */ /* 0x000ea80000300a00 */
[----:B------:R-:W3:Y:S04]  /*13570*/  LDL.LU.64 R144, [R1+0x13b8] ;  /* 0x0013b80001907983 */ /* 0x000ee80000300a00 */
[----:B------:R-:W3:Y:S04]  /*13580*/  LDL.LU.64 R146, [R1+0x13b0] ;  /* 0x0013b00001927983 */ /* 0x000ee80000300a00 */
[----:B------:R-:W3:Y:S04]  /*13590*/  LDL.LU.64 R148, [R1+0x13a8] ;  /* 0x0013a80001947983 */ /* 0x000ee80000300a00 */
[----:B------:R-:W3:Y:S04]  /*135a0*/  LDL.64 R16, [R1+0x8b8] ;  /* 0x0008b80001107983 */ /* 0x000ee80000100a00 */
[----:B------:R-:W4:Y:S01]  /*135b0*/  LDL.64 R18, [R1+0x8c8] ;  /* 0x0008c80001127983 */ /* 0x000f220000100a00 */
[----:B------:R-:W-:-:S02]  /*135c0*/  PRMT R60, RZ, 0x7610, R60 ;  /* 0x00007610ff3c7816 */ /* 0x000fc4000000003c */
[----:B------:R-:W-:-:S04]  /*135d0*/  PRMT R61, RZ, 0x7610, R61 ;  /* 0x00007610ff3d7816 */ /* 0x000fc8000000003d */
[----:B------:R-:W4:Y:S01]  /*135e0*/  @P1 LDG.E.U16 R60, desc[UR10][R20.64] ;  /* 0x0000000a143c1981 */ /* 0x000f22000c1e1500 */
[----:B------:R-:W-:-:S03]  /*135f0*/  PRMT R74, RZ, 0x7610, R74 ;  /* 0x00007610ff4a7816 */ /* 0x000fc6000000004a */
[----:B------:R-:W4:Y:S01]  /*13600*/  @P1 LDG.E.U16 R61, desc[UR10][R22.64] ;  /* 0x0000000a163d1981 */ /* 0x000f22000c1e1500 */
[----:B------:R-:W-:-:S03]  /*13610*/  PRMT R126, RZ, 0x7610, R126 ;  /* 0x00007610ff7e7816 */ /* 0x000fc6000000007e */
[----:B------:R-:W4:Y:S01]  /*13620*/  LDL.64 R20, [R1+0x6c8] ;  /* 0x0006c80001147983 */ /* 0x000f220000100a00 */
[----:B------:R-:W-:-:S03]  /*13630*/  PRMT R72, RZ, 0x7610, R72 ;  /* 0x00007610ff487816 */ /* 0x000fc60000000048 */
[----:B------:R-:W4:Y:S01]  /*13640*/  LDL.64 R22, [R1+0x6e0] ;  /* 0x0006e00001167983 */ /* 0x000f220000100a00 */
[----:B------:R-:W-:-:S03]  /*13650*/  PRMT R68, RZ, 0x7610, R68 ;  /* 0x00007610ff447816 */ /* 0x000fc60000000044 */
[----:B------:R-:W4:Y:S04]  /*13660*/  @P1 LDG.E.U16 R72, desc[UR10][R26.64] ;  /* 0x0000000a1a481981 */ /* 0x000f28000c1e1500 */
[----:B------:R-:W4:Y:S04]  /*13670*/  @P1 LDG.E.U16 R68, desc[UR10][R12.64] ;  /* 0x0000000a0c441981 */ /* 0x000f28000c1e1500 */
[----:B------:R-:W4:Y:S04]  /*13680*/  LDL.64 R26, [R1+0x708] ;  /* 0x00070800011a7983 */ /* 0x000f280000100a00 */
[----:B------:R-:W4:Y:S04]  /*13690*/  LDL.64 R12, [R1+0x6e8] ;  /* 0x0006e800010c7983 */ /* 0x000f280000100a00 */
[----:B------:R-:W4:Y:S04]  /*136a0*/  @P1 LDG.E.U16 R127, desc[UR10][R208.64] ;  /* 0x0000000ad07f1981 */ /* 0x000f28000c1e1500 */
        /* <DEDUP_REMOVED lines=10> */
[----:B------:R-:W4:Y:S04]  /*13750*/  LDL.64 R138, [R1+0x760] ;  /* 0x00076000018a7983 */ /* 0x000f280000100a00 */
[----:B------:R-:W4:Y:S04]  /*13760*/  @P1 LDG.E.U16 R190, desc[UR10][R140.64] ;  /* 0x0000000a8cbe1981 */ /* 0x000f28000c1e1500 */
[----:B------:R-:W4:Y:S04]  /*13770*/  LDL.64 R30, [R1+0x728] ;  /* 0x00072800011e7983 */ /* 0x000f280000100a00 */
[----:B------:R-:W4:Y:S04]  /*13780*/  LDL.64 R142, [R1+0x780] ;  /* 0x00078000018e7983 */ /* 0x000f280000100a00 */
[----:B------:R-:W4:Y:S04]  /*13790*/  LDL.64 R140, [R1+0x768] ;  /* 0x00076800018c7983 */ /* 0x000f280000100a00 */
[----:B--2---:R-:W2:Y:S04]  /*137a0*/  @P1 LDG.E.U16 R74, desc[UR10][R28.64] ;  /* 0x0000000a1c4a1981 */ /* 0x004ea8000c1e1500 */
[----:B------:R-:W2:Y:S04]  /*137b0*/  LDL.64 R28, [R1+0x720] ;  /* 0x00072000011c7983 */ /* 0x000ea80000100a00 */
[----:B---3--:R-:W3:Y:S04]  /*137c0*/  @P1 LDG.E.U16 R185, desc[UR10][R16.64] ;  /* 0x0000000a10b91981 */ /* 0x008ee8000c1e1500 */
[----:B----4-:R-:W4:Y:S04]  /*137d0*/  @P1 LDG.E.U16 R121, desc[UR10][R18.64] ;  /* 0x0000000a12791981 */ /* 0x010f28000c1e1500 */
[----:B------:R-:W3:Y:S04]  /*137e0*/  LDL.64 R16, [R1+0x6a8] ;  /* 0x0006a80001107983 */ /* 0x000ee80000100a00 */
[----:B------:R-:W4:Y:S01]  /*137f0*/  LDL.64 R18, [R1+0x6c0] ;  /* 0x0006c00001127983 */ /* 0x000f220000100a00 */
[----:B------:R-:W-:-:S03]  /*13800*/  PRMT R70, RZ, 0x7610, R70 ;  /* 0x00007610ff467816 */ /* 0x000fc60000000046 */
[----:B------:R0:W-:Y:S01]  /*13810*/  STS.U16 [R196+UR9+0x14c00], R80 ;  /* 0x014c0050c4007988 */ /* 0x0001e20008000409 */
[----:B------:R-:W-:-:S03]  /*13820*/  PRMT R112, RZ, 0x7610, R112 ;  /* 0x00007610ff707816 */ /* 0x000fc60000000070 */
[----:B------:R1:W-:Y:S01]  /*13830*/  STS.U16 [R196+UR9+0x15400], R78 ;  /* 0x0154004ec4007988 */ /* 0x0003e20008000409 */
[----:B------:R-:W-:-:S03]  /*13840*/  PRMT R186, RZ, 0x7610, R186 ;  /* 0x00007610ffba7816 */ /* 0x000fc600000000ba */
[----:B------:R1:W-:Y:S01]  /*13850*/  STS.U16 [R196+UR9+0x15c00], R76 ;  /* 0x015c004cc4007988 */ /* 0x0003e20008000409 */
[----:B0-----:R-:W-:Y:S02]  /*13860*/  PRMT R80, RZ, 0x7610, R80 ;  /* 0x00007610ff507816 */ /* 0x001fe40000000050 */
[----:B------:R-:W-:Y:S01]  /*13870*/  PRMT R192, RZ, 0x7610, R192 ;  /* 0x00007610ffc07816 */ /* 0x000fe200000000c0 */
[----:B------:R-:W4:Y:S01]  /*13880*/  @P1 LDG.E.U16 R70, desc[UR10][R24.64] ;  /* 0x0000000a18461981 */ /* 0x000f22000c1e1500 */
[----:B-1----:R-:W-:Y:S02]  /*13890*/  PRMT R78, RZ, 0x7610, R78 ;  /* 0x00007610ff4e7816 */ /* 0x002fe4000000004e */
[----:B------:R-:W-:Y:S01]  /*138a0*/  PRMT R177, RZ, 0x7610, R177 ;  /* 0x00007610ffb17816 */ /* 0x000fe200000000b1 */
[----:B------:R-:W4:Y:S01]  /*138b0*/  @P1 LDG.E.U16 R80, desc[UR10][R148.64] ;  /* 0x0000000a94501981 */ /* 0x000f22000c1e1500 */
[----:B------:R-:W-:Y:S02]  /*138c0*/  PRMT R76, RZ, 0x7610, R76 ;  /* 0x00007610ff4c7816 */ /* 0x000fe4000000004c */
[----:B------:R-:W-:Y:S01]  /*138d0*/  PRMT R122, RZ, 0x7610, R122 ;  /* 0x00007610ff7a7816 */ /* 0x000fe2000000007a */
[----:B------:R-:W4:Y:S01]  /*138e0*/  @P1 LDG.E.U16 R78, desc[UR10][R146.64] ;  /* 0x0000000a924e1981 */ /* 0x000f22000c1e1500 */
[----:B------:R-:W-:-:S02]  /*138f0*/  PRMT R66, RZ, 0x7610, R66 ;  /* 0x00007610ff427816 */ /* 0x000fc40000000042 */
[----:B------:R-:W-:Y:S01]  /*13900*/  PRMT R113, RZ, 0x7610, R113 ;  /* 0x00007610ff717816 */ /* 0x000fe20000000071 */
[----:B------:R-:W4:Y:S01]  /*13910*/  @P1 LDG.E.U16 R76, desc[UR10][R144.64] ;  /* 0x0000000a904c1981 */ /* 0x000f22000c1e1500 */
[----:B------:R-:W-:-:S03]  /*13920*/  PRMT R117, RZ, 0x7610, R117 ;  /* 0x00007610ff757816 */ /* 0x000fc60000000075 */
[----:B------:R-:W4:Y:S01]  /*13930*/  LDL.64 R148, [R1+0x888] ;  /* 0x0008880001947983 */ /* 0x000f220000100a00 */
[----:B------:R-:W-:-:S03]  /*13940*/  PRMT R128, RZ, 0x7610, R128 ;  /* 0x00007610ff807816 */ /* 0x000fc60000000080 */
[----:B------:R-:W4:Y:S01]  /*13950*/  LDL.64 R146, [R1+0x810] ;  /* 0x0008100001927983 */ /* 0x000f220000100a00 */
[----:B------:R-:W-:-:S03]  /*13960*/  PRMT R178, RZ, 0x7610, R178 ;  /* 0x00007610ffb27816 */ /* 0x000fc600000000b2 */
[----:B------:R-:W4:Y:S04]  /*13970*/  LDL.64 R144, [R1+0x788] ;  /* 0x0007880001907983 */ /* 0x000f280000100a00 */
[----:B------:R-:W4:Y:S01]  /*13980*/  LDL.64 R24, [R1+0x700] ;  /* 0x0007000001187983 */ /* 0x000f220000100a00 */
[----:B------:R-:W-:-:S03]  /*13990*/  PRMT R181, RZ, 0x7610, R181 ;  /* 0x00007610ffb57816 */ /* 0x000fc600000000b5 */
[----:B------:R-:W4:Y:S01]  /*139a0*/  @P1 LDG.E.U16 R192, desc[UR10][R224.64] ;  /* 0x0000000ae0c01981 */ /* 0x000f22000c1e1500 */
[----:B------:R-:W-:-:S03]  /*139b0*/  PRMT R219, RZ, 0x7610, R219 ;  /* 0x00007610ffdb7816 */ /* 0x000fc600000000db */
[----:B------:R-:W4:Y:S04]  /*139c0*/  @P1 LDG.E.U16 R122, desc[UR10][R208.64] ;  /* 0x0000000ad07a1981 */ /* 0x000f28000c1e1500 */
[----:B------:R-:W4:Y:S01]  /*139d0*/  @P1 LDG.E.U16 R186, desc[UR10][R206.64] ;  /* 0x0000000aceba1981 */ /* 0x000f22000c1e1500 */
[----:B------:R-:W-:-:S03]  /*139e0*/  PRMT R182, RZ, 0x7610, R182 ;  /* 0x00007610ffb67816 */ /* 0x000fc600000000b6 */
[----:B------:R-:W4:Y:S01]  /*139f0*/  LDL.64 R224, [R1+0x648] ;  /* 0x0006480001e07983 */ /* 0x000f220000100a00 */
[----:B------:R-:W-:-:S03]  /*13a00*/  PRMT R116, RZ, 0x7610, R116 ;  /* 0x00007610ff747816 */ /* 0x000fc60000000074 */
[----:B------:R-:W4:Y:S04]  /*13a10*/  @P1 LDG.E.U16 R66, desc[UR10][R226.64] ;  /* 0x0000000ae2421981 */ /* 0x000f28000c1e1500 */
[----:B------:R-:W4:Y:S01]  /*13a20*/  LDL.64 R206, [R1+0x668] ;  /* 0x0006680001ce7983 */ /* 0x000f220000100a00 */
[----:B------:R-:W-:-:S03]  /*13a30*/  PRMT R64, RZ, 0x7610, R64 ;  /* 0x00007610ff407816 */ /* 0x000fc60000000040 */
[----:B------:R-:W4:Y:S01]  /*13a40*/  LDL.64 R208, [R1+0x608] ;  /* 0x0006080001d07983 */ /* 0x000f220000100a00 */
[----:B------:R-:W-:-:S03]  /*13a50*/  PRMT R118, RZ, 0x7610, R118 ;  /* 0x00007610ff767816 */ /* 0x000fc60000000076 */
[----:B------:R-:W4:Y:S04]  /*13a60*/  @P1 LDG.E.U16 R113, desc[UR10][R20.64] ;  /* 0x0000000a14711981 */ /* 0x000f28000c1e1500 */
        /* <DEDUP_REMOVED lines=18> */
[----:B------:R-:W4:Y:S04]  /*13b90*/  LDL.64 R230, [R1+0x528] ;  /* 0x0005280001e67983 */ /* 0x000f280000100a00 */
        /* <DEDUP_REMOVED lines=23> */
[----:B------:R-:W-:-:S02]  /*13d10*/  PRMT R120, RZ, 0x7610, R120 ;  /* 0x00007610ff787816 */ /* 0x000fc40000000078 */
[----:B------:R-:W-:Y:S01]  /*13d20*/  PRMT R119, RZ, 0x7610, R119 ;  /* 0x00007610ff777816 */ /* 0x000fe20000000077 */
[----:B------:R0:W-:Y:S01]  /*13d30*/  STS.U16 [R196+UR9+0x14400], R82 ;  /* 0x01440052c4007988 */ /* 0x0001e20008000409 */
[----:B------:R-:W-:Y:S02]  /*13d40*/  PRMT R184, RZ, 0x7610, R184 ;  /* 0x00007610ffb87816 */ /* 0x000fe400000000b8 */
[----:B------:R-:W-:Y:S02]  /*13d50*/  PRMT R179, RZ, 0x7610, R179 ;  /* 0x00007610ffb37816 */ /* 0x000fe400000000b3 */
[----:B------:R-:W-:Y:S02]  /*13d60*/  PRMT R111, RZ, 0x7610, R111 ;  /* 0x00007610ff6f7816 */ /* 0x000fe4000000006f */
[----:B------:R-:W-:Y:S02]  /*13d70*/  LOP3.LUT R242, R242, 0x90, R109, 0x78, !PT ;  /* 0x00000090f2f27812 */ /* 0x000fe400078e786d */
[----:B0-----:R-:W-:-:S02]  /*13d80*/  PRMT R82, RZ, 0x7610, R82 ;  /* 0x00007610ff527816 */ /* 0x001fc40000000052 */
        /* <DEDUP_REMOVED lines=8> */
[----:B------:R-:W4:Y:S01]  /*13e10*/  @P1 LDG.E.U16 R184, desc[UR10][R146.64] ;  /* 0x0000000a92b81981 */ /* 0x000f22000c1e1500 */
[----:B------:R-:W-:-:S03]  /*13e20*/  PRMT R104, RZ, 0x7610, R104 ;  /* 0x00007610ff687816 */ /* 0x000fc60000000068 */
[----:B------:R-:W4:Y:S01]  /*13e30*/  @P1 LDG.E.U16 R119, desc[UR10][R144.64] ;  /* 0x0000000a90771981 */ /* 0x000f22000c1e1500 */
[----:B------:R-:W-:-:S03]  /*13e40*/  PRMT R103, RZ, 0x7610, R103 ;  /* 0x00007610ff677816 */ /* 0x000fc60000000067 */
[----:B------:R-:W4:Y:S01]  /*13e50*/  @P1 LDG.E.U16 R179, desc[UR10][R24.64] ;  /* 0x0000000a18b31981 */ /* 0x000f22000c1e1500 */
[----:B------:R-:W-:-:S03]  /*13e60*/  PRMT R102, RZ, 0x7610, R102 ;  /* 0x00007610ff667816 */ /* 0x000fc60000000066 */
[----:B------:R-:W4:Y:S04]  /*13e70*/  LDL.64 R146, [R1+0x368] ;  /* 0x0003680001927983 */ /* 0x000f280000100a00 */
[----:B------:R-:W4:Y:S04]  /*13e80*/  LDL.64 R144, [R1+0x3a8] ;  /* 0x0003a80001907983 */ /* 0x000f280000100a00 */
[----:B------:R-:W4:Y:S04]  /*13e90*/  LDL.64 R24, [R1+0x388] ;  /* 0x0003880001187983 */ /* 0x000f280000100a00 */
[----:B------:R-:W4:Y:S04]  /*13ea0*/  LDL.64 R148, [R1+0x348] ;  /* 0x0003480001947983 */ /* 0x000f280000100a00 */
[----:B------:R-:W4:Y:S01]  /*13eb0*/  LDL.64 R250, [R1+0x328] ;  /* 0x0003280001fa7983 */ /* 0x000f220000100a00 */
[----:B------:R-:W-:-:S03]  /*13ec0*/  PRMT R101, RZ, 0x7610, R101 ;  /* 0x00007610ff657816 */ /* 0x000fc60000000065 */
[----:B------:R-:W4:Y:S01]  /*13ed0*/  @P1 LDG.E.U16 R110, desc[UR10][R206.64] ;  /* 0x0000000ace6e1981 */ /* 0x000f22000c1e1500 */
[----:B------:R-:W-:-:S03]  /*13ee0*/  PRMT R100, RZ, 0x7610, R100 ;  /* 0x00007610ff647816 */ /* 0x000fc60000000064 */
[----:B------:R-:W4:Y:S04]  /*13ef0*/  @P1 LDG.E.U16 R109, desc[UR10][R224.64] ;  /* 0x0000000ae06d1981 */ /* 0x000f28000c1e1500 */
[----:B------:R-:W4:Y:S04]  /*13f00*/  @P1 LDG.E.U16 R107, desc[UR10][R208.64] ;  /* 0x0000000ad06b1981 */ /* 0x000f28000c1e1500 */
[----:B------:R0:W-:Y:S04]  /*13f10*/  STS.U16 [R196+UR9+0x10000], R99 ;  /* 0x01000063c4007988 */ /* 0x0001e80008000409 */
[----:B------:R-:W4:Y:S04]  /*13f20*/  @P1 LDG.E.U16 R106, desc[UR10][R226.64] ;  /* 0x0000000ae26a1981 */ /* 0x000f28000c1e1500 */
[----:B------:R1:W-:Y:S01]  /*13f30*/  STS.U16 [R196+UR9+0x10400], R98 ;  /* 0x01040062c4007988 */ /* 0x0003e20008000409 */
[----:B0-----:R-:W-:-:S03]  /*13f40*/  PRMT R99, RZ, 0x7610, R99 ;  /* 0x00007610ff637816 */ /* 0x001fc60000000063 */
[----:B------:R-:W4:Y:S04]  /*13f50*/  @P1 LDG.E.U16 R105, desc[UR10][R20.64] ;  /* 0x0000000a14691981 */ /* 0x000f28000c1e1500 */
[----:B------:R0:W-:Y:S01]  /*13f60*/  STS.U16 [R196+UR9+0x10800], R97 ;  /* 0x01080061c4007988 */ /* 0x0001e20008000409 */
[----:B-1----:R-:W-:-:S03]  /*13f70*/  PRMT R98, RZ, 0x7610, R98 ;  /* 0x00007610ff627816 */ /* 0x002fc60000000062 */
        /* <DEDUP_REMOVED lines=22> */
[----:B------:R-:W4:Y:S01]  /*140e0*/  @P1 LDG.E.U16 R96, desc[UR10][R140.64] ;  /* 0x0000000a8c601981 */ /* 0x000f22000c1e1500 */
[----:B-1----:R-:W-:-:S03]  /*140f0*/  PRMT R90, RZ, 0x7610, R90 ;  /* 0x00007610ff5a7816 */ /* 0x002fc6000000005a */
[----:B------:R-:W4:Y:S04]  /*14100*/  @P1 LDG.E.U16 R94, desc[UR10][R212.64] ;  /* 0x0000000ad45e1981 */ /* 0x000f28000c1e1500 */
[----:B------:R-:W4:Y:S04]  /*14110*/  @P1 LDG.E.U16 R93, desc[UR10][R142.64] ;  /* 0x0000000a8e5d1981 */ /* 0x000f28000c1e1500 */
[----:B------:R-:W4:Y:S04]  /*14120*/  @P1 LDG.E.U16 R92, desc[UR10][R26.64] ;  /* 0x0000000a1a5c1981 */ /* 0x000f28000c1e1500 */
[----:B------:R-:W4:Y:S04]  /*14130*/  @P1 LDG.E.U16 R91, desc[UR10][R214.64] ;  /* 0x0000000ad65b1981 */ /* 0x000f28000c1e1500 */
[----:B------:R-:W4:Y:S04]  /*14140*/  @P1 LDG.E.U16 R90, desc[UR10][R12.64] ;  /* 0x0000000a0c5a1981 */ /* 0x000f28000c1e1500 */
[----:B--2---:R-:W2:Y:S04]  /*14150*/  @P1 LDG.E.U16 R95, desc[UR10][R28.64] ;  /* 0x0000000a1c5f1981 */ /* 0x004ea8000c1e1500 */
[----:B---3--:R-:W3:Y:S04]  /*14160*/  @P1 LDG.E.U16 R111, desc[UR10][R16.64] ;  /* 0x0000000a106f1981 */ /* 0x008ee8000c1e1500 */
[----:B----4-:R-:W4:Y:S04]  /*14170*/  @P1 LDG.E.U16 R108, desc[UR10][R18.64] ;  /* 0x0000000a126c1981 */ /* 0x010f28000c1e1500 */
[----:B------:R-:W2:Y:S04]  /*14180*/  LDL.LU.64 R16, [R1+0x13a0] ;  /* 0x0013a00001107983 */ /* 0x000ea80000300a00 */
        /* <DEDUP_REMOVED lines=21> */
[----:B------:R0:W-:Y:S04]  /*142e0*/  STS.U16 [R196+UR9+0x12800], R89 ;  /* 0x01280059c4007988 */ /* 0x0001e80008000409 */
[----:B------:R1:W-:Y:S04]  /*142f0*/  STS.U16 [R196+UR9+0x12c00], R88 ;  /* 0x012c0058c4007988 */ /* 0x0003e80008000409 */
[----:B------:R1:W-:Y:S01]  /*14300*/  STS.U16 [R196+UR9+0x13000], R87 ;  /* 0x01300057c4007988 */ /* 0x0003e20008000409 */
[----:B0-----:R-:W-:-:S03]  /*14310*/  PRMT R89, RZ, 0x7610, R89 ;  /* 0x00007610ff597816 */ /* 0x001fc60000000059 */
[----:B------:R0:W-:Y:S01]  /*14320*/  STS.U16 [R196+UR9+0x13400], R86 ;  /* 0x01340056c4007988 */ /* 0x0001e20008000409 */
[----:B-1----:R-:W-:Y:S02]  /*14330*/  PRMT R88, RZ, 0x7610, R88 ;  /* 0x00007610ff587816 */ /* 0x002fe40000000058 */
[----:B------:R-:W-:Y:S01]  /*14340*/  PRMT R87, RZ, 0x7610, R87 ;  /* 0x00007610ff577816 */ /* 0x000fe20000000057 */
[----:B------:R1:W-:Y:S01]  /*14350*/  STS.U16 [R196+UR9+0x13800], R85 ;  /* 0x01380055c4007988 */ /* 0x0003e20008000409 */
[----:B0-----:R-:W-:-:S03]  /*14360*/  PRMT R86, RZ, 0x7610, R86 ;  /* 0x00007610ff567816 */ /* 0x001fc60000000056 */
[----:B------:R-:W3:Y:S04]  /*14370*/  @P1 LDG.E.U16 R88, desc[UR10][R144.64] ;  /* 0x0000000a90581981 */ /* 0x000ee8000c1e1500 */
[----:B------:R-:W3:Y:S01]  /*14380*/  @P1 LDG.E.U16 R87, desc[UR10][R24.64] ;  /* 0x0000000a18571981 */ /* 0x000ee2000c1e1500 */
[----:B-1----:R-:W-:-:S03]  /*14390*/  PRMT R85, RZ, 0x7610, R85 ;  /* 0x00007610ff557816 */ /* 0x002fc60000000055 */
[----:B------:R-:W3:Y:S04]  /*143a0*/  @P1 LDG.E.U16 R86, desc[UR10][R146.64] ;  /* 0x0000000a92561981 */ /* 0x000ee8000c1e1500 */
[----:B------:R-:W3:Y:S04]  /*143b0*/  @P1 LDG.E.U16 R85, desc[UR10][R148.64] ;  /* 0x0000000a94551981 */ /* 0x000ee8000c1e1500 */
[----:B--2---:R-:W2:Y:S04]  /*143c0*/  @P1 LDG.E.U16 R89, desc[UR10][R12.64] ;  /* 0x0000000a0c591981 */ /* 0x004ea8000c1e1500 */
[----:B------:R-:W2:Y:S04]  /*143d0*/  LDL.64 R12, [R1+0x6a0] ;  /* 0x0006a000010c7983 */ /* 0x000ea80000100a00 */
[----:B------:R-:W3:Y:S04]  /*143e0*/  LDL.LU.64 R144, [R1+0x12f0] ;  /* 0x0012f00001907983 */ /* 0x000ee80000300a00 */
[----:B------:R-:W4:Y:S04]  /*143f0*/  LDL.LU.64 R24, [R1+0x12e8] ;  /* 0x0012e80001187983 */ /* 0x000f280000300a00 */
[----:B------:R-:W4:Y:S04]  /*14400*/  LDL.LU.64 R146, [R1+0x12e0] ;  /* 0x0012e00001927983 */ /* 0x000f280000300a00 */
[----:B------:R-:W4:Y:S01]  /*14410*/  LDL.LU.64 R148, [R1+0x12d8] ;  /* 0x0012d80001947983 */ /* 0x000f220000300a00 */
[----:B------:R-:W-:-:S03]  /*14420*/  PRMT R73, RZ, 0x7610, R73 ;  /* 0x00007610ff497816 */ /* 0x000fc60000000049 */
[----:B------:R0:W-:Y:S04]  /*14430*/  STS.U16 [R196+UR9+0x13c00], R84 ;  /* 0x013c0054c4007988 */ /* 0x0001e80008000409 */
[----:B------:R1:W-:Y:S04]  /*14440*/  STS.U16 [R196+UR9+0x16000], R75 ;  /* 0x0160004bc4007988 */ /* 0x0003e80008000409 */
[----:B------:R1:W-:Y:S01]  /*14450*/  STS.U16 [R196+UR9+0x15800], R77 ;  /* 0x0158004dc4007988 */ /* 0x0003e20008000409 */
[----:B0-----:R-:W-:-:S03]  /*14460*/  PRMT R84, RZ, 0x7610, R84 ;  /* 0x00007610ff547816 */ /* 0x001fc60000000054 */
[----:B------:R0:W-:Y:S01]  /*14470*/  STS.U16 [R196+UR9+0x15000], R79 ;  /* 0x0150004fc4007988 */ /* 0x0001e20008000409 */
[----:B-1----:R-:W-:-:S03]  /*14480*/  PRMT R75, RZ, 0x7610, R75 ;  /* 0x00007610ff4b7816 */ /* 0x002fc6000000004b */
[----:B------:R1:W-:Y:S01]  /*14490*/  STS.U16 [R196+UR9+0x14800], R81 ;  /* 0x01480051c4007988 */ /* 0x0003e20008000409 */
[----:B------:R-:W-:Y:S02]  /*144a0*/  PRMT R77, RZ, 0x7610, R77 ;  /* 0x00007610ff4d7816 */ /* 0x000fe4000000004d */
[----:B------:R-:W-:Y:S01]  /*144b0*/  PRMT R71, RZ, 0x7610, R71 ;  /* 0x00007610ff477816 */ /* 0x000fe20000000047 */
[----:B------:R-:W4:Y:S01]  /*144c0*/  @P1 LDG.E.U16 R73, desc[UR10][R138.64] ;  /* 0x0000000a8a491981 */ /* 0x000f22000c1e1500 */
[----:B0-----:R-:W-:Y:S02]  /*144d0*/  PRMT R79, RZ, 0x7610, R79 ;  /* 0x00007610ff4f7816 */ /* 0x001fe4000000004f */
[----:B------:R-:W-:Y:S01]  /*144e0*/  PRMT R69, RZ, 0x7610, R69 ;  /* 0x00007610ff457816 */ /* 0x000fe20000000045 */
[----:B------:R-:W4:Y:S01]  /*144f0*/  @P1 LDG.E.U16 R84, desc[UR10][R250.64] ;  /* 0x0000000afa541981 */ /* 0x000f22000c1e1500 */
[----:B-1----:R-:W-:Y:S02]  /*14500*/  PRMT R81, RZ, 0x7610, R81 ;  /* 0x00007610ff517816 */ /* 0x002fe40000000051 */
[----:B------:R-:W-:Y:S01]  /*14510*/  PRMT R67, RZ, 0x7610, R67 ;  /* 0x00007610ff437816 */ /* 0x000fe20000000043 */
[----:B------:R0:W-:Y:S01]  /*14520*/  STS.U16 [R196+UR9+0x14000], R83 ;  /* 0x01400053c4007988 */ /* 0x0001e20008000409 */
[----:B------:R-:W-:-:S03]  /*14530*/  PRMT R65, RZ, 0x7610, R65 ;  /* 0x00007610ff417816 */ /* 0x000fc60000000041 */
[----:B------:R-:W4:Y:S01]  /*14540*/  LDL.64 R138, [R1+0x680] ;  /* 0x00068000018a7983 */ /* 0x000f220000100a00 */
[----:B------:R-:W-:-:S03]  /*14550*/  PRMT R63, RZ, 0x7610, R63 ;  /* 0x00007610ff3f7816 */ /* 0x000fc6000000003f */
[----:B------:R-:W4:Y:S01]  /*14560*/  @P1 LDG.E.U16 R75, desc[UR10][R140.64] ;  /* 0x0000000a8c4b1981 */ /* 0x000f22000c1e1500 */
[----:B0-----:R-:W-:-:S03]  /*14570*/  PRMT R83, RZ, 0x7610, R83 ;  /* 0x00007610ff537816 */ /* 0x001fc60000000053 */
        /* <DEDUP_REMOVED lines=19> */
[----:B---3--:R-:W3:Y:S04]  /*146b0*/  @P1 LDG.E.U16 R79, desc[UR10][R144.64] ;  /* 0x0000000a904f1981 */ /* 0x008ee8000c1e1500 */
[----:B------:R-:W2:Y:S04]  /*146c0*/  LDL.64 R12, [R1+0x500] ;  /* 0x00050000010c7983 */ /* 0x000ea80000100a00 */
[----:B----4-:R-:W4:Y:S04]  /*146d0*/  @P1 LDG.E.U16 R81, desc[UR10][R146.64] ;  /* 0x0000000a92511981 */ /* 0x010f28000c1e1500 */
[----:B------:R-:W3:Y:S04]  /*146e0*/  LDL.64 R144, [R1+0x600] ;  /* 0x0006000001907983 */ /* 0x000ee80000100a00 */
[----:B------:R-:W4:Y:S04]  /*146f0*/  @P1 LDG.E.U16 R83, desc[UR10][R148.64] ;  /* 0x0000000a94531981 */ /* 0x000f28000c1e1500 */
[----:B------:R-:W4:Y:S04]  /*14700*/  LDL.64 R146, [R1+0x5e0] ;  /* 0x0005e00001927983 */ /* 0x000f280000100a00 */
        /* <DEDUP_REMOVED lines=12> */
[----:B------:R-:W-:Y:S02]  /*147d0*/  PRMT R170, RZ, 0x7610, R170 ;  /* 0x00007610ffaa7816 */ /* 0x000fe400000000aa */
[----:B------:R-:W-:Y:S01]  /*147e0*/  PRMT R169, RZ, 0x7610, R169 ;  /* 0x00007610ffa97816 */ /* 0x000fe200000000a9 */
[----:B------:R-:W4:Y:S01]  /*147f0*/  LDL.64 R8, [R1+0x480] ;  /* 0x0004800001087983 */ /* 0x000f220000100a00 */
[----:B------:R-:W-:-:S03]  /*14800*/  PRMT R168, RZ, 0x7610, R168 ;  /* 0x00007610ffa87816 */ /* 0x000fc600000000a8 */
[----:B------:R-:W4:Y:S01]  /*14810*/  LDL.64 R6, [R1+0x4a0] ;  /* 0x0004a00001067983 */ /* 0x000f220000100a00 */
[----:B------:R-:W-:-:S03]  /*14820*/  PRMT R167, RZ, 0x7610, R167 ;  /* 0x00007610ffa77816 */ /* 0x000fc600000000a7 */
[----:B------:R-:W4:Y:S01]  /*14830*/  LDL.64 R4, [R1+0x4c0] ;  /* 0x0004c00001047983 */ /* 0x000f220000100a00 */
[----:B------:R-:W-:-:S03]  /*14840*/  PRMT R166, RZ, 0x7610, R166 ;  /* 0x00007610ffa67816 */ /* 0x000fc600000000a6 */
[----:B------:R-:W4:Y:S01]  /*14850*/  @P1 LDG.E.U16 R175, desc[UR10][R138.64] ;  /* 0x0000000a8aaf1981 */ /* 0x000f22000c1e1500 */
[----:B------:R-:W-:-:S03]  /*14860*/  PRMT R165, RZ, 0x7610, R165 ;  /* 0x00007610ffa57816 */ /* 0x000fc600000000a5 */
[----:B------:R-:W4:Y:S01]  /*14870*/  @P1 LDG.E.U16 R174, desc[UR10][R250.64] ;  /* 0x0000000afaae1981 */ /* 0x000f22000c1e1500 */
[----:B------:R-:W-:-:S03]  /*14880*/  PRMT R164, RZ, 0x7610, R164 ;  /* 0x00007610ffa47816 */ /* 0x000fc600000000a4 */
[----:B------:R-:W4:Y:S04]  /*14890*/  @P1 LDG.E.U16 R173, desc[UR10][R140.64] ;  /* 0x0000000a8cad1981 */ /* 0x000f28000c1e1500 */
[----:B------:R-:W4:Y:S04]  /*148a0*/  LDL.LU.64 R138, [R1+0x12d0] ;  /* 0x0012d000018a7983 */ /* 0x000f280000300a00 */
[----:B------:R-:W4:Y:S01]  /*148b0*/  LDL.LU.64 R250, [R1+0x12c8] ;  /* 0x0012c80001fa7983 */ /* 0x000f220000300a00 */
[----:B------:R-:W-:-:S03]  /*148c0*/  PRMT R163, RZ, 0x7610, R163 ;  /* 0x00007610ffa37816 */ /* 0x000fc600000000a3 */
[----:B------:R-:W4:Y:S04]  /*148d0*/  LDL.LU.64 R140, [R1+0x12c0] ;  /* 0x0012c000018c7983 */ /* 0x000f280000300a00 */
[----:B------:R-:W4:Y:S01]  /*148e0*/  @P1 LDG.E.U16 R172, desc[UR10][R142.64] ;  /* 0x0000000a8eac1981 */ /* 0x000f22000c1e1500 */
[----:B------:R-:W-:-:S03]  /*148f0*/  PRMT R162, RZ, 0x7610, R162 ;  /* 0x00007610ffa27816 */ /* 0x000fc600000000a2 */
[----:B------:R-:W4:Y:S04]  /*14900*/  @P1 LDG.E.U16 R169, desc[UR10][R22.64] ;  /* 0x0000000a16a91981 */ /* 0x000f28000c1e1500 */
[----:B------:R-:W4:Y:S04]  /*14910*/  @P1 LDG.E.U16 R168, desc[UR10][R20.64] ;  /* 0x0000000a14a81981 */ /* 0x000f28000c1e1500 */
[----:B------:R-:W4:Y:S04]  /*14920*/  LDL.LU.64 R142, [R1+0x12b8] ;  /* 0x0012b800018e7983 */ /* 0x000f280000300a00 */
        /* <DEDUP_REMOVED lines=8> */
[----:B------:R-:W2:Y:S04]  /*149b0*/  @P1 LDG.E.U16 R166, desc[UR10][R148.64] ;  /* 0x0000000a94a61981 */ /* 0x000ea8000c1e1500 */
[----:B------:R-:W2:Y:S04]  /*149c0*/  LDL.LU.64 R146, [R1+0x12a8] ;  /* 0x0012a80001927983 */ /* 0x000ea80000300a00 */
[----:B------:R-:W3:Y:S04]  /*149d0*/  LDL.LU.64 R22, [R1+0x12a0] ;  /* 0x0012a00001167983 */ /* 0x000ee80000300a00 */
[----:B------:R-:W4:Y:S04]  /*149e0*/  LDL.LU.64 R20, [R1+0x1298] ;  /* 0x0012980001147983 */ /* 0x000f280000300a00 */
[----:B------:R-:W4:Y:S04]  /*149f0*/  LDL.LU.64 R18, [R1+0x1290] ;  /* 0x0012900001127983 */ /* 0x000f280000300a00 */
[----:B------:R-:W4:Y:S04]  /*14a00*/  LDL.LU.64 R148, [R1+0x1288] ;  /* 0x0012880001947983 */ /* 0x000f280000300a00 */
[----:B------:R-:W4:Y:S04]  /*14a10*/  LDL.LU.64 R16, [R1+0x1280] ;  /* 0x0012800001107983 */ /* 0x000f280000300a00 */
[----:B------:R-:W4:Y:S04]  /*14a20*/  LDL.LU.64 R14, [R1+0x1278] ;  /* 0x00127800010e7983 */ /* 0x000f280000300a00 */
[----:B------:R-:W4:Y:S04]  /*14a30*/  LDL.LU.64 R12, [R1+0x1270] ;  /* 0x00127000010c7983 */ /* 0x000f280000300a00 */
[----:B------:R-:W4:Y:S01]  /*14a40*/  LDL.LU.64 R10, [R1+0x1268] ;  /* 0x00126800010a7983 */ /* 0x000f220000300a00 */
        /* <DEDUP_REMOVED lines=11> */
[----:B------:R-:W4:Y:S04]  /*14b00*/  LDL.LU.64 R4, [R1+0x1260] ;  /* 0x0012600001047983 */ /* 0x000f280000300a00 */
[----:B------:R-:W4:Y:S04]  /*14b10*/  LDL.LU.64 R6, [R1+0x1258] ;  /* 0x0012580001067983 */ /* 0x000f280000300a00 */
[----:B------:R-:W4:Y:S01]  /*14b20*/  LDL.LU.64 R8, [R1+0x1250] ;  /* 0x0012500001087983 */ /* 0x000f220000300a00 */
[----:B------:R-:W-:-:S02]  /*14b30*/  PRMT R153, RZ, 0x7610, R153 ;  /* 0x00007610ff997816 */ /* 0x000fc40000000099 */
[----:B------:R-:W-:Y:S02]  /*14b40*/  PRMT R152, RZ, 0x7610, R152 ;  /* 0x00007610ff987816 */ /* 0x000fe40000000098 */
[----:B------:R-:W-:Y:S02]  /*14b50*/  PRMT R151, RZ, 0x7610, R151 ;  /* 0x00007610ff977816 */ /* 0x000fe40000000097 */
[----:B------:R-:W-:-:S06]  /*14b60*/  PRMT R150, RZ, 0x7610, R150 ;  /* 0x00007610ff967816 */ /* 0x000fcc0000000096 */
[----:B--2---:R-:W2:Y:S04]  /*14b70*/  @P1 LDG.E.U16 R150, desc[UR10][R146.64] ;  /* 0x0000000a92961981 */ /* 0x004ea8000c1e1500 */
[----:B---3--:R-:W3:Y:S04]  /*14b80*/  @P1 LDG.E.U16 R151, desc[UR10][R22.64] ;  /* 0x0000000a16971981 */ /* 0x008ee8000c1e1500 */
[----:B----4-:R-:W4:Y:S04]  /*14b90*/  @P1 LDG.E.U16 R152, desc[UR10][R20.64] ;  /* 0x0000000a14981981 */ /* 0x010f28000c1e1500 */
[----:B------:R-:W2:Y:S04]  /*14ba0*/  @P1 LDG.E.U16 R153, desc[UR10][R18.64] ;  /* 0x0000000a12991981 */ /* 0x000ea8000c1e1500 */
[----:B------:R0:W2:Y:S04]  /*14bb0*/  @P1 LDG.E.U16 R154, desc[UR10][R148.64] ;  /* 0x0000000a949a1981 */ /* 0x0000a8000c1e1500 */
[----:B------:R-:W2:Y:S04]  /*14bc0*/  @P1 LDG.E.U16 R155, desc[UR10][R16.64] ;  /* 0x0000000a109b1981 */ /* 0x000ea8000c1e1500 */
[----:B------:R-:W2:Y:S04]  /*14bd0*/  @P1 LDG.E.U16 R156, desc[UR10][R14.64] ;  /* 0x0000000a0e9c1981 */ /* 0x000ea8000c1e1500 */
[----:B------:R-:W2:Y:S04]  /*14be0*/  @P1 LDG.E.U16 R157, desc[UR10][R12.64] ;  /* 0x0000000a0c9d1981 */ /* 0x000ea8000c1e1500 */
[----:B------:R-:W2:Y:S04]  /*14bf0*/  @P1 LDG.E.U16 R158, desc[UR10][R10.64] ;  /* 0x0000000a0a9e1981 */ /* 0x000ea8000c1e1500 */
[----:B------:R-:W2:Y:S04]  /*14c00*/  LDL.LU.64 R10, [R1+0x1248] ;  /* 0x00124800010a7983 */ /* 0x000ea80000300a00 */
[----:B------:R-:W2:Y:S04]  /*14c10*/  LDL.LU.64 R12, [R1+0x1240] ;  /* 0x00124000010c7983 */ /* 0x000ea80000300a00 */
[----:B------:R-:W2:Y:S04]  /*14c20*/  LDL.LU.64 R14, [R1+0x1238] ;  /* 0x00123800010e7983 */ /* 0x000ea80000300a00 */
[----:B------:R-:W2:Y:S04]  /*14c30*/  LDL.LU.64 R16, [R1+0x1230] ;  /* 0x0012300001107983 */ /* 0x000ea80000300a00 */
[----:B------:R-:W0:Y:S04]  /*14c40*/  LDL.LU.64 R148, [R1+0x1228] ;  /* 0x0012280001947983 */ /* 0x000e280000300a00 */
[----:B------:R-:W2:Y:S04]  /*14c50*/  LDL.LU.64 R18, [R1+0x1220] ;  /* 0x0012200001127983 */ /* 0x000ea80000300a00 */
[----:B------:R-:W2:Y:S04]  /*14c60*/  LDL.LU.64 R20, [R1+0x1218] ;  /* 0x0012180001147983 */ /* 0x000ea80000300a00 */
[----:B------:R-:W2:Y:S04]  /*14c70*/  LDL.LU.64 R22, [R1+0x1210] ;  /* 0x0012100001167983 */ /* 0x000ea80000300a00 */
[----:B------:R-:W2:Y:S01]  /*14c80*/  LDL.LU.64 R146, [R1+0x1208] ;  /* 0x0012080001927983 */ /* 0x000ea20000300a00 */
[----:B0-----:R-:W-:-:S06]  /*14c90*/  PRMT R149, RZ, 0x7610, R149 ;  /* 0x00007610ff957816 */ /* 0x001fcc0000000095 */
[----:B------:R0:W3:Y:S04]  /*14ca0*/  @P1 LDG.E.U16 R149, desc[UR10][R144.64] ;  /* 0x0000000a90951981 */ /* 0x0000e8000c1e1500 */
[----:B------:R-:W0:Y:S01]  /*14cb0*/  LDL.LU.64 R144, [R1+0x1200] ;  /* 0x0012000001907983 */ /* 0x000e220000300a00 */
[----:B------:R-:W-:-:S06]  /*14cc0*/  PRMT R148, RZ, 0x7610, R148 ;  /* 0x00007610ff947816 */ /* 0x000fcc0000000094 */
[----:B------:R1:W3:Y:S04]  /*14cd0*/  @P1 LDG.E.U16 R148, desc[UR10][R142.64] ;  /* 0x0000000a8e941981 */ /* 0x0002e8000c1e1500 */
[----:B------:R-:W1:Y:S01]  /*14ce0*/  LDL.LU.64 R142, [R1+0x11f8] ;  /* 0x0011f800018e7983 */ /* 0x000e620000300a00 */
[----:B--2---:R-:W-:-:S06]  /*14cf0*/  PRMT R147, RZ, 0x7610, R147 ;  /* 0x00007610ff937816 */ /* 0x004fcc0000000093 */
[----:B------:R2:W2:Y:S04]  /*14d00*/  @P1 LDG.E.U16 R147, desc[UR10][R140.64] ;  /* 0x0000000a8c931981 */ /* 0x0004a8000c1e1500 */
[----:B------:R-:W2:Y:S01]  /*14d10*/  LDL.LU.64 R140, [R1+0x11f0] ;  /* 0x0011f000018c7983 */ /* 0x000ea20000300a00 */
[----:B------:R-:W-:-:S06]  /*14d20*/  PRMT R146, RZ, 0x7610, R146 ;  /* 0x00007610ff927816 */ /* 0x000fcc0000000092 */
[----:B------:R0:W2:Y:S04]  /*14d30*/  @P1 LDG.E.U16 R146, desc[UR10][R138.64] ;  /* 0x0000000a8a921981 */ /* 0x0000a8000c1e1500 */
[----:B------:R-:W3:Y:S01]  /*14d40*/  LDL.LU.64 R138, [R1+0x11e8] ;  /* 0x0011e800018a7983 */ /* 0x000ee20000300a00 */
[----:B0-----:R-:W-:-:S06]  /*14d50*/  PRMT R145, RZ, 0x7610, R145 ;  /* 0x00007610ff917816 */ /* 0x001fcc0000000091 */
[----:B------:R-:W4:Y:S01]  /*14d60*/  @P1 LDG.E.U16 R145, desc[UR10][R214.64] ;  /* 0x0000000ad6911981 */ /* 0x000f22000c1e1500 */
[----:B------:R-:W-:-:S06]  /*14d70*/  PRMT R144, RZ, 0x7610, R144 ;  /* 0x00007610ff907816 */ /* 0x000fcc0000000090 */
[----:B------:R-:W4:Y:S04]  /*14d80*/  @P1 LDG.E.U16 R144, desc[UR10][R212.64] ;  /* 0x0000000ad4901981 */ /* 0x000f28000c1e1500 */
[----:B------:R-:W4:Y:S04]  /*14d90*/  LDL.LU.64 R214, [R1+0x11e0] ;  /* 0x0011e00001d67983 */ /* 0x000f280000300a00 */
[----:B------:R-:W4:Y:S01]  /*14da0*/  LDL.LU.64 R212, [R1+0x11d8] ;  /* 0x0011d80001d47983 */ /* 0x000f220000300a00 */
[----:B-1----:R-:W-:Y:S02]  /*14db0*/  PRMT R143, RZ, 0x7610, R143 ;  /* 0x00007610ff8f7816 */ /* 0x002fe4000000008f */
[----:B------:R-:W-:-:S04]  /*14dc0*/  PRMT R142, RZ, 0x7610, R142 ;  /* 0x00007610ff8e7816 */ /* 0x000fc8000000008e */
[----:B------:R-:W4:Y:S04]  /*14dd0*/  @P1 LDG.E.U16 R143, desc[UR10][R216.64] ;  /* 0x0000000ad88f1981 */ /* 0x000f28000c1e1500 */
[----:B------:R-:W4:Y:S04]  /*14de0*/  @P1 LDG.E.U16 R142, desc[UR10][R230.64] ;  /* 0x0000000ae68e1981 */ /* 0x000f28000c1e1500 */
[----:B------:R-:W4:Y:S04]  /*14df0*/  LDL.LU.64 R216, [R1+0x11d0] ;  /* 0x0011d00001d87983 */ /* 0x000f280000300a00 */
[----:B------:R-:W4:Y:S01]  /*14e00*/  LDL.64 R230, [R1+0x998] ;  /* 0x0009980001e67983 */ /* 0x000f220000100a00 */
[----:B--2---:R-:W-:-:S06]  /*14e10*/  PRMT R141, RZ, 0x7610, R141 ;  /* 0x00007610ff8d7816 */ /* 0x004fcc000000008d */
[----:B------:R-:W2:Y:S01]  /*14e20*/  @P1 LDG.E.U16 R141, desc[UR10][R228.64] ;  /* 0x0000000ae48d1981 */ /* 0x000ea2000c1e1500 */
[----:B------:R-:W-:-:S06]  /*14e30*/  PRMT R140, RZ, 0x7610, R140 ;  /* 0x00007610ff8c7816 */ /* 0x000fcc000000008c */
[----:B------:R-:W2:Y:S04]  /*14e40*/  @P1 LDG.E.U16 R140, desc[UR10][R226.64] ;  /* 0x0000000ae28c1981 */ /* 0x000ea8000c1e1500 */
[----:B------:R-:W2:Y:S01]  /*14e50*/  LDL.64 R228, [R1+0x978] ;  /* 0x0009780001e47983 */ /* 0x000ea20000100a00 */
[----:B---3--:R-:W-:-:S03]  /*14e60*/  PRMT R139, RZ, 0x7610, R139 ;  /* 0x00007610ff8b7816 */ /* 0x008fc6000000008b */
[----:B------:R-:W3:Y:S04]  /*14e70*/  LDL.64 R226, [R1+0x958] ;  /* 0x0009580001e27983 */ /* 0x000ee80000100a00 */
[----:B------:R-:W2:Y:S04]  /*14e80*/  @P1 LDG.E.U16 R139, desc[UR10][R224.64] ;  /* 0x0000000ae08b1981 */ /* 0x000ea8000c1e1500 */
[----:B------:R-:W2:Y:S01]  /*14e90*/  LDL.64 R224, [R1+0x938] ;  /* 0x0009380001e07983 */ /* 0x000ea20000100a00 */
[----:B------:R-:W-:Y:S01]  /*14ea0*/  PRMT R138, RZ, 0x7610, R138 ;  /* 0x00007610ff8a7816 */ /* 0x000fe2000000008a */
[----:B------:R-:W0:Y:S05]  /*14eb0*/  S2R R223, SR_TID.X ;  /* 0x0000000000df7919 */ /* 0x000e2a0000002100 */
[----:B------:R1:W2:Y:S02]  /*14ec0*/  @P1 LDG.E.U16 R138, desc[UR10][R244.64] ;  /* 0x0000000af48a1981 */ /* 0x0002a4000c1e1500 */
[----:B-1----:R-:W1:Y:S02]  /*14ed0*/  S2R R245, SR_CTAID.X ;  /* 0x0000000000f57919 */ /* 0x002e640000002500 */
[----:B------:R-:W-:Y:S04]  /*14ee0*/  STS.U16 [R196+UR9+0x1bc00], R36 ;  /* 0x01bc0024c4007988 */ /* 0x000fe80008000409 */
[----:B------:R0:W-:Y:S04]  /*14ef0*/  STS.U16 [R196+UR9+0x1c000], R3 ;  /* 0x01c00003c4007988 */ /* 0x0001e80008000409 */
[----:B------:R0:W-:Y:S02]  /*14f00*/  STS.U16 [R196+UR9+0x1b800], R37 ;  /* 0x01b80025c4007988 */ /* 0x0001e40008000409 */
[----:B0-----:R-:W-:-:S02]  /*14f10*/  LOP3.LUT R3, R223, 0xf, RZ, 0xc0, !PT ;  /* 0x0000000fdf037812 */ /* 0x001fc400078ec0ff */
[C---:B------:R-:W-:Y:S02]  /*14f20*/  LOP3.LUT R36, R223.reuse, 0x60, RZ, 0xc0, !PT ;  /* 0x00000060df247812 */ /* 0x040fe400078ec0ff */
[----:B------:R-:W-:Y:S02]  /*14f30*/  LOP3.LUT R37, R223, 0x10, RZ, 0xc0, !PT ;  /* 0x00000010df257812 */ /* 0x000fe400078ec0ff */
[----:B------:R-:W-:-:S03]  /*14f40*/  LEA.HI R36, R36, R3, RZ, 0x1f ;  /* 0x0000000324247211 */ /* 0x000fc600078ff8ff */
[----:B------:R-:W-:Y:S02]  /*14f50*/  IMAD.SHL.U32 R3, R37, 0x2, RZ ;  /* 0x0000000225037824 */ /* 0x000fe400078e00ff */
[----:B-1----:R-:W-:Y:S01]  /*14f60*/  IMAD.SHL.U32 R245, R245, 0x40, RZ ;  /* 0x00000040f5f57824 */ /* 0x002fe200078e00ff */
[----:B------:R-:W-:Y:S01]  /*14f70*/  PRMT R137, RZ, 0x7610, R137 ;  /* 0x00007610ff897816 */ /* 0x000fe20000000089 */
[----:B------:R-:W-:-:S03]  /*14f80*/  FMUL R4, R4, R243 ;  /* 0x000000f304047220 */ /* 0x000fc60000400000 */
[----:B------:R-:W-:Y:S01]  /*14f90*/  IADD3 R36, PT, PT, R245, R36, RZ ;  /* 0x00000024f5247210 */ /* 0x000fe20007ffe0ff */
[----:B------:R-:W-:Y:S01]  /*14fa0*/  FMUL R5, R5, R243 ;  /* 0x000000f305057220 */ /* 0x000fe20000400000 */
[----:B------:R0:W3:Y:S02]  /*14fb0*/  @P1 LDG.E.U16 R137, desc[UR10][R240.64] ;  /* 0x0000000af0891981 */ /* 0x0000e4000c1e1500 */
[----:B------:R-:W-:Y:S01]  /*14fc0*/  ISETP.GE.AND P4, PT, R36, R3, PT ;  /* 0x000000032400720c */ /* 0x000fe20003f86270 */
[C---:B------:R-:W-:Y:S02]  /*14fd0*/  VIADD R37, R3.reuse, 0x2 ;  /* 0x0000000203257836 */ /* 0x040fe40000000000 */
[----:B------:R-:W-:Y:S01]  /*14fe0*/  FMUL R6, R6, R243 ;  /* 0x000000f306067220 */ /* 0x000fe20000400000 */
[----:B0-----:R-:W-:Y:S01]  /*14ff0*/  FSEL R241, R4, -INF , P4 ;  /* 0xff80000004f17808 */ /* 0x001fe20002000000 */
[----:B------:R-:W-:Y:S01]  /*15000*/  VIADD R4, R3, 0x4 ;  /* 0x0000000403047836 */ /* 0x000fe20000000000 */
[----:B------:R-:W-:-:S02]  /*15010*/  ISETP.GT.AND P4, PT, R36, R3, PT ;  /* 0x000000032400720c */ /* 0x000fc40003f84270 */
[----:B------:R-:W-:Y:S01]  /*15020*/  ISETP.GE.AND P5, PT, R36, R37, PT ;  /* 0x000000252400720c */ /* 0x000fe20003fa6270 */
[----:B------:R-:W-:Y:S02]  /*15030*/  VIADD R37, R3, 0x3 ;  /* 0x0000000303257836 */ /* 0x000fe40000000000 */
[----:B------:R-:W-:-:S03]  /*15040*/  FMUL R7, R7, R243 ;  /* 0x000000f307077220 */ /* 0x000fc60000400000 */
[----:B------:R-:W-:Y:S01]  /*15050*/  ISETP.GE.AND P3, PT, R36, R37, PT ;  /* 0x000000252400720c */ /* 0x000fe20003f66270 */
[-C--:B------:R-:W-:Y:S01]  /*15060*/  FMUL R8, R8, R243.reuse ;  /* 0x000000f308087220 */ /* 0x080fe20000400000 */
[-C--:B------:R-:W-:Y:S01]  /*15070*/  FMUL R9, R9, R243.reuse ;  /* 0x000000f309097220 */ /* 0x080fe20000400000 */
[-C--:B------:R-:W-:Y:S01]  /*15080*/  FMUL R10, R10, R243.reuse ;  /* 0x000000f30a0a7220 */ /* 0x080fe20000400000 */
[----:B------:R-:W-:Y:S01]  /*15090*/  PRMT R211, RZ, 0x7610, R211 ;  /* 0x00007610ffd37816 */ /* 0x000fe200000000d3 */
[-C--:B------:R-:W-:Y:S01]  /*150a0*/  FMUL R11, R11, R243.reuse ;  /* 0x000000f30b0b7220 */ /* 0x080fe20000400000 */
[----:B------:R-:W-:-:S04]  /*150b0*/  FMUL R12, R12, R243 ;  /* 0x000000f30c0c7220 */ /* 0x000fc80000400000 */
[----:B------:R-:W3:Y:S01]  /*150c0*/  @P1 LDG.E.U16 R211, desc[UR10][R232.64] ;  /* 0x0000000ae8d31981 */ /* 0x000ee2000c1e1500 */
[----:B------:R-:W-:Y:S01]  /*150d0*/  PRMT R218, RZ, 0x7610, R218 ;  /* 0x00007610ffda7816 */ /* 0x000fe200000000da */
[-C--:B------:R-:W-:Y:S01]  /*150e0*/  FMUL R13, R13, R243.reuse ;  /* 0x000000f30d0d7220 */ /* 0x080fe20000400000 */
[-C--:B------:R-:W-:Y:S01]  /*150f0*/  FMUL R14, R14, R243.reuse ;  /* 0x000000f30e0e7220 */ /* 0x080fe20000400000 */
[-C--:B------:R-:W-:Y:S01]  /*15100*/  FMUL R15, R15, R243.reuse ;  /* 0x000000f30f0f7220 */ /* 0x080fe20000400000 */
[----:B------:R-:W-:Y:S01]  /*15110*/  STS.U16 [R196+UR9+0x17000], R55 ;  /* 0x01700037c4007988 */ /* 0x000fe20008000409 */
[-C--:B------:R-:W-:Y:S01]  /*15120*/  FMUL R16, R16, R243.reuse ;  /* 0x000000f310107220 */ /* 0x080fe20000400000 */
[-C--:B------:R-:W-:Y:S01]  /*15130*/  FMUL R17, R17, R243.reuse ;  /* 0x000000f311117220 */ /* 0x080fe20000400000 */
[-C--:B------:R-:W-:Y:S01]  /*15140*/  FMUL R18, R18, R243.reuse ;  /* 0x000000f312127220 */ /* 0x080fe20000400000 */
[-C--:B------:R-:W-:Y:S01]  /*15150*/  FMUL R19, R19, R243.reuse ;  /* 0x000000f313137220 */ /* 0x080fe20000400000 */
[-C--:B------:R-:W-:Y:S01]  /*15160*/  FMUL R20, R20, R243.reuse ;  /* 0x000000f314147220 */ /* 0x080fe20000400000 */
[-C--:B------:R-:W-:Y:S01]  /*15170*/  FMUL R22, R22, R243.reuse ;  /* 0x000000f316167220 */ /* 0x080fe20000400000 */
[----:B------:R-:W-:Y:S01]  /*15180*/  FMUL R23, R23, R243 ;  /* 0x000000f317177220 */ /* 0x000fe20000400000 */
[----:B------:R-:W-:Y:S04]  /*15190*/  STS.U16 [R196+UR9+0x1f400], R61 ;  /* 0x01f4003dc4007988 */ /* 0x000fe80008000409 */
[----:B------:R0:W-:Y:S04]  /*151a0*/  STS.U16 [R196+UR9+0x1f800], R60 ;  /* 0x01f8003cc4007988 */ /* 0x0001e80008000409 */
[----:B0-----:R-:W3:Y:S01]  /*151b0*/  LDL.64 R60, [R1+0x8f8] ;  /* 0x0008f800013c7983 */ /* 0x001ee20000100a00 */
[----:B----4-:R-:W-:-:S06]  /*151c0*/  PRMT R214, RZ, 0x7610, R214 ;  /* 0x00007610ffd67816 */ /* 0x010fcc00000000d6 */
[----:B------:R0:W4:Y:S01]  /*151d0*/  @P1 LDG.E.U16 R214, desc[UR10][R238.64] ;  /* 0x0000000aeed61981 */ /* 0x000122000c1e1500 */
[----:B------:R-:W-:-:S06]  /*151e0*/  PRMT R213, RZ, 0x7610, R213 ;  /* 0x00007610ffd57816 */ /* 0x000fcc00000000d5 */
[----:B------:R1:W4:Y:S01]  /*151f0*/  @P1 LDG.E.U16 R213, desc[UR10][R236.64] ;  /* 0x0000000aecd51981 */ /* 0x000322000c1e1500 */
[----:B0-----:R-:W-:Y:S02]  /*15200*/  FSEL R239, R5, -INF , P4 ;  /* 0xff80000005ef7808 */ /* 0x001fe40002000000 */
[----:B------:R-:W-:Y:S02]  /*15210*/  ISETP.GE.AND P4, PT, R36, R4, PT ;  /* 0x000000042400720c */ /* 0x000fe40003f86270 */
[C---:B------:R-:W-:Y:S02]  /*15220*/  IADD3 R4, PT, PT, R3.reuse, 0x5, RZ ;  /* 0x0000000503047810 */ /* 0x040fe40007ffe0ff */
[----:B------:R-:W-:Y:S02]  /*15230*/  FSEL R238, R6, -INF , P5 ;  /* 0xff80000006ee7808 */ /* 0x000fe40002800000 */
[C---:B------:R-:W-:Y:S01]  /*15240*/  ISETP.GE.AND P5, PT, R36.reuse, R4, PT ;  /* 0x000000042400720c */ /* 0x040fe20003fa6270 */
[----:B------:R-:W-:Y:S01]  /*15250*/  VIADD R4, R3, 0x6 ;  /* 0x0000000603047836 */ /* 0x000fe20000000000 */
[----:B-1----:R-:W-:Y:S01]  /*15260*/  FSEL R237, R7, -INF , P3 ;  /* 0xff80000007ed7808 */ /* 0x002fe20001800000 */
[----:B------:R-:W4:Y:S03]  /*15270*/  @P1 LDG.E.U16 R218, desc[UR10][R230.64] ;  /* 0x0000000ae6da1981 */ /* 0x000f26000c1e1500 */
[----:B------:R-:W-:Y:S01]  /*15280*/  ISETP.GE.AND P3, PT, R36, R4, PT ;  /* 0x000000042400720c */ /* 0x000fe20003f66270 */
[----:B------:R-:W-:Y:S01]  /*15290*/  VIADD R4, R3, 0x7 ;  /* 0x0000000703047836 */ /* 0x000fe20000000000 */
[----:B------:R-:W-:Y:S01]  /*152a0*/  PRMT R212, RZ, 0x7610, R212 ;  /* 0x00007610ffd47816 */ /* 0x000fe200000000d4 */
[----:B------:R-:W4:Y:S01]  /*152b0*/  LDL.64 R6, [R1+0x6b8] ;  /* 0x0006b80001067983 */ /* 0x000f220000100a00 */
[----:B------:R-:W-:-:S02]  /*152c0*/  FSEL R236, R8, -INF , P4 ;  /* 0xff80000008ec7808 */ /* 0x000fc40002000000 */
[C---:B------:R-:W-:Y:S01]  /*152d0*/  ISETP.GE.AND P4, PT, R36.reuse, R4, PT ;  /* 0x000000042400720c */ /* 0x040fe20003f86270 */
[----:B------:R-:W-:Y:S01]  /*152e0*/  VIADD R4, R3, 0x8 ;  /* 0x0000000803047836 */ /* 0x000fe20000000000 */
[----:B------:R0:W4:Y:S02]  /*152f0*/  @P1 LDG.E.U16 R212, desc[UR10][R234.64] ;  /* 0x0000000aead41981 */ /* 0x000124000c1e1500 */
[----:B0-----:R-:W-:Y:S02]  /*15300*/  FSEL R235, R9, -INF , P5 ;  /* 0xff80000009eb7808 */ /* 0x001fe40002800000 */
[----:B------:R-:W-:Y:S01]  /*15310*/  ISETP.GE.AND P5, PT, R36, R4, PT ;  /* 0x000000042400720c */ /* 0x000fe20003fa6270 */
[----:B------:R-:W4:Y:S01]  /*15320*/  LDL.64 R8, [R1+0x738] ;  /* 0x0007380001087983 */ /* 0x000f220000100a00 */
[----:B------:R-:W-:Y:S02]  /*15330*/  IADD3 R4, PT, PT, R3, 0x9, RZ ;  /* 0x0000000903047810 */ /* 0x000fe40007ffe0ff */
[----:B------:R-:W-:-:S02]  /*15340*/  FSEL R234, R10, -INF , P3 ;  /* 0xff8000000aea7808 */ /* 0x000fc40001800000 */
[----:B------:R-:W-:Y:S01]  /*15350*/  ISETP.GE.AND P3, PT, R36, R4, PT ;  /* 0x000000042400720c */ /* 0x000fe20003f66270 */
[----:B------:R-:W-:Y:S01]  /*15360*/  VIADD R4, R3, 0xa ;  /* 0x0000000a03047836 */ /* 0x000fe20000000000 */
[----:B------:R-:W-:-:S04]  /*15370*/  FSEL R233, R11, -INF , P4 ;  /* 0xff8000000be97808 */ /* 0x000fc80002000000 */
[----:B------:R-:W-:Y:S01]  /*15380*/  ISETP.GE.AND P4, PT, R36, R4, PT ;  /* 0x000000042400720c */ /* 0x000fe20003f86270 */
[----:B------:R-:W-:Y:S01]  /*15390*/  VIADD R4, R3, 0xb ;  /* 0x0000000b03047836 */ /* 0x000fe20000000000 */
[----:B------:R-:W-:-:S04]  /*153a0*/  FSEL R232, R12, -INF , P5 ;  /* 0xff8000000ce87808 */ /* 0x000fc80002800000 */
[----:B------:R-:W-:Y:S01]  /*153b0*/  ISETP.GE.AND P5, PT, R36, R4, PT ;  /* 0x000000042400720c */ /* 0x000fe20003fa6270 */
[----:B------:R-:W-:Y:S01]  /*153c0*/  VIADD R4, R3, 0xc ;  /* 0x0000000c03047836 */ /* 0x000fe20000000000 */
[----:B------:R-:W-:-:S04]  /*153d0*/  FSEL R231, R13, -INF , P3 ;  /* 0xff8000000de77808 */ /* 0x000fc80001800000 */
[----:B------:R-:W-:Y:S02]  /*153e0*/  ISETP.GE.AND P3, PT, R36, R4, PT ;  /* 0x000000042400720c */ /* 0x000fe40003f66270 */
[C---:B------:R-:W-:Y:S02]  /*153f0*/  IADD3 R4, PT, PT, R3.reuse, 0xd, RZ ;  /* 0x0000000d03047810 */ /* 0x040fe40007ffe0ff */
[----:B------:R-:W-:Y:S02]  /*15400*/  FSEL R230, R14, -INF , P4 ;  /* 0xff8000000ee67808 */ /* 0x000fe40002000000 */
[----:B------:R-:W-:Y:S01]  /*15410*/  ISETP.GE.AND P4, PT, R36, R4, PT ;  /* 0x000000042400720c */ /* 0x000fe20003f86270 */
[----:B------:R-:W-:Y:S01]  /*15420*/  VIADD R4, R3, 0xe ;  /* 0x0000000e03047836 */ /* 0x000fe20000000000 */
[----:B------:R-:W-:Y:S02]  /*15430*/  PRMT R217, RZ, 0x7610, R217 ;  /* 0x00007610ffd97816 */ /* 0x000fe400000000d9 */
[----:B------:R-:W-:-:S02]  /*15440*/  FSEL R55, R15, -INF , P5 ;  /* 0xff8000000f377808 */ /* 0x000fc40002800000 */
[----:B------:R-:W-:Y:S01]  /*15450*/  ISETP.GE.AND P5, PT, R36, R4, PT ;  /* 0x000000042400720c */ /* 0x000fe20003fa6270 */
[----:B------:R-:W-:Y:S01]  /*15460*/  VIADD R4, R3, 0xf ;  /* 0x0000000f03047836 */ /* 0x000fe20000000000 */
[----:B--2---:R0:W2:Y:S01]  /*15470*/  @P1 LDG.E.U16 R217, desc[UR10][R228.64] ;  /* 0x0000000ae4d91981 */ /* 0x0040a2000c1e1500 */
[----:B------:R-:W-:-:S06]  /*15480*/  PRMT R216, RZ, 0x7610, R216 ;  /* 0x00007610ffd87816 */ /* 0x000fcc00000000d8 */
[----:B---3--:R1:W3:Y:S01]  /*15490*/  @P1 LDG.E.U16 R216, desc[UR10][R226.64] ;  /* 0x0000000ae2d81981 */ /* 0x0082e2000c1e1500 */
[----:B0-----:R-:W-:Y:S02]  /*154a0*/  FSEL R229, R16, -INF , P3 ;  /* 0xff80000010e57808 */ /* 0x001fe40001800000 */
[----:B------:R-:W-:Y:S01]  /*154b0*/  ISETP.GE.AND P3, PT, R36, R4, PT ;  /* 0x000000042400720c */ /* 0x000fe20003f66270 */
[----:B------:R-:W-:Y:S01]  /*154c0*/  VIADD R4, R3, 0x10 ;  /* 0x0000001003047836 */ /* 0x000fe20000000000 */
[----:B------:R-:W-:-:S04]  /*154d0*/  FSEL R228, R17, -INF , P4 ;  /* 0xff80000011e47808 */ /* 0x000fc80002000000 */
[----:B------:R-:W-:Y:S02]  /*154e0*/  ISETP.GE.AND P4, PT, R36, R4, PT ;  /* 0x000000042400720c */ /* 0x000fe40003f86270 */
[C---:B------:R-:W-:Y:S02]  /*154f0*/  IADD3 R4, PT, PT, R3.reuse, 0x11, RZ ;  /* 0x0000001103047810 */ /* 0x040fe40007ffe0ff */
[----:B-1----:R-:W-:Y:S02]  /*15500*/  FSEL R227, R18, -INF , P5 ;  /* 0xff80000012e37808 */ /* 0x002fe40002800000 */
[----:B------:R-:W-:Y:S01]  /*15510*/  ISETP.GE.AND P5, PT, R36, R4, PT ;  /* 0x000000042400720c */ /* 0x000fe20003fa6270 */
[----:B------:R-:W-:Y:S01]  /*15520*/  VIADD R4, R3, 0x12 ;  /* 0x0000001203047836 */ /* 0x000fe20000000000 */
[----:B------:R-:W-:Y:S02]  /*15530*/  PRMT R215, RZ, 0x7610, R215 ;  /* 0x00007610ffd77816 */ /* 0x000fe400000000d7 */
[----:B------:R-:W-:-:S02]  /*15540*/  FSEL R226, R19, -INF , P3 ;  /* 0xff80000013e27808 */ /* 0x000fc40001800000 */
[----:B------:R-:W-:Y:S01]  /*15550*/  ISETP.GE.AND P3, PT, R36, R4, PT ;  /* 0x000000042400720c */ /* 0x000fe20003f66270 */
[----:B------:R-:W-:Y:S01]  /*15560*/  VIADD R4, R3, 0x13 ;  /* 0x0000001303047836 */ /* 0x000fe20000000000 */
[----:B------:R0:W2:Y:S02]  /*15570*/  @P1 LDG.E.U16 R215, desc[UR10][R224.64] ;  /* 0x0000000ae0d71981 */ /* 0x0000a4000c1e1500 */
[----:B------:R-:W-:Y:S02]  /*15580*/  FSEL R223, R22, -INF , P3 ;  /* 0xff80000016df7808 */ /* 0x000fe40001800000 */
[----:B0-----:R-:W-:Y:S02]  /*15590*/  FSEL R225, R20, -INF , P4 ;  /* 0xff80000014e17808 */ /* 0x001fe40002000000 */
[----:B------:R-:W-:-:S04]  /*155a0*/  ISETP.GE.AND P4, PT, R36, R4, PT ;  /* 0x000000042400720c */ /* 0x000fc80003f86270 */
[----:B------:R-:W-:Y:S02]  /*155b0*/  FSEL R240, R23, -INF , P4 ;  /* 0xff80000017f07808 */ /* 0x000fe40002000000 */
[----:B------:R-:W2:Y:S04]  /*155c0*/  LDL.64 R22, [R1+0x778] ;  /* 0x0007780001167983 */ /* 0x000ea80000100a00 */
[----:B------:R0:W-:Y:S04]  /*155d0*/  STS.U16 [R196+UR9+0x1a400], R42 ;  /* 0x01a4002ac4007988 */ /* 0x0001e80008000409 */
[----:B------:R-:W-:Y:S01]  /*155e0*/  STS.U16 [R196+UR9+0x16800], R57 ;  /* 0x01680039c4007988 */ /* 0x000fe20008000409 */
[----:B0-----:R-:W-:-:S03]  /*155f0*/  LOP3.LUT R42, R196, 0x20, RZ, 0x3c, !PT ;  /* 0x00000020c42a7812 */ /* 0x001fc600078e3cff */
        /* <DEDUP_REMOVED lines=64> */
[----:B------:R0:W-:Y:S01]  /*15a00*/  STS.U16 [R42+UR9+0x18900], R98 ;  /* 0x018900622a007988 */ /* 0x0001e20008000409 */
[----:B------:R-:W-:-:S03]  /*15a10*/  PRMT R19, RZ, 0x7610, R19 ;  /* 0x00007610ff137816 */ /* 0x000fc60000000013 */
[----:B------:R-:W-:Y:S01]  /*15a20*/  STS.U16 [R42+UR9+0x18d00], R97 ;  /* 0x018d00612a007988 */ /* 0x000fe20008000409 */
[----:B------:R-:W-:-:S03]  /*15a30*/  PRMT R15, RZ, 0x7610, R15 ;  /* 0x00007610ff0f7816 */ /* 0x000fc6000000000f */
[----:B------:R1:W-:Y:S01]  /*15a40*/  STS.U16 [R42+UR9+0x19100], R96 ;  /* 0x019100602a007988 */ /* 0x0003e20008000409 */
[----:B------:R-:W-:Y:S02]  /*15a50*/  PRMT R13, RZ, 0x7610, R13 ;  /* 0x00007610ff0d7816 */ /* 0x000fe4000000000d */
[----:B0-----:R-:W-:Y:S01]  /*15a60*/  PRMT R41, RZ, 0x7610, R41 ;  /* 0x00007610ff297816 */ /* 0x001fe20000000029 */
[----:B------:R-:W-:Y:S04]  /*15a70*/  STS.U16 [R42+UR9+0x19500], R95 ;  /* 0x0195005f2a007988 */ /* 0x000fe80008000409 */
[----:B------:R0:W-:Y:S04]  /*15a80*/  STS.U16 [R42+UR9+0x19900], R94 ;  /* 0x0199005e2a007988 */ /* 0x0001e80008000409 */
[----:B------:R-:W-:Y:S04]  /*15a90*/  STS.U16 [R42+UR9+0x19d00], R93 ;  /* 0x019d005d2a007988 */ /* 0x000fe80008000409 */
[----:B------:R0:W-:Y:S04]  /*15aa0*/  STS.U16 [R42+UR9+0x1a100], R92 ;  /* 0x01a1005c2a007988 */ /* 0x0001e80008000409 */
[----:B------:R-:W-:Y:S04]  /*15ab0*/  STS.U16 [R42+UR9+0x1a500], R91 ;  /* 0x01a5005b2a007988 */ /* 0x000fe80008000409 */
[----:B------:R0:W-:Y:S04]  /*15ac0*/  STS.U16 [R42+UR9+0x1a900], R90 ;  /* 0x01a9005a2a007988 */ /* 0x0001e80008000409 */
[----:B------:R-:W-:Y:S04]  /*15ad0*/  STS.U16 [R42+UR9+0x1ad00], R89 ;  /* 0x01ad00592a007988 */ /* 0x000fe80008000409 */
[----:B------:R0:W-:Y:S04]  /*15ae0*/  STS.U16 [R42+UR9+0x1b100], R88 ;  /* 0x01b100582a007988 */ /* 0x0001e80008000409 */
[----:B------:R-:W3:Y:S04]  /*15af0*/  @P1 LDG.E.U16 R19, desc[UR10][R60.64] ;  /* 0x0000000a3c131981 */ /* 0x000ee8000c1e1500 */
[----:B--2---:R-:W2:Y:S04]  /*15b00*/  @P1 LDG.E.U16 R15, desc[UR10][R22.64] ;  /* 0x0000000a160f1981 */ /* 0x004ea8000c1e1500 */
[----:B----4-:R-:W4:Y:S04]  /*15b10*/  @P1 LDG.E.U16 R13, desc[UR10][R8.64] ;  /* 0x0000000a080d1981 */ /* 0x010f28000c1e1500 */
[----:B------:R-:W2:Y:S04]  /*15b20*/  @P1 LDG.E.U16 R41, desc[UR10][R6.64] ;  /* 0x0000000a06291981 */ /* 0x000ea8000c1e1500 */
[----:B-1----:R-:W2:Y:S04]  /*15b30*/  LDL.64 R100, [R1+0x6d8] ;  /* 0x0006d80001647983 */ /* 0x002ea80000100a00 */
[----:B------:R-:W2:Y:S04]  /*15b40*/  LDL.64 R98, [R1+0x698] ;  /* 0x0006980001627983 */ /* 0x000ea80000100a00 */
[----:B------:R-:W2:Y:S04]  /*15b50*/  LDL.64 R96, [R1+0x678] ;  /* 0x0006780001607983 */ /* 0x000ea80000100a00 */
[----:B0-----:R-:W2:Y:S04]  /*15b60*/  LDL.64 R94, [R1+0x658] ;  /* 0x00065800015e7983 */ /* 0x001ea80000100a00 */
[----:B------:R-:W2:Y:S04]  /*15b70*/  LDL.64 R92, [R1+0x638] ;  /* 0x00063800015c7983 */ /* 0x000ea80000100a00 */
        /* <DEDUP_REMOVED lines=9> */
[----:B------:R-:W2:Y:S01]  /*15c10*/  LDL.64 R108, [R1+0x800] ;  /* 0x00080000016c7983 */ /* 0x000ea20000100a00 */
[----:B------:R-:W-:-:S03]  /*15c20*/  FMUL R21, R21, R243 ;  /* 0x000000f315157220 */ /* 0x000fc60000400000 */
[----:B------:R-:W2:Y:S01]  /*15c30*/  LDL.64 R110, [R1+0x8b0] ;  /* 0x0008b000016e7983 */ /* 0x000ea20000100a00 */
[----:B------:R-:W-:-:S03]  /*15c40*/  VIADD R4, R3, 0x14 ;  /* 0x0000001403047836 */ /* 0x000fc60000000000 */
[----:B------:R-:W2:Y:S01]  /*15c50*/  LDL.64 R112, [R1+0x8d8] ;  /* 0x0008d80001707983 */ /* 0x000ea20000100a00 */
[----:B------:R-:W-:-:S03]  /*15c60*/  FSEL R224, R21, -INF , P5 ;  /* 0xff80000015e07808 */ /* 0x000fc60002800000 */
[----:B------:R-:W-:Y:S01]  /*15c70*/  STS.U16 [R42+UR9+0x1b500], R87 ;  /* 0x01b500572a007988 */ /* 0x000fe20008000409 */
[----:B------:R-:W-:-:S03]  /*15c80*/  ISETP.GE.AND P5, PT, R36, R4, PT ;  /* 0x000000042400720c */ /* 0x000fc60003fa6270 */
[----:B------:R-:W-:Y:S01]  /*15c90*/  STS.U16 [R42+UR9+0x1b900], R86 ;  /* 0x01b900562a007988 */ /* 0x000fe20008000409 */
[----:B------:R-:W-:-:S03]  /*15ca0*/  IADD3 R4, PT, PT, R3, 0x15, RZ ;  /* 0x0000001503047810 */ /* 0x000fc60007ffe0ff */
[----:B------:R-:W-:Y:S04]  /*15cb0*/  STS.U16 [R42+UR9+0x1bd00], R85 ;  /* 0x01bd00552a007988 */ /* 0x000fe80008000409 */
[----:B------:R-:W-:Y:S04]  /*15cc0*/  STS.U16 [R42+UR9+0x1c100], R84 ;  /* 0x01c100542a007988 */ /* 0x000fe80008000409 */
[----:B------:R-:W2:Y:S01]  /*15cd0*/  LDL.64 R114, [R1+0x918] ;  /* 0x0009180001727983 */ /* 0x000ea20000100a00 */
[----:B------:R-:W-:-:S03]  /*15ce0*/  ISETP.GE.AND P3, PT, R36, R4, PT ;  /* 0x000000042400720c */ /* 0x000fc60003f66270 */
[----:B------:R-:W-:Y:S01]  /*15cf0*/  STS.U16 [R42+UR9+0x1c500], R83 ;  /* 0x01c500532a007988 */ /* 0x000fe20008000409 */
[----:B------:R-:W-:-:S03]  /*15d00*/  VIADD R4, R3, 0x16 ;  /* 0x0000001603047836 */ /* 0x000fc60000000000 */
[----:B------:R-:W-:Y:S04]  /*15d10*/  STS.U16 [R42+UR9+0x1c900], R81 ;  /* 0x01c900512a007988 */ /* 0x000fe80008000409 */
[----:B------:R-:W-:Y:S04]  /*15d20*/  STS.U16 [R42+UR9+0x1cd00], R79 ;  /* 0x01cd004f2a007988 */ /* 0x000fe80008000409 */
[----:B------:R-:W-:Y:S04]  /*15d30*/  STS.U16 [R42+UR9+0x1d100], R77 ;  /* 0x01d1004d2a007988 */ /* 0x000fe80008000409 */
[----:B------:R-:W-:Y:S04]  /*15d40*/  STS.U16 [R42+UR9+0x1d500], R75 ;  /* 0x01d5004b2a007988 */ /* 0x000fe80008000409 */
[----:B------:R-:W-:Y:S01]  /*15d50*/  STS.U16 [R42+UR9+0x1d900], R73 ;  /* 0x01d900492a007988 */ /* 0x000fe20008000409 */
[----:B------:R-:W-:-:S03]  /*15d60*/  ISETP.GE.AND P4, PT, R36, R4, PT ;  /* 0x000000042400720c */ /* 0x000fc60003f86270 */
[----:B------:R-:W-:Y:S01]  /*15d70*/  STS.U16 [R42+UR9+0x1dd00], R71 ;  /* 0x01dd00472a007988 */ /* 0x000fe20008000409 */
[----:B------:R-:W-:-:S03]  /*15d80*/  PRMT R10, RZ, 0x7610, R10 ;  /* 0x00007610ff0a7816 */ /* 0x000fc6000000000a */
[----:B------:R-:W-:Y:S01]  /*15d90*/  STS.U16 [R42+UR9+0x1e100], R69 ;  /* 0x01e100452a007988 */ /* 0x000fe20008000409 */
[----:B------:R-:W-:Y:S02]  /*15da0*/  PRMT R40, RZ, 0x7610, R40 ;  /* 0x00007610ff287816 */ /* 0x000fe40000000028 */
[----:B------:R-:W-:Y:S01]  /*15db0*/  PRMT R39, RZ, 0x7610, R39 ;  /* 0x00007610ff277816 */ /* 0x000fe20000000027 */
[----:B------:R-:W-:Y:S01]  /*15dc0*/  STS.U16 [R42+UR9+0x1e500], R67 ;  /* 0x01e500432a007988 */ /* 0x000fe20008000409 */
[----:B------:R-:W-:Y:S02]  /*15dd0*/  PRMT R38, RZ, 0x7610, R38 ;  /* 0x00007610ff267816 */ /* 0x000fe40000000026 */
[----:B------:R-:W-:Y:S01]  /*15de0*/  PRMT R37, RZ, 0x7610, R37 ;  /* 0x00007610ff257816 */ /* 0x000fe20000000025 */
[----:B------:R-:W-:Y:S01]  /*15df0*/  STS.U16 [R42+UR9+0x1e900], R65 ;  /* 0x01e900412a007988 */ /* 0x000fe20008000409 */
[----:B------:R-:W-:Y:S02]  /*15e00*/  PRMT R45, RZ, 0x7610, R45 ;  /* 0x00007610ff2d7816 */ /* 0x000fe4000000002d */
[----:B------:R-:W-:Y:S01]  /*15e10*/  PRMT R44, RZ, 0x7610, R44 ;  /* 0x00007610ff2c7816 */ /* 0x000fe2000000002c */
[----:B------:R-:W-:Y:S01]  /*15e20*/  STS.U16 [R42+UR9+0x1ed00], R63 ;  /* 0x01ed003f2a007988 */ /* 0x000fe20008000409 */
[----:B------:R-:W-:-:S02]  /*15e30*/  PRMT R43, RZ, 0x7610, R43 ;  /* 0x00007610ff2b7816 */ /* 0x000fc4000000002b */
[----:B------:R-:W-:Y:S02]  /*15e40*/  PRMT R48, RZ, 0x7610, R48 ;  /* 0x00007610ff307816 */ /* 0x000fe40000000030 */
[----:B------:R-:W-:Y:S02]  /*15e50*/  PRMT R47, RZ, 0x7610, R47 ;  /* 0x00007610ff2f7816 */ /* 0x000fe4000000002f */
[----:B------:R-:W-:Y:S01]  /*15e60*/  PRMT R46, RZ, 0x7610, R46 ;  /* 0x00007610ff2e7816 */ /* 0x000fe2000000002e */
[----:B------:R-:W-:Y:S01]  /*15e70*/  STS.U16 [R42+UR9+0x1f100], R136 ;  /* 0x01f100882a007988 */ /* 0x000fe20008000409 */
[----:B------:R-:W-:-:S03]  /*15e80*/  LOP3.LUT R4, R0, 0x40, RZ, 0x3c, !PT ;  /* 0x0000004000047812 */ /* 0x000fc600078e3cff */
        /* <DEDUP_REMOVED lines=67> */
[----:B--2---:R-:W2:Y:S04]  /*162c0*/  @P1 LDG.E.U16 R10, desc[UR10][R100.64] ;  /* 0x0000000a640a1981 */ /* 0x004ea8000c1e1500 */
[----:B------:R-:W2:Y:S04]  /*162d0*/  @P1 LDG.E.U16 R40, desc[UR10][R98.64] ;  /* 0x0000000a62281981 */ /* 0x000ea8000c1e1500 */
        /* <DEDUP_REMOVED lines=9> */
[----:B------:R-:W2:Y:S04]  /*16370*/  LDL.64 R100, [R1+0x558] ;  /* 0x0005580001647983 */ /* 0x000ea80000100a00 */
[----:B------:R-:W3:Y:S04]  /*16380*/  LDL.64 R98, [R1+0x538] ;  /* 0x0005380001627983 */ /* 0x000ee80000100a00 */
[----:B------:R-:W4:Y:S04]  /*16390*/  LDL.64 R96, [R1+0x518] ;  /* 0x0005180001607983 */ /* 0x000f280000100a00 */
[----:B------:R-:W4:Y:S04]  /*163a0*/  LDL.64 R94, [R1+0x4f8] ;  /* 0x0004f800015e7983 */ /* 0x000f280000100a00 */
[----:B------:R-:W4:Y:S04]  /*163b0*/  LDL.64 R92, [R1+0x4d8] ;  /* 0x0004d800015c7983 */ /* 0x000f280000100a00 */
[----:B------:R-:W4:Y:S04]  /*163c0*/  LDL.64 R90, [R1+0x4b8] ;  /* 0x0004b800015a7983 */ /* 0x000f280000100a00 */
[----:B------:R-:W4:Y:S04]  /*163d0*/  LDL.64 R88, [R1+0x498] ;  /* 0x0004980001587983 */ /* 0x000f280000100a00 */
[----:B0-----:R-:W4:Y:S04]  /*163e0*/  LDL.64 R4, [R1+0x478] ;  /* 0x0004780001047983 */ /* 0x001f280000100a00 */
        /* <DEDUP_REMOVED lines=10> */
[----:B------:R-:W4:Y:S01]  /*16490*/  LDL.64 R6, [R1+0x310] ;  /* 0x0003100001067983 */ /* 0x000f220000100a00 */
[----:B------:R-:W-:-:S02]  /*164a0*/  PRMT R73, RZ, 0x7610, R73 ;  /* 0x00007610ff497816 */ /* 0x000fc40000000049 */
[----:B------:R-:W-:Y:S02]  /*164b0*/  PRMT R72, RZ, 0x7610, R72 ;  /* 0x00007610ff487816 */ /* 0x000fe40000000048 */
[----:B------:R-:W-:Y:S02]  /*164c0*/  PRMT R77, RZ, 0x7610, R77 ;  /* 0x00007610ff4d7816 */ /* 0x000fe4000000004d */
[----:B------:R-:W4:Y:S04]  /*164d0*/  @P1 LDG.E.U16 R73, desc[UR10][R250.64] ;  /* 0x0000000afa491981 */ /* 0x000f28000c1e1500 */
[----:B------:R-:W4:Y:S01]  /*164e0*/  @P1 LDG.E.U16 R72, desc[UR10][R24.64] ;  /* 0x0000000a18481981 */ /* 0x000f22000c1e1500 */
[----:B------:R-:W-:-:S03]  /*164f0*/  PRMT R76, RZ, 0x7610, R76 ;  /* 0x00007610ff4c7816 */ /* 0x000fc6000000004c */
[----:B------:R-:W4:Y:S04]  /*16500*/  @P1 LDG.E.U16 R77, desc[UR10][R26.64] ;  /* 0x0000000a1a4d1981 */ /* 0x000f28000c1e1500 */
[----:B------:R-:W5:Y:S04]  /*16510*/  LDL.LU R251, [R1+0x11c8] ;  /* 0x0011c80001fb7983 */ /* 0x000f680000300800 */
[----:B------:R-:W4:Y:S01]  /*16520*/  LDL.LU.64 R24, [R1+0x11c0] ;  /* 0x0011c00001187983 */ /* 0x000f220000300a00 */
[----:B------:R-:W-:-:S03]  /*16530*/  PRMT R75, RZ, 0x7610, R75 ;  /* 0x00007610ff4b7816 */ /* 0x000fc6000000004b */
[----:B------:R-:W4:Y:S01]  /*16540*/  LDL.LU.64 R26, [R1+0x11b8] ;  /* 0x0011b800011a7983 */ /* 0x000f220000300a00 */
[----:B------:R-:W-:-:S03]  /*16550*/  PRMT R80, RZ, 0x7610, R80 ;  /* 0x00007610ff507816 */ /* 0x000fc60000000050 */
[----:B------:R-:W4:Y:S01]  /*16560*/  @P1 LDG.E.U16 R76, desc[UR10][R28.64] ;  /* 0x0000000a1c4c1981 */ /* 0x000f22000c1e1500 */
[----:B------:R-:W-:-:S03]  /*16570*/  PRMT R79, RZ, 0x7610, R79 ;  /* 0x00007610ff4f7816 */ /* 0x000fc6000000004f */
[----:B------:R-:W4:Y:S04]  /*16580*/  @P1 LDG.E.U16 R75, desc[UR10][R30.64] ;  /* 0x0000000a1e4b1981 */ /* 0x000f28000c1e1500 */
[----:B------:R-:W4:Y:S04]  /*16590*/  @P1 LDG.E.U16 R80, desc[UR10][R32.64] ;  /* 0x0000000a20501981 */ /* 0x000f28000c1e1500 */
[----:B------:R-:W4:Y:S04]  /*165a0*/  LDL.LU.64 R28, [R1+0x11b0] ;  /* 0x0011b000011c7983 */ /* 0x000f280000300a00 */
[----:B------:R-:W4:Y:S04]  /*165b0*/  LDL.LU.64 R30, [R1+0x11a8] ;  /* 0x0011a800011e7983 */ /* 0x000f280000300a00 */
[----:B------:R-:W4:Y:S04]  /*165c0*/  LDL.LU.64 R32, [R1+0x11a0] ;  /* 0x0011a00001207983 */ /* 0x000f280000300a00 */
[----:B------:R-:W4:Y:S04]  /*165d0*/  @P1 LDG.E.U16 R79, desc[UR10][R34.64] ;  /* 0x0000000a224f1981 */ /* 0x000f28000c1e1500 */
[----:B------:R-:W4:Y:S01]  /*165e0*/  LDL.LU.64 R34, [R1+0x1198] ;  /* 0x0011980001227983 */ /* 0x000f220000300a00 */
[----:B------:R-:W-:-:S06]  /*165f0*/  PRMT R11, RZ, 0x7610, R11 ;  /* 0x00007610ff0b7816 */ /* 0x000fcc000000000b */
[----:B------:R-:W4:Y:S01]  /*16600*/  @P1 LDG.E.U16 R11, desc[UR10][R102.64] ;  /* 0x0000000a660b1981 */ /* 0x000f22000c1e1500 */
[----:B------:R-:W-:Y:S02]  /*16610*/  PRMT R14, RZ, 0x7610, R14 ;  /* 0x00007610ff0e7816 */ /* 0x000fe4000000000e */
[----:B------:R-:W-:Y:S02]  /*16620*/  PRMT R12, RZ, 0x7610, R12 ;  /* 0x00007610ff0c7816 */ /* 0x000fe4000000000c */
[----:B------:R-:W-:Y:S02]  /*16630*/  PRMT R16, RZ, 0x7610, R16 ;  /* 0x00007610ff107816 */ /* 0x000fe40000000010 */
[----:B------:R-:W4:Y:S04]  /*16640*/  @P1 LDG.E.U16 R14, desc[UR10][R106.64] ;  /* 0x0000000a6a0e1981 */ /* 0x000f28000c1e1500 */
[----:B------:R-:W4:Y:S04]  /*16650*/  @P1 LDG.E.U16 R12, desc[UR10][R104.64] ;  /* 0x0000000a680c1981 */ /* 0x000f28000c1e1500 */
[----:B------:R-:W4:Y:S01]  /*16660*/  @P1 LDG.E.U16 R16, desc[UR10][R108.64] ;  /* 0x0000000a6c101981 */ /* 0x000f22000c1e1500 */
[----:B------:R-:W-:-:S02]  /*16670*/  PRMT R17, RZ, 0x7610, R17 ;  /* 0x00007610ff117816 */ /* 0x000fc40000000011 */
[----:B------:R-:W-:-:S04]  /*16680*/  PRMT R18, RZ, 0x7610, R18 ;  /* 0x00007610ff127816 */ /* 0x000fc80000000012 */
[----:B------:R-:W4:Y:S01]  /*16690*/  @P1 LDG.E.U16 R17, desc[UR10][R110.64] ;  /* 0x0000000a6e111981 */ /* 0x000f22000c1e1500 */
[----:B------:R-:W-:-:S03]  /*166a0*/  PRMT R20, RZ, 0x7610, R20 ;  /* 0x00007610ff147816 */ /* 0x000fc60000000014 */
[----:B------:R-:W4:Y:S04]  /*166b0*/  @P1 LDG.E.U16 R18, desc[UR10][R112.64] ;  /* 0x0000000a70121981 */ /* 0x000f28000c1e1500 */
[----:B------:R-:W4:Y:S01]  /*166c0*/  @P1 LDG.E.U16 R20, desc[UR10][R114.64] ;  /* 0x0000000a72141981 */ /* 0x000f22000c1e1500 */
        /* <DEDUP_REMOVED lines=22> */
[----:B------:R-:W-:Y:S01]  /*16830*/  PRMT R81, RZ, 0x7610, R81 ;  /* 0x00007610ff517816 */ /* 0x000fe20000000051 */
[----:B------:R-:W4:Y:S01]  /*16840*/  @P1 LDG.E.U16 R78, desc[UR10][R208.64] ;  /* 0x0000000ad04e1981 */ /* 0x000f22000c1e1500 */
[----:B------:R-:W-:Y:S02]  /*16850*/  PRMT R87, RZ, 0x7610, R87 ;  /* 0x00007610ff577816 */ /* 0x000fe40000000057 */
[----:B------:R-:W-:Y:S01]  /*16860*/  PRMT R86, RZ, 0x7610, R86 ;  /* 0x00007610ff567816 */ /* 0x000fe20000000056 */
[----:B------:R-:W4:Y:S01]  /*16870*/  @P1 LDG.E.U16 R83, desc[UR10][R206.64] ;  /* 0x0000000ace531981 */ /* 0x000f22000c1e1500 */
[----:B------:R-:W-:Y:S02]  /*16880*/  PRMT R85, RZ, 0x7610, R85 ;  /* 0x00007610ff557816 */ /* 0x000fe40000000055 */
[----:B------:R-:W-:Y:S01]  /*16890*/  PRMT R84, RZ, 0x7610, R84 ;  /* 0x00007610ff547816 */ /* 0x000fe20000000054 */
[----:B------:R-:W4:Y:S04]  /*168a0*/  @P1 LDG.E.U16 R82, desc[UR10][R204.64] ;  /* 0x0000000acc521981 */ /* 0x000f28000c1e1500 */
[----:B------:R-:W4:Y:S04]  /*168b0*/  @P1 LDG.E.U16 R81, desc[UR10][R202.64] ;  /* 0x0000000aca511981 */ /* 0x000f28000c1e1500 */
[----:B------:R-:W4:Y:S04]  /*168c0*/  @P1 LDG.E.U16 R87, desc[UR10][R200.64] ;  /* 0x0000000ac8571981 */ /* 0x000f28000c1e1500 */
[----:B------:R-:W4:Y:S04]  /*168d0*/  @P1 LDG.E.U16 R86, desc[UR10][R198.64] ;  /* 0x0000000ac6561981 */ /* 0x000f28000c1e1500 */
[----:B------:R-:W4:Y:S04]  /*168e0*/  @P1 LDG.E.U16 R85, desc[UR10][R248.64] ;  /* 0x0000000af8551981 */ /* 0x000f28000c1e1500 */
[----:B------:R-:W4:Y:S04]  /*168f0*/  @P1 LDG.E.U16 R84, desc[UR10][R246.64] ;  /* 0x0000000af6541981 */ /* 0x000f28000c1e1500 */
[----:B------:R-:W5:Y:S04]  /*16900*/  LDL.LU.64 R208, [R1+0x1190] ;  /* 0x0011900001d07983 */ /* 0x000f680000300a00 */
[----:B------:R-:W5:Y:S04]  /*16910*/  LDL.LU.64 R206, [R1+0x1188] ;  /* 0x0011880001ce7983 */ /* 0x000f680000300a00 */
[----:B------:R-:W5:Y:S04]  /*16920*/  LDL.LU.64 R204, [R1+0x1180] ;  /* 0x0011800001cc7983 */ /* 0x000f680000300a00 */
[----:B------:R-:W5:Y:S04]  /*16930*/  LDL.LU.64 R202, [R1+0x1178] ;  /* 0x0011780001ca7983 */ /* 0x000f680000300a00 */
[----:B------:R-:W5:Y:S04]  /*16940*/  LDL.LU.64 R200, [R1+0x1170] ;  /* 0x0011700001c87983 */ /* 0x000f680000300a00 */
[----:B------:R-:W5:Y:S04]  /*16950*/  LDL.LU.64 R198, [R1+0x1168] ;  /* 0x0011680001c67983 */ /* 0x000f680000300a00 */
[----:B--2---:R-:W2:Y:S04]  /*16960*/  @P1 LDG.E.U16 R51, desc[UR10][R100.64] ;  /* 0x0000000a64331981 */ /* 0x004ea8000c1e1500 */
[----:B---3--:R-:W3:Y:S04]  /*16970*/  @P1 LDG.E.U16 R50, desc[UR10][R98.64] ;  /* 0x0000000a62321981 */ /* 0x008ee8000c1e1500 */
[----:B----4-:R-:W4:Y:S04]  /*16980*/  @P1 LDG.E.U16 R49, desc[UR10][R96.64] ;  /* 0x0000000a60311981 */ /* 0x010f28000c1e1500 */
[----:B------:R-:W2:Y:S04]  /*16990*/  @P1 LDG.E.U16 R54, desc[UR10][R94.64] ;  /* 0x0000000a5e361981 */ /* 0x000ea8000c1e1500 */
[----:B------:R-:W2:Y:S04]  /*169a0*/  @P1 LDG.E.U16 R53, desc[UR10][R92.64] ;  /* 0x0000000a5c351981 */ /* 0x000ea8000c1e1500 */
[----:B------:R-:W2:Y:S04]  /*169b0*/  @P1 LDG.E.U16 R52, desc[UR10][R90.64] ;  /* 0x0000000a5a341981 */ /* 0x000ea8000c1e1500 */
[----:B------:R-:W2:Y:S04]  /*169c0*/  @P1 LDG.E.U16 R58, desc[UR10][R88.64] ;  /* 0x0000000a583a1981 */ /* 0x000ea8000c1e1500 */
[----:B------:R0:W2:Y:S04]  /*169d0*/  @P1 LDG.E.U16 R57, desc[UR10][R4.64] ;  /* 0x0000000a04391981 */ /* 0x0000a8000c1e1500 */
        /* <DEDUP_REMOVED lines=8> */
[----:B------:R1:W2:Y:S04]  /*16a60*/  @P1 LDG.E.U16 R70, desc[UR10][R22.64] ;  /* 0x0000000a16461981 */ /* 0x0002a8000c1e1500 */
[----:B------:R-:W2:Y:S04]  /*16a70*/  @P1 LDG.E.U16 R69, desc[UR10][R8.64] ;  /* 0x0000000a08451981 */ /* 0x000ea8000c1e1500 */
[----:B------:R1:W2:Y:S01]  /*16a80*/  @P1 LDG.E.U16 R74, desc[UR10][R6.64] ;  /* 0x0000000a064a1981 */ /* 0x0002a2000c1e1500 */
[----:B0-----:R-:W-:-:S04]  /*16a90*/  FMNMX3 R4, R241, R239, R238, !PT ;  /* 0x000000eff1047276 */ /* 0x001fc800078000ee */
[----:B------:R-:W-:-:S04]  /*16aa0*/  FMNMX3 R4, R4, R237, R236, !PT ;  /* 0x000000ed04047276 */ /* 0x000fc800078000ec */
[----:B------:R-:W-:-:S04]  /*16ab0*/  FMNMX3 R4, R4, R235, R234, !PT ;  /* 0x000000eb04047276 */ /* 0x000fc800078000ea */
[----:B------:R-:W-:-:S04]  /*16ac0*/  FMNMX3 R4, R4, R233, R232, !PT ;  /* 0x000000e904047276 */ /* 0x000fc800078000e8 */
[----:B------:R-:W-:-:S04]  /*16ad0*/  FMNMX3 R4, R4, R231, R230, !PT ;  /* 0x000000e704047276 */ /* 0x000fc800078000e6 */
[----:B------:R-:W-:Y:S01]  /*16ae0*/  FMNMX3 R4, R4, R55, R229, !PT ;  /* 0x0000003704047276 */ /* 0x000fe200078000e5 */
[----:B------:R-:W-:Y:S02]  /*16af0*/  VIADD R5, R3, 0x17 ;  /* 0x0000001703057836 */ /* 0x000fe40000000000 */
[-C--:B-1----:R-:W-:Y:S01]  /*16b00*/  FMUL R23, R24, R243.reuse ;  /* 0x000000f318177220 */ /* 0x082fe20000400000 */
[-C--:B------:R-:W-:Y:S01]  /*16b10*/  FMUL R25, R25, R243.reuse ;  /* 0x000000f319197220 */ /* 0x080fe20000400000 */
[----:B------:R-:W-:Y:S01]  /*16b20*/  FMNMX3 R4, R4, R228, R227, !PT ;  /* 0x000000e404047276 */ /* 0x000fe200078000e3 */
[----:B------:R-:W-:Y:S02]  /*16b30*/  VIADD R6, R3, 0x18 ;  /* 0x0000001803067836 */ /* 0x000fe40000000000 */
[-C--:B------:R-:W-:Y:S01]  /*16b40*/  FMUL R22, R26, R243.reuse ;  /* 0x000000f31a167220 */ /* 0x080fe20000400000 */
[----:B------:R-:W-:Y:S02]  /*16b50*/  FSEL R23, R23, -INF , P5 ;  /* 0xff80000017177808 */ /* 0x000fe40002800000 */
[----:B------:R-:W-:Y:S01]  /*16b60*/  FMNMX3 R4, R4, R226, R225, !PT ;  /* 0x000000e204047276 */ /* 0x000fe200078000e1 */
[----:B------:R-:W-:Y:S01]  /*16b70*/  FMUL R24, R27, R243 ;  /* 0x000000f31b187220 */ /* 0x000fe20000400000 */
[----:B------:R-:W-:-:S02]  /*16b80*/  FSEL R42, R25, -INF , P3 ;  /* 0xff800000192a7808 */ /* 0x000fc40001800000 */
[C---:B------:R-:W-:Y:S01]  /*16b90*/  ISETP.GE.AND P5, PT, R36.reuse, R5, PT ;  /* 0x000000052400720c */ /* 0x040fe20003fa6270 */
[C---:B------:R-:W-:Y:S01]  /*16ba0*/  VIADD R5, R3.reuse, 0x1a ;  /* 0x0000001a03057836 */ /* 0x040fe20000000000 */
[----:B------:R-:W-:Y:S02]  /*16bb0*/  ISETP.GE.AND P3, PT, R36, R6, PT ;  /* 0x000000062400720c */ /* 0x000fe40003f66270 */
[----:B------:R-:W-:Y:S02]  /*16bc0*/  IADD3 R6, PT, PT, R3, 0x19, RZ ;  /* 0x0000001903067810 */ /* 0x000fe40007ffe0ff */
[----:B------:R-:W-:Y:S02]  /*16bd0*/  FMNMX3 R4, R4, R224, R223, !PT ;  /* 0x000000e004047276 */ /* 0x000fe400078000df */
[----:B------:R-:W-:Y:S01]  /*16be0*/  FSEL R22, R22, -INF , P4 ;  /* 0xff80000016167808 */ /* 0x000fe20002000000 */
[-C--:B------:R-:W-:Y:S01]  /*16bf0*/  FMUL R21, R28, R243.reuse ;  /* 0x000000f31c157220 */ /* 0x080fe20000400000 */
[----:B------:R-:W-:Y:S01]  /*16c00*/  ISETP.GE.AND P4, PT, R36, R6, PT ;  /* 0x000000062400720c */ /* 0x000fe20003f86270 */
[----:B------:R-:W-:Y:S01]  /*16c10*/  FMUL R26, R29, R243 ;  /* 0x000000f31d1a7220 */ /* 0x000fe20000400000 */
[----:B------:R-:W-:Y:S01]  /*16c20*/  FSEL R24, R24, -INF , P5 ;  /* 0xff80000018187808 */ /* 0x000fe20002800000 */
[C---:B------:R-:W-:Y:S01]  /*16c30*/  VIADD R6, R3.reuse, 0x1c ;  /* 0x0000001c03067836 */ /* 0x040fe20000000000 */
[----:B------:R-:W-:Y:S01]  /*16c40*/  ISETP.GE.AND P5, PT, R36, R5, PT ;  /* 0x000000052400720c */ /* 0x000fe20003fa6270 */
[----:B------:R-:W-:Y:S01]  /*16c50*/  VIADD R5, R3, 0x1b ;  /* 0x0000001b03057836 */ /* 0x000fe20000000000 */
[----:B------:R-:W-:Y:S01]  /*16c60*/  FMNMX3 R4, R4, R240, R23, !PT ;  /* 0x000000f004047276 */ /* 0x000fe20007800017 */
[----:B------:R-:W-:Y:S01]  /*16c70*/  FMUL R9, R30, R243 ;  /* 0x000000f31e097220 */ /* 0x000fe20000400000 */
[----:B------:R-:W-:-:S02]  /*16c80*/  FSEL R21, R21, -INF , P3 ;  /* 0xff80000015157808 */ /* 0x000fc40001800000 */
[----:B------:R-:W-:Y:S02]  /*16c90*/  FSEL R26, R26, -INF , P4 ;  /* 0xff8000001a1a7808 */ /* 0x000fe40002000000 */
[----:B------:R-:W-:Y:S01]  /*16ca0*/  FMNMX3 R4, R4, R42, R22, !PT ;  /* 0x0000002a04047276 */ /* 0x000fe20007800016 */
[-C--:B------:R-:W-:Y:S01]  /*16cb0*/  FMUL R25, R31, R243.reuse ;  /* 0x000000f31f197220 */ /* 0x080fe20000400000 */
[----:B------:R-:W-:Y:S01]  /*16cc0*/  ISETP.GE.AND P4, PT, R36, R6, PT ;  /* 0x000000062400720c */ /* 0x000fe20003f86270 */
[----:B------:R-:W-:Y:S01]  /*16cd0*/  FMUL R8, R32, R243 ;  /* 0x000000f320087220 */ /* 0x000fe20000400000 */
[----:B------:R-:W-:Y:S01]  /*16ce0*/  ISETP.GE.AND P3, PT, R36, R5, PT ;  /* 0x000000052400720c */ /* 0x000fe20003f66270 */
[C---:B------:R-:W-:Y:S01]  /*16cf0*/  VIADD R5, R3.reuse, 0x1e ;  /* 0x0000001e03057836 */ /* 0x040fe20000000000 */
[----:B------:R-:W-:Y:S02]  /*16d00*/  IADD3 R6, PT, PT, R3, 0x1d, RZ ;  /* 0x0000001d03067810 */ /* 0x000fe40007ffe0ff */
[----:B------:R-:W-:-:S02]  /*16d10*/  FSEL R9, R9, -INF , P5 ;  /* 0xff80000009097808 */ /* 0x000fc40002800000 */
[----:B------:R-:W-:Y:S01]  /*16d20*/  FMNMX3 R244, R4, R24, R21, !PT ;  /* 0x0000001804f47276 */ /* 0x000fe20007800015 */
[----:B------:R-:W-:Y:S01]  /*16d30*/  VIADD R3, R3, 0x1f ;  /* 0x0000001f03037836 */ /* 0x000fe20000000000 */
[----:B------:R-:W-:Y:S01]  /*16d40*/  ISETP.GE.AND P5, PT, R36, R6, PT ;  /* 0x000000062400720c */ /* 0x000fe20003fa6270 */
[-C--:B------:R-:W-:Y:S01]  /*16d50*/  FMUL R7, R33, R243.reuse ;  /* 0x000000f321077220 */ /* 0x080fe20000400000 */
[----:B------:R-:W-:Y:S01]  /*16d60*/  FSEL R25, R25, -INF , P3 ;  /* 0xff80000019197808 */ /* 0x000fe20001800000 */
[----:B------:R-:W-:Y:S01]  /*16d70*/  FMUL R6, R34, R243 ;  /* 0x000000f322067220 */ /* 0x000fe20000400000 */
[----:B------:R-:W-:Y:S02]  /*16d80*/  ISETP.GE.AND P3, PT, R36, R5, PT ;  /* 0x000000052400720c */ /* 0x000fe40003f66270 */
[----:B------:R-:W-:Y:S02]  /*16d90*/  FSEL R8, R8, -INF , P4 ;  /* 0xff80000008087808 */ /* 0x000fe40002000000 */
[----:B------:R-:W-:Y:S01]  /*16da0*/  FMNMX3 R244, R244, R26, R9, !PT ;  /* 0x0000001af4f47276 */ /* 0x000fe20007800009 */
[----:B------:R-:W-:Y:S01]  /*16db0*/  FMUL R5, R35, R243 ;  /* 0x000000f323057220 */ /* 0x000fe20000400000 */
[----:B------:R-:W-:-:S02]  /*16dc0*/  ISETP.GE.AND P4, PT, R36, R3, PT ;  /* 0x000000032400720c */ /* 0x000fc40003f86270 */
[----:B------:R-:W-:Y:S02]  /*16dd0*/  FSEL R7, R7, -INF , P5 ;  /* 0xff80000007077808 */ /* 0x000fe40002800000 */
[----:B------:R-:W-:Y:S02]  /*16de0*/  FSEL R6, R6, -INF , P3 ;  /* 0xff80000006067808 */ /* 0x000fe40001800000 */
[----:B------:R-:W-:Y:S02]  /*16df0*/  FMNMX3 R244, R244, R25, R8, !PT ;  /* 0x00000019f4f47276 */ /* 0x000fe40007800008 */
[----:B------:R-:W-:Y:S02]  /*16e00*/  FSEL R5, R5, -INF , P4 ;  /* 0xff80000005057808 */ /* 0x000fe40002000000 */
[----:B------:R-:W-:-:S04]  /*16e10*/  FMNMX3 R244, R244, R7, R6, !PT ;  /* 0x00000007f4f47276 */ /* 0x000fc80007800006 */
[----:B------:R-:W-:-:S05]  /*16e20*/  FMNMX R244, R5, R244, !PT ;  /* 0x000000f405f47209 */ /* 0x000fca0007800000 */
[----:B------:R-:W0:Y:S02]  /*16e30*/  SHFL.BFLY PT, R3, R244, 0x10, 0x1f ;  /* 0x0e001f00f4037f89 */ /* 0x000e2400000e0000 */
[----:B0-----:R-:W-:-:S05]  /*16e40*/  FMNMX3 R244, R244, -INF , R3, !PT ;  /* 0xff800000f4f47876 */ /* 0x001fca0007800003 */
[--C-:B------:R-:W-:Y:S01]  /*16e50*/  FADD R3, R241, -R244.reuse ;  /* 0x800000f4f1037221 */ /* 0x100fe20000000000 */
[--C-:B------:R-:W-:Y:S01]  /*16e60*/  FADD R4, R239, -R244.reuse ;  /* 0x800000f4ef047221 */ /* 0x100fe20000000000 */
[--C-:B------:R-:W-:Y:S02]  /*16e70*/  FADD R28, R238, -R244.reuse ;  /* 0x800000f4ee1c7221 */ /* 0x100fe40000000000 */
[----:B------:R-:W-:Y:S01]  /*16e80*/  FMUL R3, R3, 1.4426950216293334961 ;  /* 0x3fb8aa3b03037820 */ /* 0x000fe20000400000 */
[----:B------:R-:W-:Y:S01]  /*16e90*/  FMUL R4, R4, 1.4426950216293334961 ;  /* 0x3fb8aa3b04047820 */ /* 0x000fe20000400000 */
[----:B------:R-:W-:Y:S01]  /*16ea0*/  FMUL R28, R28, 1.4426950216293334961 ;  /* 0x3fb8aa3b1c1c7820 */ /* 0x000fe20000400000 */
[--C-:B------:R-:W-:Y:S01]  /*16eb0*/  FADD R27, R237, -R244.reuse ;  /* 0x800000f4ed1b7221 */ /* 0x100fe20000000000 */
[----:B------:R-:W-:Y:S02]  /*16ec0*/  FADD R31, R236, -R244 ;  /* 0x800000f4ec1f7221 */ /* 0x000fe40000000000 */
[----:B------:R-:W-:Y:S01]  /*16ed0*/  MUFU.EX2 R3, R3 ;  /* 0x0000000300037308 */ /* 0x000fe20000000800 */
[----:B------:R-:W-:Y:S01]  /*16ee0*/  FMUL R27, R27, 1.4426950216293334961 ;  /* 0x3fb8aa3b1b1b7820 */ /* 0x000fe20000400000 */
[----:B------:R-:W-:-:S06]  /*16ef0*/  FMUL R31, R31, 1.4426950216293334961 ;  /* 0x3fb8aa3b1f1f7820 */ /* 0x000fcc0000400000 */
[----:B------:R-:W0:Y:S01]  /*16f00*/  MUFU.EX2 R4, R4 ;  /* 0x0000000400047308 */ /* 0x000e220000000800 */
[--C-:B------:R-:W-:Y:S01]  /*16f10*/  FADD R30, R235, -R244.reuse ;  /* 0x800000f4eb1e7221 */ /* 0x100fe20000000000 */
[----:B------:R-:W-:-:S06]  /*16f20*/  FADD R33, R234, -R244 ;  /* 0x800000f4ea217221 */ /* 0x000fcc0000000000 */
[----:B------:R-:W1:Y:S01]  /*16f30*/  MUFU.EX2 R28, R28 ;  /* 0x0000001c001c7308 */ /* 0x000e620000000800 */
[----:B------:R-:W-:Y:S01]  /*16f40*/  FMUL R30, R30, 1.4426950216293334961 ;  /* 0x3fb8aa3b1e1e7820 */ /* 0x000fe20000400000 */
[----:B------:R-:W-:-:S06]  /*16f50*/  LOP3.LUT R0, R242, 0x60, RZ, 0x3c, !PT ;  /* 0x00000060f2007812 */ /* 0x000fcc00078e3cff */
[----:B------:R-:W1:Y:S01]  /*16f60*/  MUFU.EX2 R27, R27 ;  /* 0x0000001b001b7308 */ /* 0x000e620000000800 */
[----:B------:R-:W-:Y:S01]  /*16f70*/  FMUL R33, R33, 1.4426950216293334961 ;  /* 0x3fb8aa3b21217820 */ /* 0x000fe20000400000 */
[--C-:B------:R-:W-:Y:S01]  /*16f80*/  FADD R32, R233, -R244.reuse ;  /* 0x800000f4e9207221 */ /* 0x100fe20000000000 */
[----:B------:R0:W-:Y:S05]  /*16f90*/  STS.U16 [R0+UR9+0x14700], R11 ;  /* 0x0147000b00007988 */ /* 0x0001ea0008000409 */
[----:B------:R-:W1:Y:S01]  /*16fa0*/  MUFU.EX2 R31, R31 ;  /* 0x0000001f001f7308 */ /* 0x000e620000000800 */
[----:B------:R-:W-:Y:S01]  /*16fb0*/  FMUL R32, R32, 1.4426950216293334961 ;  /* 0x3fb8aa3b20207820 */ /* 0x000fe20000400000 */
[----:B------:R-:W-:Y:S01]  /*16fc0*/  FADD R35, R232, -R244 ;  /* 0x800000f4e8237221 */ /* 0x000fe20000000000 */
[----:B0-----:R-:W-:-:S05]  /*16fd0*/  FADD R11, R3, R4 ;  /* 0x00000004030b7221 */ /* 0x001fca0000000000 */
[----:B------:R-:W0:Y:S01]  /*16fe0*/  MUFU.EX2 R30, R30 ;  /* 0x0000001e001e7308 */ /* 0x000e220000000800 */
[----:B-1----:R-:W-:Y:S01]  /*16ff0*/  FADD R11, R28, R11 ;  /* 0x0000000b1c0b7221 */ /* 0x002fe20000000000 */
[----:B------:R-:W-:Y:S01]  /*17000*/  FMUL R35, R35, 1.4426950216293334961 ;  /* 0x3fb8aa3b23237820 */ /* 0x000fe20000400000 */
[----:B------:R-:W-:-:S05]  /*17010*/  FADD R34, R231, -R244 ;  /* 0x800000f4e7227221 */ /* 0x000fca0000000000 */
[----:B------:R-:W1:Y:S01]  /*17020*/  MUFU.EX2 R33, R33 ;  /* 0x0000002100217308 */ /* 0x000e620000000800 */
[----:B------:R-:W-:Y:S01]  /*17030*/  FADD R11, R27, R11 ;  /* 0x0000000b1b0b7221 */ /* 0x000fe20000000000 */
[----:B------:R-:W-:Y:S01]  /*17040*/  FMUL R34, R34, 1.4426950216293334961 ;  /* 0x3fb8aa3b22227820 */ /* 0x000fe20000400000 */
[----:B------:R-:W-:-:S05]  /*17050*/  FADD R29, R230, -R244 ;  /* 0x800000f4e61d7221 */ /* 0x000fca0000000000 */
[----:B------:R-:W1:Y:S01]  /*17060*/  MUFU.EX2 R32, R32 ;  /* 0x0000002000207308 */ /* 0x000e620000000800 */
[----:B------:R-:W-:Y:S01]  /*17070*/  FADD R11, R31, R11 ;  /* 0x0000000b1f0b7221 */ /* 0x000fe20000000000 */
[----:B------:R-:W-:Y:S01]  /*17080*/  FADD R36, R55, -R244 ;  /* 0x800000f437247221 */ /* 0x000fe20000000000 */
[----:B------:R-:W-:-:S05]  /*17090*/  FMUL R29, R29, 1.4426950216293334961 ;  /* 0x3fb8aa3b1d1d7820 */ /* 0x000fca0000400000 */
[----:B------:R-:W3:Y:S01]  /*170a0*/  MUFU.EX2 R35, R35 ;  /* 0x0000002300237308 */ /* 0x000ee20000000800 */
[----:B0-----:R-:W-:Y:S01]  /*170b0*/  FADD R11, R30, R11 ;  /* 0x0000000b1e0b7221 */ /* 0x001fe20000000000 */
[----:B------:R-:W-:Y:S01]  /*170c0*/  FMUL R36, R36, 1.4426950216293334961 ;  /* 0x3fb8aa3b24247820 */ /* 0x000fe20000400000 */
[----:B------:R-:W-:-:S05]  /*170d0*/  FADD R61, R229, -R244 ;  /* 0x800000f4e53d7221 */ /* 0x000fca0000000000 */
[----:B------:R-:W0:Y:S01]  /*170e0*/  MUFU.EX2 R34, R34 ;  /* 0x0000002200227308 */ /* 0x000e220000000800 */
[----:B-1----:R-:W-:Y:S01]  /*170f0*/  FADD R11, R33, R11 ;  /* 0x0000000b210b7221 */ /* 0x002fe20000000000 */
[----:B------:R-:W-:Y:S01]  /*17100*/  FMUL R61, R61, 1.4426950216293334961 ;  /* 0x3fb8aa3b3d3d7820 */ /* 0x000fe20000400000 */
[----:B------:R-:W-:-:S05]  /*17110*/  FADD R60, R228, -R244 ;  /* 0x800000f4e43c7221 */ /* 0x000fca0000000000 */
[----:B------:R1:W0:Y:S01]  /*17120*/  MUFU.EX2 R55, R29 ;  /* 0x0000001d00377308 */ /* 0x0002220000000800 */
[----:B------:R-:W-:Y:S01]  /*17130*/  FADD R11, R32, R11 ;  /* 0x0000000b200b7221 */ /* 0x000fe20000000000 */
[----:B------:R-:W-:Y:S01]  /*17140*/  FMUL R60, R60, 1.4426950216293334961 ;  /* 0x3fb8aa3b3c3c7820 */ /* 0x000fe20000400000 */
[----:B------:R-:W-:-:S05]  /*17150*/  FADD R65, R227, -R244 ;  /* 0x800000f4e3417221 */ /* 0x000fca0000000000 */
[----:B------:R-:W4:Y:S01]  /*17160*/  MUFU.EX2 R36, R36 ;  /* 0x0000002400247308 */ /* 0x000f220000000800 */
[----:B---3--:R-:W-:Y:S01]  /*17170*/  FADD R11, R35, R11 ;  /* 0x0000000b230b7221 */ /* 0x008fe20000000000 */
[----:B------:R-:W-:Y:S01]  /*17180*/  FMUL R65, R65, 1.4426950216293334961 ;  /* 0x3fb8aa3b41417820 */ /* 0x000fe20000400000 */
[----:B------:R-:W-:-:S05]  /*17190*/  FADD R59, R226, -R244 ;  /* 0x800000f4e23b7221 */ /* 0x000fca0000000000 */
[----:B------:R-:W3:Y:S01]  /*171a0*/  MUFU.EX2 R61, R61 ;  /* 0x0000003d003d7308 */ /* 0x000ee20000000800 */
[----:B0-----:R-:W-:Y:S01]  /*171b0*/  FADD R11, R34, R11 ;  /* 0x0000000b220b7221 */ /* 0x001fe20000000000 */
[----:B------:R-:W-:Y:S01]  /*171c0*/  FMUL R59, R59, 1.4426950216293334961 ;  /* 0x3fb8aa3b3b3b7820 */ /* 0x000fe20000400000 */
[----:B-1----:R-:W-:-:S05]  /*171d0*/  FADD R29, R225, -R244 ;  /* 0x800000f4e11d7221 */ /* 0x002fca0000000000 */
[----:B------:R-:W0:Y:S01]  /*171e0*/  MUFU.EX2 R60, R60 ;  /* 0x0000003c003c7308 */ /* 0x000e220000000800 */
[----:B------:R1:W-:Y:S01]  /*171f0*/  STS.U16 [R0+UR9+0x14b00], R10 ;  /* 0x014b000a00007988 */ /* 0x0003e20008000409 */
[----:B------:R-:W-:Y:S01]  /*17200*/  FADD R11, R55, R11 ;  /* 0x0000000b370b7221 */ /* 0x000fe20000000000 */
[----:B------:R-:W-:Y:S01]  /*17210*/  FMUL R29, R29, 1.4426950216293334961 ;  /* 0x3fb8aa3b1d1d7820 */ /* 0x000fe20000400000 */
[----:B------:R-:W-:-:S04]  /*17220*/  FADD R224, R224, -R244 ;  /* 0x800000f4e0e07221 */ /* 0x000fc80000000000 */
[----:B------:R-:W0:Y:S01]  /*17230*/  MUFU.EX2 R65, R65 ;  /* 0x0000004100417308 */ /* 0x000e220000000800 */
[----:B-1----:R-:W-:Y:S01]  /*17240*/  FADD R10, R22, -R244 ;  /* 0x800000f4160a7221 */ /* 0x002fe20000000000 */
[----:B------:R1:W-:Y:S01]  /*17250*/  STS.U16 [R0+UR9+0x13b00], R14 ;  /* 0x013b000e00007988 */ /* 0x0003e20008000409 */
[----:B----4-:R-:W-:-:S05]  /*17260*/  FADD R11, R36, R11 ;  /* 0x0000000b240b7221 */ /* 0x010fca0000000000 */
[----:B------:R-:W4:Y:S01]  /*17270*/  MUFU.EX2 R59, R59 ;  /* 0x0000003b003b7308 */ /* 0x000f220000000800 */
[----:B------:R0:W-:Y:S01]  /*17280*/  STS.U16 [R0+UR9+0x14300], R12 ;  /* 0x0143000c00007988 */ /* 0x0001e20008000409 */
[----:B------:R-:W-:Y:S01]  /*17290*/  FMUL R10, R10, 1.4426950216293334961 ;  /* 0x3fb8aa3b0a0a7820 */ /* 0x000fe20000400000 */
[----:B---3--:R-:W-:Y:S02]  /*172a0*/  FADD R11, R61, R11 ;  /* 0x0000000b3d0b7221 */ /* 0x008fe40000000000 */
[----:B------:R3:W-:Y:S01]  /*172b0*/  STS.U16 [R0+UR9+0x13300], R16 ;  /* 0x0133001000007988 */ /* 0x0007e20008000409 */
[--C-:B-1----:R-:W-:Y:S02]  /*172c0*/  FADD R14, R223, -R244.reuse ;  /* 0x800000f4df0e7221 */ /* 0x102fe40000000000 */
[----:B------:R-:W1:Y:S01]  /*172d0*/  MUFU.EX2 R29, R29 ;  /* 0x0000001d001d7308 */ /* 0x000e620000000800 */
[----:B0-----:R-:W-:Y:S01]  /*172e0*/  FMUL R12, R224, 1.4426950216293334961 ;  /* 0x3fb8aa3be00c7820 */ /* 0x001fe20000400000 */
[----:B------:R0:W-:Y:S01]  /*172f0*/  STS.U16 [R0+UR9+0x13f00], R13 ;  /* 0x013f000d00007988 */ /* 0x0001e20008000409 */
[----:B------:R-:W-:Y:S01]  /*17300*/  FMUL R14, R14, 1.4426950216293334961 ;  /* 0x3fb8aa3b0e0e7820 */ /* 0x000fe20000400000 */
[--C-:B---3--:R-:W-:Y:S01]  /*17310*/  FADD R16, R23, -R244.reuse ;  /* 0x800000f417107221 */ /* 0x108fe20000000000 */
[----:B------:R-:W-:-:S03]  /*17320*/  FADD R23, R24, -R244 ;  /* 0x800000f418177221 */ /* 0x000fc60000000000 */
[----:B------:R3:W-:Y:S01]  /*17330*/  MUFU.EX2 R24, R10 ;  /* 0x0000000a00187308 */ /* 0x0007e20000000800 */
[----:B------:R-:W-:Y:S01]  /*17340*/  FADD R11, R60, R11 ;  /* 0x0000000b3c0b7221 */ /* 0x000fe20000000000 */
[----:B0-----:R-:W-:-:S06]  /*17350*/  FADD R13, R240, -R244 ;  /* 0x800000f4f00d7221 */ /* 0x001fcc0000000000 */
[----:B------:R-:W0:Y:S01]  /*17360*/  MUFU.EX2 R12, R12 ;  /* 0x0000000c000c7308 */ /* 0x000e220000000800 */
[--C-:B---3--:R-:W-:Y:S01]  /*17370*/  FADD R10, R21, -R244.reuse ;  /* 0x800000f4150a7221 */ /* 0x108fe20000000000 */
[----:B------:R-:W-:Y:S01]  /*17380*/  FMUL R13, R13, 1.4426950216293334961 ;  /* 0x3fb8aa3b0d0d7820 */ /* 0x000fe20000400000 */
[----:B------:R3:W-:Y:S02]  /*17390*/  STS.U16 [R0+UR9+0x13700], R15 ;  /* 0x0137000f00007988 */ /* 0x0007e40008000409 */
[----:B------:R-:W-:Y:S01]  /*173a0*/  FMUL R10, R10, 1.4426950216293334961 ;  /* 0x3fb8aa3b0a0a7820 */ /* 0x000fe20000400000 */
[----:B------:R-:W-:Y:S02]  /*173b0*/  FADD R11, R65, R11 ;  /* 0x0000000b410b7221 */ /* 0x000fe40000000000 */
[----:B------:R-:W0:Y:S01]  /*173c0*/  MUFU.EX2 R14, R14 ;  /* 0x0000000e000e7308 */ /* 0x000e220000000800 */
[----:B------:R-:W-:Y:S01]  /*173d0*/  FMUL R16, R16, 1.4426950216293334961 ;  /* 0x3fb8aa3b10107820 */ /* 0x000fe20000400000 */
[--C-:B------:R-:W-:Y:S01]  /*173e0*/  FADD R22, R26, -R244.reuse ;  /* 0x800000f41a167221 */ /* 0x100fe20000000000 */
[----:B---3--:R-:W-:-:S05]  /*173f0*/  FADD R15, R42, -R244 ;  /* 0x800000f42a0f7221 */ /* 0x008fca0000000000 */
[----:B------:R3:W-:Y:S01]  /*17400*/  MUFU.EX2 R26, R10 ;  /* 0x0000000a001a7308 */ /* 0x0007e20000000800 */
[----:B------:R-:W-:-:S07]  /*17410*/  FMUL R15, R15, 1.4426950216293334961 ;  /* 0x3fb8aa3b0f0f7820 */ /* 0x000fce0000400000 */
[----:B------:R-:W2:Y:S01]  /*17420*/  MUFU.EX2 R13, R13 ;  /* 0x0000000d000d7308 */ /* 0x000ea20000000800 */
[----:B---3--:R-:W-:Y:S01]  /*17430*/  FADD R10, R9, -R244 ;  /* 0x800000f4090a7221 */ /* 0x008fe20000000000 */
[----:B----4-:R-:W-:-:S04]  /*17440*/  FADD R9, R59, R11 ;  /* 0x0000000b3b097221 */ /* 0x010fc80000000000 */
[----:B-1----:R-:W-:Y:S02]  /*17450*/  FADD R9, R29, R9 ;  /* 0x000000091d097221 */ /* 0x002fe40000000000 */
[----:B------:R-:W1:Y:S01]  /*17460*/  MUFU.EX2 R16, R16 ;  /* 0x0000001000107308 */ /* 0x000e620000000800 */
[----:B------:R-:W-:Y:S01]  /*17470*/  FMUL R23, R23, 1.4426950216293334961 ;  /* 0x3fb8aa3b17177820 */ /* 0x000fe20000400000 */
[----:B0-----:R-:W-:-:S06]  /*17480*/  FADD R9, R12, R9 ;  /* 0x000000090c097221 */ /* 0x001fcc0000000000 */
[----:B------:R-:W0:Y:S01]  /*17490*/  MUFU.EX2 R15, R15 ;  /* 0x0000000f000f7308 */ /* 0x000e220000000800 */
[----:B------:R-:W-:Y:S01]  /*174a0*/  FADD R9, R14, R9 ;  /* 0x000000090e097221 */ /* 0x000fe20000000000 */
[----:B------:R-:W-:Y:S01]  /*174b0*/  FADD R21, R8, -R244 ;  /* 0x800000f408157221 */ /* 0x000fe20000000000 */
[----:B------:R-:W-:Y:S02]  /*174c0*/  FMUL R22, R22, 1.4426950216293334961 ;  /* 0x3fb8aa3b16167820 */ /* 0x000fe40000400000 */
[----:B--2---:R-:W-:-:S03]  /*174d0*/  FADD R8, R13, R9 ;  /* 0x000000090d087221 */ /* 0x004fc60000000000 */
[----:B------:R-:W2:Y:S01]  /*174e0*/  MUFU.EX2 R23, R23 ;  /* 0x0000001700177308 */ /* 0x000ea20000000800 */
[----:B------:R3:W-:Y:S01]  /*174f0*/  STS.U16 [R0+UR9+0x12f00], R17 ;  /* 0x012f001100007988 */ /* 0x0007e20008000409 */
[----:B-1----:R-:W-:Y:S01]  /*17500*/  FADD R8, R16, R8 ;  /* 0x0000000810087221 */ /* 0x002fe20000000000 */
[----:B------:R-:W-:Y:S02]  /*17510*/  FMUL R10, R10, 1.4426950216293334961 ;  /* 0x3fb8aa3b0a0a7820 */ /* 0x000fe40000400000 */
[----:B------:R1:W-:Y:S03]  /*17520*/  STS.U16 [R0+UR9+0x12b00], R18 ;  /* 0x012b001200007988 */ /* 0x0003e60008000409 */
[----:B------:R-:W4:Y:S01]  /*17530*/  MUFU.EX2 R22, R22 ;  /* 0x0000001600167308 */ /* 0x000f220000000800 */
[--C-:B---3--:R-:W-:Y:S01]  /*17540*/  FADD R17, R25, -R244.reuse ;  /* 0x800000f419117221 */ /* 0x108fe20000000000 */
[----:B-1----:R-:W-:Y:S01]  /*17550*/  FADD R18, R7, -R244 ;  /* 0x800000f407127221 */ /* 0x002fe20000000000 */
[----:B0-----:R-:W-:-:S02]  /*17560*/  FADD R7, R15, R8 ;  /* 0x000000080f077221 */ /* 0x001fc40000000000 */
[----:B------:R-:W-:-:S03]  /*17570*/  FMUL R17, R17, 1.4426950216293334961 ;  /* 0x3fb8aa3b11117820 */ /* 0x000fc60000400000 */
[----:B------:R-:W0:Y:S01]  /*17580*/  MUFU.EX2 R25, R10 ;  /* 0x0000000a00197308 */ /* 0x000e220000000800 */
[----:B------:R-:W-:Y:S01]  /*17590*/  FMUL R21, R21, 1.4426950216293334961 ;  /* 0x3fb8aa3b15157820 */ /* 0x000fe20000400000 */
[----:B------:R-:W-:Y:S01]  /*175a0*/  FADD R7, R24, R7 ;  /* 0x0000000718077221 */ /* 0x000fe20000000000 */
[----:B------:R1:W-:Y:S01]  /*175b0*/  STS.U16 [R0+UR9+0x12300], R20 ;  /* 0x0123001400007988 */ /* 0x0003e20008000409 */
[----:B------:R-:W-:-:S04]  /*175c0*/  FMUL R18, R18, 1.4426950216293334961 ;  /* 0x3fb8aa3b12127820 */ /* 0x000fc80000400000 */
[----:B------:R-:W3:Y:S01]  /*175d0*/  MUFU.EX2 R17, R17 ;  /* 0x0000001100117308 */ /* 0x000ee20000000800 */
[----:B-1----:R-:W-:Y:S01]  /*175e0*/  FADD R20, R6, -R244 ;  /* 0x800000f406147221 */ /* 0x002fe20000000000 */
[----:B--2---:R-:W-:Y:S01]  /*175f0*/  FADD R6, R23, R7 ;  /* 0x0000000717067221 */ /* 0x004fe20000000000 */
[----:B------:R1:W-:Y:S05]  /*17600*/  STS.U16 [R0+UR9+0x12700], R19 ;  /* 0x0127001300007988 */ /* 0x0003ea0008000409 */
[----:B------:R-:W2:Y:S01]  /*17610*/  MUFU.EX2 R21, R21 ;  /* 0x0000001500157308 */ /* 0x000ea20000000800 */
[----:B------:R-:W-:Y:S01]  /*17620*/  FMUL R20, R20, 1.4426950216293334961 ;  /* 0x3fb8aa3b14147820 */ /* 0x000fe20000400000 */
[----:B------:R-:W-:Y:S01]  /*17630*/  FADD R6, R26, R6 ;  /* 0x000000061a067221 */ /* 0x000fe20000000000 */
[----:B-1----:R-:W-:-:S05]  /*17640*/  FADD R19, R5, -R244 ;  /* 0x800000f405137221 */ /* 0x002fca0000000000 */
[----:B------:R-:W1:Y:S01]  /*17650*/  MUFU.EX2 R18, R18 ;  /* 0x0000001200127308 */ /* 0x000e620000000800 */
[----:B----4-:R-:W-:Y:S01]  /*17660*/  FADD R5, R22, R6 ;  /* 0x0000000616057221 */ /* 0x010fe20000000000 */
[----:B------:R-:W-:-:S03]  /*17670*/  FMUL R19, R19, 1.4426950216293334961 ;  /* 0x3fb8aa3b13137820 */ /* 0x000fc60000400000 */
[----:B0-----:R-:W-:-:S03]  /*17680*/  FADD R5, R25, R5 ;  /* 0x0000000519057221 */ /* 0x001fc60000000000 */
[----:B------:R-:W0:Y:S01]  /*17690*/  MUFU.EX2 R20, R20 ;  /* 0x0000001400147308 */ /* 0x000e220000000800 */
[----:B------:R-:W-:Y:S04]  /*176a0*/  STS.U16 [R0+UR9+0x10300], R222 ;  /* 0x010300de00007988 */ /* 0x000fe80008000409 */
[----:B------:R-:W-:Y:S03]  /*176b0*/  STS.U16 [R0+UR9+0x10700], R221 ;  /* 0x010700dd00007988 */ /* 0x000fe60008000409 */
[----:B------:R-:W4:Y:S01]  /*176c0*/  MUFU.EX2 R19, R19 ;  /* 0x0000001300137308 */ /* 0x000f220000000800 */
        /* <DEDUP_REMOVED lines=50> */
[----:B------:R3:W-:Y:S02]  /*179f0*/  STS.U16 [R0+UR9+0x1ff00], R84 ;  /* 0x01ff005400007988 */ /* 0x0007e40008000409 */
[----:B---3--:R-:W-:-:S04]  /*17a00*/  FADD R0, R17, R5 ;  /* 0x0000000511007221 */ /* 0x008fc80000000000 */
[----:B--2---:R-:W-:-:S04]  /*17a10*/  FADD R0, R21, R0 ;  /* 0x0000000015007221 */ /* 0x004fc80000000000 */
[----:B-1----:R-:W-:-:S04]  /*17a20*/  FADD R0, R18, R0 ;  /* 0x0000000012007221 */ /* 0x002fc80000000000 */
[----:B0-----:R-:W-:-:S04]  /*17a30*/  FADD R0, R20, R0 ;  /* 0x0000000014007221 */ /* 0x001fc80000000000 */
[----:B----4-:R-:W-:Y:S01]  /*17a40*/  FADD R210, R19, R0 ;  /* 0x0000000013d27221 */ /* 0x010fe20000000000 */
[----:B------:R-:W-:Y:S02]  /*17a50*/  F2FP.F16.F32.PACK_AB R13, R13, R14 ;  /* 0x0000000e0d0d723e */ /* 0x000fe400000000ff */
[----:B------:R-:W-:Y:S02]  /*17a60*/  F2FP.F16.F32.PACK_AB R14, R15, R16 ;  /* 0x000000100f0e723e */ /* 0x000fe400000000ff */
[----:B------:R0:W1:Y:S01]  /*17a70*/  SHFL.BFLY PT, R211, R210, 0x10, 0x1f ;  /* 0x0e001f00d2d37f89 */ /* 0x00006200000e0000 */
[----:B------:R-:W-:Y:S02]  /*17a80*/  F2FP.F16.F32.PACK_AB R4, R4, R3 ;  /* 0x000000030404723e */ /* 0x000fe400000000ff */
[----:B------:R-:W-:Y:S02]  /*17a90*/  F2FP.F16.F32.PACK_AB R5, R27, R28 ;  /* 0x0000001c1b05723e */ /* 0x000fe400000000ff */
[----:B------:R-:W-:-:S02]  /*17aa0*/  F2FP.F16.F32.PACK_AB R6, R30, R31 ;  /* 0x0000001f1e06723e */ /* 0x000fc400000000ff */
[----:B------:R-:W-:Y:S02]  /*17ab0*/  F2FP.F16.F32.PACK_AB R7, R32, R33 ;  /* 0x000000212007723e */ /* 0x000fe400000000ff */
[----:B------:R-:W-:Y:S02]  /*17ac0*/  F2FP.F16.F32.PACK_AB R8, R34, R35 ;  /* 0x000000232208723e */ /* 0x000fe400000000ff */
[----:B------:R-:W-:Y:S02]  /*17ad0*/  F2FP.F16.F32.PACK_AB R9, R36, R55 ;  /* 0x000000372409723e */ /* 0x000fe400000000ff */
[----:B------:R-:W-:Y:S02]  /*17ae0*/  F2FP.F16.F32.PACK_AB R10, R60, R61 ;  /* 0x0000003d3c0a723e */ /* 0x000fe400000000ff */
[----:B------:R-:W-:Y:S02]  /*17af0*/  F2FP.F16.F32.PACK_AB R11, R59, R65 ;  /* 0x000000413b0b723e */ /* 0x000fe400000000ff */
[----:B------:R-:W-:-:S02]  /*17b00*/  F2FP.F16.F32.PACK_AB R12, R12, R29 ;  /* 0x0000001d0c0c723e */ /* 0x000fc400000000ff */
[----:B------:R-:W-:Y:S02]  /*17b10*/  F2FP.F16.F32.PACK_AB R15, R23, R24 ;  /* 0x00000018170f723e */ /* 0x000fe400000000ff */
[----:B------:R-:W-:Y:S02]  /*17b20*/  F2FP.F16.F32.PACK_AB R16, R22, R26 ;  /* 0x0000001a1610723e */ /* 0x000fe400000000ff */
[----:B------:R-:W-:Y:S02]  /*17b30*/  F2FP.F16.F32.PACK_AB R17, R17, R25 ;  /* 0x000000191111723e */ /* 0x000fe400000000ff */
[----:B------:R-:W-:Y:S02]  /*17b40*/  F2FP.F16.F32.PACK_AB R18, R18, R21 ;  /* 0x000000151212723e */ /* 0x000fe400000000ff */
[----:B------:R-:W-:Y:S01]  /*17b50*/  F2FP.F16.F32.PACK_AB R19, R19, R20 ;  /* 0x000000141313723e */ /* 0x000fe200000000ff */
[----:B01----:R-:W-:Y:S06]  /*17b60*/  @!P1 BRA `(.L_x_9) ;  /* 0x0000000000089947 */ /* 0x003fec0003800000 */
[----:B------:R0:W-:Y:S01]  /*17b70*/  STTM.16dp32bit_t0_t15.x16 tmem[UR6+0x140], R4 ;  /* 0x00014004000079ed */ /* 0x0001e20008a00006 */
[----:B------:R0:W-:Y:S02]  /*17b80*/  STTM.16dp32bit_t16_t31.x16 tmem[UR6+0x150], R4 ;  /* 0x00015004000079ed */ /* 0x0001e40008a20006 */
.L_x_9:
[----:B------:R-:W1:Y:S02]  /*17b90*/  FENCE.VIEW.ASYNC.T ;  /* 0x00000000000073c6 */ /* 0x000e640000000200 */
[----:B-1----:R-:W-:Y:S01]  /*17ba0*/  BAR.SYNC.DEFER_BLOCKING 0x0 ;  /* 0x0000000000007b1d */ /* 0x002fe20000010000 */
[----:B------:R-:W-:-:S04]  /*17bb0*/  FADD R0, -R244, -INF ;  /* 0xff800000f4007421 */ /* 0x000fc80000000100 */
[----:B------:R-:W-:Y:S01]  /*17bc0*/  FMUL R0, R0, 1.4426950216293334961 ;  /* 0x3fb8aa3b00007820 */ /* 0x000fe20000400000 */
[----:B------:R-:W1:Y:S01]  /*17bd0*/  LDTM.x64 R68, tmem[UR6] ;  /* 0x00000006004479ee */ /* 0x000e620008340000 */
[----:B0-----:R-:W-:Y:S01]  /*17be0*/  LDTM.x64 R4, tmem[UR6+0x40] ;  /* 0x00004006000479ee */ /* 0x001fe20008340000 */
[----:B------:R-:W0:Y:S03]  /*17bf0*/  LDTM.x64 R132, tmem[UR6+0x80] ;  /* 0x00008006008479ee */ /* 0x000e260008340000 */
[----:B------:R-:W1:Y:S02]  /*17c00*/  MUFU.EX2 R0, R0 ;  /* 0x0000000000007308 */ /* 0x000e640000000800 */
[C---:B-1----:R-:W-:Y:S01]  /*17c10*/  FMUL R68, R0.reuse, R68 ;  /* 0x0000004400447220 */ /* 0x042fe20000400000 */
[C---:B------:R-:W-:Y:S01]  /*17c20*/  FMUL R69, R0.reuse, R69 ;  /* 0x0000004500457220 */ /* 0x040fe20000400000 */
[----:B0-----:R-:W-:Y:S01]  /*17c30*/  STL.64 [R1], R132 ;  /* 0x0000008401007387 */ /* 0x001fe20000100a00 */
[C---:B------:R-:W-:Y:S01]  /*17c40*/  FMUL R70, R0.reuse, R70 ;  /* 0x0000004600467220 */ /* 0x040fe20000400000 */
[C---:B------:R-:W-:Y:S01]  /*17c50*/  FMUL R71, R0.reuse, R71 ;  /* 0x0000004700477220 */ /* 0x040fe20000400000 */
[C---:B------:R-:W-:Y:S01]  /*17c60*/  FMUL R72, R0.reuse, R72 ;  /* 0x0000004800487220 */ /* 0x040fe20000400000 */
[----:B------:R-:W-:Y:S01]  /*17c70*/  STL.64 [R1+0x8], R134 ;  /* 0x0000088601007387 */ /* 0x000fe20000100a00 */
        /* <DEDUP_REMOVED lines=119> */
[----:B------:R0:W-:Y:S01]  /*183f0*/  STL.64 [R1+0xf8], R194 ;  /* 0x0000f8c201007387 */ /* 0x0001e20000100a00 */
[C---:B------:R-:W-:Y:S01]  /*18400*/  FMUL R35, R0.reuse, R35 ;  /* 0x0000002300237220 */ /* 0x040fe20000400000 */
        /* <DEDUP_REMOVED lines=10> */
[----:B0-----:R-:W0:Y:S01]  /*184b0*/  LDTM.x64 R132, tmem[UR6+0xc0] ;  /* 0x0000c006008479ee */ /* 0x001e220008340000 */
[----:B------:R-:W-:Y:S01]  /*184c0*/  NOP ;  /* 0x0000000000007918 */ /* 0x000fe20000000000 */
        /* <DEDUP_REMOVED lines=21> */
[----:B------:R-:W-:Y:S01]  /*18620*/  FMUL R67, R0, R67 ;  /* 0x0000004300437220 */ /* 0x000fe20000400000 */
[----:B0-----:R-:W-:Y:S06]  /*18630*/  @!P1 BRA `(.L_x_10) ;  /* 0x0000000000089947 */ /* 0x001fec0003800000 */
[----:B------:R0:W-:Y:S01]  /*18640*/  STTM.x64 tmem[UR6], R68 ;  /* 0x00000044000079ed */ /* 0x0001e20008340006 */
[----:B------:R0:W-:Y:S02]  /*18650*/  STTM.x64 tmem[UR6+0x40], R4 ;  /* 0x00004004000079ed */ /* 0x0001e40008340006 */
.L_x_10:
[----:B0-----:R-:W2:Y:S04]  /*18660*/  LDL.LU R67, [R1] ;  /* 0x0000000001437983 */ /* 0x001ea80000300800 */
[----:B------:R-:W3:Y:S04]  /*18670*/  LDL.LU R66, [R1+0x4] ;  /* 0x0000040001427983 */ /* 0x000ee80000300800 */
[----:B------:R-:W4:Y:S04]  /*18680*/  LDL.LU R65, [R1+0x8] ;  /* 0x0000080001417983 */ /* 0x000f280000300800 */
        /* <DEDUP_REMOVED lines=60> */
[----:B------:R-:W4:Y:S01]  /*18a50*/  LDL.LU R4, [R1+0xfc] ;  /* 0x0000fc0001047983 */ /* 0x000f220000300800 */
[----:B------:R-:W-:-:S04]  /*18a60*/  FADD R3, -R244, -INF ;  /* 0xff800000f4037421 */ /* 0x000fc80000000100 */
[----:B------:R-:W-:-:S06]  /*18a70*/  FMUL R3, R3, 1.4426950216293334961 ;  /* 0x3fb8aa3b03037820 */ /* 0x000fcc0000400000 */
[----:B------:R-:W0:Y:S01]  /*18a80*/  MUFU.EX2 R3, R3 ;  /* 0x0000000300037308 */ /* 0x000e220000000800 */
[C---:B--2---:R-:W-:Y:S01]  /*18a90*/  FMUL R68, R0.reuse, R67 ;  /* 0x0000004300447220 */ /* 0x044fe20000400000 */
[C---:B------:R-:W-:Y:S01]  /*18aa0*/  FMUL R67, R0.reuse, R195 ;  /* 0x000000c300437220 */ /* 0x040fe20000400000 */
[C---:B---3--:R-:W-:Y:S01]  /*18ab0*/  FMUL R69, R0.reuse, R66 ;  /* 0x0000004200457220 */ /* 0x048fe20000400000 */
[C---:B------:R-:W-:Y:S01]  /*18ac0*/  FMUL R66, R0.reuse, R194 ;  /* 0x000000c200427220 */ /* 0x040fe20000400000 */
[C---:B----4-:R-:W-:Y:S01]  /*18ad0*/  FMUL R70, R0.reuse, R65 ;  /* 0x0000004100467220 */ /* 0x050fe20000400000 */
        /* <DEDUP_REMOVED lines=124> */
[----:B------:R0:W-:Y:S01]  /*192a0*/  STTM.x64 tmem[UR6+0x80], R68 ;  /* 0x00008044000079ed */ /* 0x0001e20008340006 */
[----:B------:R-:W-:Y:S05]  /*192b0*/  @!P1 BRA `(.L_x_11) ;  /* 0x0000000000049947 */ /* 0x000fea0003800000 */
[----:B------:R1:W-:Y:S02]  /*192c0*/  STTM.x64 tmem[UR6+0xc0], R4 ;  /* 0x0000c004000079ed */ /* 0x0003e40008340006 */
.L_x_11:
[----:B-1----:R1:W5:Y:S01]  /*192d0*/  LDL R16, [R1+0x1158] ;  /* 0x0011580001107983 */ /* 0x0023620000100800 */
[----:B------:R-:W-:Y:S01]  /*192e0*/  FADD R0, R210, R211 ;  /* 0x000000d3d2007221 */ /* 0x000fe20000000000 */
[----:B------:R-:W-:Y:S01]  /*192f0*/  UIADD3 UR4, UPT, UPT, UR8, 0x140, URZ ;  /* 0x0000014008047890 */ /* 0x000fe2000fffe0ff */
[----:B------:R-:W-:Y:S01]  /*19300*/  ISETP.GE.AND P3, PT, R245, 0x1, PT ;  /* 0x00000001f500780c */ /* 0x000fe20003f66270 */
[----:B------:R-:W2:Y:S02]  /*19310*/  FENCE.VIEW.ASYNC.T ;  /* 0x00000000000073c6 */ /* 0x000ea40000000200 */
[----:B--2---:R-:W-:Y:S01]  /*19320*/  BAR.SYNC.DEFER_BLOCKING 0x0 ;  /* 0x0000000000007b1d */ /* 0x004fe20000010000 */
[----:B------:R-:W-:Y:S01]  /*19330*/  FADD R10, R3, R0 ;  /* 0x00000000030a7221 */ /* 0x000fe20000000000 */
[----:B------:R-:W-:-:S04]  /*19340*/  IMAD.MOV.U32 R6, RZ, RZ, RZ ;  /* 0x000000ffff067224 */ /* 0x000fc800078e00ff */
[----:B------:R2:W-:Y:S06]  /*19350*/  MEMBAR.ALL.CTA ;  /* 0x0000000000007992 */ /* 0x0005ec0000008000 */
[----:B--2---:R-:W2:Y:S02]  /*19360*/  FENCE.VIEW.ASYNC.S ;  /* 0x00000000000073c6 */ /* 0x004ea40000000000 */
[----:B--2---:R-:W-:Y:S06]  /*19370*/  BAR.SYNC.DEFER_BLOCKING 0x0 ;  /* 0x0000000000007b1d */ /* 0x004fec0000010000 */
[----:B-1----:R-:W-:Y:S05]  /*19380*/  @!P2 BRA `(.L_x_12) ;  /* 0x000000040034a947 */ /* 0x002fea0003800000 */
[----:B-----5:R-:W-:Y:S02]  /*19390*/  IADD3 R0, PT, PT, R16, 0x10000, RZ ;  /* 0x0001000010007810 */ /* 0x020fe40007ffe0ff */
[----:B------:R-:W-:Y:S01]  /*193a0*/  ELECT P2, URZ, PT ;  /* 0x0000000000ff782f */ /* 0x000fe20003840000 */
[----:B------:R-:W-:Y:S01]  /*193b0*/  IMAD.MOV.U32 R207, RZ, RZ, RZ ;  /* 0x000000ffffcf7224 */ /* 0x000fe200078e00ff */
[----:B------:R-:W-:Y:S01]  /*193c0*/  UIADD3 UR13, UPT, UPT, UR8, 0x150, URZ ;  /* 0x00000150080d7890 */ /* 0x000fe2000fffe0ff */
[----:B------:R-:W-:Y:S01]  /*193d0*/  SHF.R.U32.HI R0, RZ, 0x4, R0 ;  /* 0x00000004ff007819 */ /* 0x000fe20000011600 */
[----:B------:R-:W-:Y:S02]  /*193e0*/  UIADD3 UR14, UPT, UPT, UR8, 0x158, URZ ;  /* 0x00000158080e7890 */ /* 0x000fe4000fffe0ff */
[----:B------:R-:W-:Y:S01]  /*193f0*/  UIADD3 UR15, UPT, UPT, UR8, 0x100000, URZ ;  /* 0x00100000080f7890 */ /* 0x000fe2000fffe0ff */
[----:B------:R-:W-:Y:S01]  /*19400*/  SGXT.U32 R0, R0, 0xe ;  /* 0x0000000e0000781a */ /* 0x000fe20000000000 */
[----:B------:R-:W-:-:S02]  /*19410*/  UIADD3 UR17, UPT, UPT, UR8, 0x100000, URZ ;  /* 0x0010000008117890 */ /* 0x000fc4000fffe0ff */
[----:B------:R-:W-:Y:S01]  /*19420*/  UIADD3 UR40, UPT, UPT, UR8, 0x148, URZ ;  /* 0x0000014808287890 */ /* 0x000fe2000fffe0ff */
[C---:B------:R-:W-:Y:S01]  /*19430*/  R2UR UR12, R0.reuse ;  /* 0x00000000000c72ca */ /* 0x040fe200000e0000 */
[----:B------:R-:W-:Y:S01]  /*19440*/  UIADD3 UR41, UPT, UPT, UR8, 0x100000, URZ ;  /* 0x0010000008297890 */ /* 0x000fe2000fffe0ff */
[----:B------:R-:W-:Y:S01]  /*19450*/  @P2 IMAD.MOV.U32 R5, RZ, RZ, 0x40004040 ;  /* 0x40004040ff052424 */ /* 0x000fe200078e00ff */
[----:B------:R-:W-:Y:S01]  /*19460*/  @P2 MOV R3, R206 ;  /* 0x000000ce00032202 */ /* 0x000fe20000000f00 */
[----:B------:R-:W-:Y:S01]  /*19470*/  UIADD3 UR46, UPT, UPT, UR8, 0x150, URZ ;  /* 0x00000150082e7890 */ /* 0x000fe2000fffe0ff */
[----:B------:R-:W-:Y:S01]  /*19480*/  IADD3 R0, P4, PT, R0, 0x2, RZ ;  /* 0x0000000200007810 */ /* 0x000fe20007f9e0ff */
[----:B------:R-:W-:Y:S01]  /*19490*/  UMOV UR18, 0x0 ;  /* 0x0000000000127882 */ /* 0x000fe20000000000 */
[----:B------:R-:W-:Y:S01]  /*194a0*/  @P2 R2UR UR21, R5 ;  /* 0x00000000051522ca */ /* 0x000fe200000e0000 */
[----:B------:R-:W-:Y:S01]  /*194b0*/  UMOV UR19, 0x4400010 ;  /* 0x0440001000137882 */ /* 0x000fe20000000000 */
[----:B------:R-:W-:Y:S01]  /*194c0*/  @P2 R2UR UR16, R3 ;  /* 0x00000000031022ca */ /* 0x000fe200000e0000 */
[----:B------:R-:W-:Y:S01]  /*194d0*/  UIADD3 UR47, UPT, UPT, UR8, 0x100000, URZ ;  /* 0x00100000082f7890 */ /* 0x000fe2000fffe0ff */
[----:B------:R-:W-:Y:S01]  /*194e0*/  R2UR UR22, R0 ;  /* 0x00000000001672ca */ /* 0x000fe200000e0000 */
[----:B------:R-:W-:Y:S01]  /*194f0*/  UIADD3 UR52, UPT, UPT, UR8, 0x158, URZ ;  /* 0x0000015808347890 */ /* 0x000fe2000fffe0ff */
[----:B------:R-:W-:Y:S01]  /*19500*/  IMAD.U32 R4, RZ, RZ, UR12 ;  /* 0x0000000cff047e24 */ /* 0x000fe2000f8e00ff */
[----:B------:R-:W-:Y:S01]  /*19510*/  UIADD3 UR12, UPT, UPT, UR8, 0x148, URZ ;  /* 0x00000148080c7890 */ /* 0x000fe2000fffe0ff */
[----:B------:R-:W-:Y:S01]  /*19520*/  UMOV UR24, 0x0 ;  /* 0x0000000000187882 */ /* 0x000fe20000000000 */
[----:B------:R-:W-:-:S02]  /*19530*/  UMOV UR25, 0x4400010 ;  /* 0x0440001000197882 */ /* 0x000fc40000000000 */
[----:B------:R-:W-:Y:S01]  /*19540*/  @P2 R2UR UR20, R4 ;  /* 0x00000000041422ca */ /* 0x000fe200000e0000 */
[----:B------:R-:W-:Y:S01]  /*19550*/  UMOV UR28, 0x0 ;  /* 0x00000000001c7882 */ /* 0x000fe20000000000 */
[----:B------:R-:W-:Y:S01]  /*19560*/  IADD3 R3, P2, PT, R0, 0x2, RZ ;  /* 0x0000000200037810 */ /* 0x000fe20007f5e0ff */
[----:B------:R-:W-:Y:S01]  /*19570*/  UMOV UR29, 0x4400010 ;  /* 0x04400010001d7882 */ /* 0x000fe20000000000 */
[----:B------:R-:W-:Y:S01]  /*19580*/  UMOV UR32, 0x0 ;  /* 0x0000000000207882 */ /* 0x000fe20000000000 */
[----:B------:R-:W-:Y:S01]  /*19590*/  UMOV UR33, 0x4400010 ;  /* 0x0440001000217882 */ /* 0x000fe20000000000 */
[----:B------:R-:W-:Y:S01]  /*195a0*/  R2UR UR26, R3 ;  /* 0x00000000031a72ca */ /* 0x000fe200000e0000 */
[----:B------:R-:W-:Y:S01]  /*195b0*/  HFMA2 R3, -RZ, RZ, 0, 0 ;  /* 0x00000000ff037431 */ /* 0x000fe200000001ff */
[----:B------:R-:W-:Y:S01]  /*195c0*/  UMOV UR36, 0x0 ;  /* 0x0000000000247882 */ /* 0x000fe20000000000 */
[----:B------:R-:W-:Y:S01]  /*195d0*/  UMOV UR37, 0x4400010 ;  /* 0x0440001000257882 */ /* 0x000fe20000000000 */
[----:B------:R-:W-:Y:S01]  /*195e0*/  UMOV UR42, 0x0 ;  /* 0x00000000002a7882 */ /* 0x000fe20000000000 */
[----:B------:R-:W-:Y:S01]  /*195f0*/  UMOV UR43, 0x4400010 ;  /* 0x04400010002b7882 */ /* 0x000fe20000000000 */
[----:B------:R-:W-:Y:S01]  /*19600*/  UMOV UR48, 0x0 ;  /* 0x0000000000307882 */ /* 0x000fe20000000000 */
[----:B------:R1:W-:Y:S01]  /*19610*/  UTCHMMA tmem[UR4], gdesc[UR20], tmem[UR8], tmem[UR18], idesc[UR19], UPT ;  /* 0x00ff1214040079ea */ /* 0x0003e2000b800008 */
[----:B------:R-:W-:Y:S01]  /*19620*/  UMOV UR49, 0x4400010 ;  /* 0x0440001000317882 */ /* 0x000fe20000000000 */
[----:B------:R-:W-:Y:S01]  /*19630*/  UMOV UR54, 0x0 ;  /* 0x0000000000367882 */ /* 0x000fe20000000000 */
[----:B------:R-:W-:Y:S01]  /*19640*/  UMOV UR55, 0x4400010 ;  /* 0x0440001000377882 */ /* 0x000fe20000000000 */
[----:B------:R-:W-:-:S02]  /*19650*/  IADD3.X R3, PT, PT, R3, 0x40004040, RZ, P4, !PT ;  /* 0x4000404003037810 */ /* 0x000fc400027fe4ff */
[----:B------:R-:W-:Y:S02]  /*19660*/  IADD3 R4, P4, PT, R0, 0x4, RZ ;  /* 0x0000000400047810 */ /* 0x000fe40007f9e0ff */
[----:B------:R-:W-:Y:S01]  /*19670*/  R2UR UR23, R3 ;  /* 0x00000000031772ca */ /* 0x000fe200000e0000 */
[--C-:B------:R-:W-:Y:S01]  /*19680*/  IMAD.X R9, RZ, RZ, R3.reuse, P2 ;  /* 0x000000ffff097224 */ /* 0x100fe200010e0603 */
[----:B------:R-:W-:Y:S01]  /*19690*/  R2UR UR30, R4 ;  /* 0x00000000041e72ca */ /* 0x000fe200000e0000 */
[--C-:B------:R-:W-:Y:S01]  /*196a0*/  IMAD.X R8, RZ, RZ, R3.reuse, P4 ;  /* 0x000000ffff087224 */ /* 0x100fe200020e0603 */
[----:B------:R-:W-:Y:S02]  /*196b0*/  IADD3 R4, P2, PT, R0, 0x7fe, RZ ;  /* 0x000007fe00047810 */ /* 0x000fe40007f5e0ff */
[----:B------:R-:W-:Y:S02]  /*196c0*/  R2UR UR27, R9 ;  /* 0x00000000091b72ca */ /* 0x000fe400000e0000 */
[----:B------:R-:W-:Y:S01]  /*196d0*/  R2UR UR34, R4 ;  /* 0x00000000042272ca */ /* 0x000fe200000e0000 */
[----:B------:R-:W-:Y:S01]  /*196e0*/  IMAD.X R7, RZ, RZ, R3, P2 ;  /* 0x000000ffff077224 */ /* 0x000fe200010e0603 */
[----:B------:R-:W-:-:S02]  /*196f0*/  IADD3 R4, P4, PT, R0, 0x800, RZ ;  /* 0x0000080000047810 */ /* 0x000fc40007f9e0ff */
[----:B------:R-:W-:Y:S01]  /*19700*/  R2UR UR31, R8 ;  /* 0x00000000081f72ca */ /* 0x000fe200000e0000 */
[----:B------:R1:W-:Y:S01]  /*19710*/  UTCHMMA tmem[UR12], gdesc[UR22], tmem[UR8], tmem[UR24], idesc[UR25], UPT ;  /* 0x00ff18160c0079ea */ /* 0x0003e2000b800008 */
[----:B------:R-:W-:Y:S02]  /*19720*/  R2UR UR38, R4 ;  /* 0x00000000042672ca */ /* 0x000fe400000e0000 */
[C---:B------:R-:W-:Y:S02]  /*19730*/  IADD3 R4, P2, PT, R0.reuse, 0x802, RZ ;  /* 0x0000080200047810 */ /* 0x040fe40007f5e0ff */
[----:B------:R-:W-:Y:S01]  /*19740*/  IADD3.X R5, PT, PT, R3, RZ, RZ, P4, !PT ;  /* 0x000000ff03057210 */ /* 0x000fe200027fe4ff */
[----:B------:R1:W-:Y:S01]  /*19750*/  UTCHMMA tmem[UR13], gdesc[UR26], tmem[UR8], tmem[UR28], idesc[UR29], UPT ;  /* 0x00ff1c1a0d0079ea */ /* 0x0003e2000b800008 */
[----:B------:R-:W-:Y:S02]  /*19760*/  IADD3 R0, P4, PT, R0, 0x804, RZ ;  /* 0x0000080400007810 */ /* 0x000fe40007f9e0ff */
[----:B------:R-:W-:-:S02]  /*19770*/  R2UR UR35, R7 ;  /* 0x00000000072372ca */ /* 0x000fc400000e0000 */
[----:B------:R-:W-:Y:S01]  /*19780*/  R2UR UR50, R0 ;  /* 0x00000000003272ca */ /* 0x000fe200000e0000 */
[--C-:B------:R-:W-:Y:S01]  /*19790*/  IMAD.X R0, RZ, RZ, R3.reuse, P2 ;  /* 0x000000ffff007224 */ /* 0x100fe200010e0603 */
[----:B------:R-:W-:Y:S01]  /*197a0*/  R2UR UR39, R5 ;  /* 0x00000000052772ca */ /* 0x000fe200000e0000 */
[----:B------:R-:W-:Y:S01]  /*197b0*/  IMAD.X R3, RZ, RZ, R3, P4 ;  /* 0x000000ffff037224 */ /* 0x000fe200020e0603 */
[----:B------:R-:W-:Y:S01]  /*197c0*/  R2UR UR44, R4 ;  /* 0x00000000042c72ca */ /* 0x000fe200000e0000 */
[----:B------:R1:W-:Y:S01]  /*197d0*/  UTCHMMA tmem[UR14], gdesc[UR30], tmem[UR8], tmem[UR32], idesc[UR33], UPT ;  /* 0x00ff201e0e0079ea */ /* 0x0003e2000b800008 */
[----:B------:R-:W-:Y:S02]  /*197e0*/  R2UR UR45, R0 ;  /* 0x00000000002d72ca */ /* 0x000fe400000e0000 */
[----:B------:R-:W-:-:S03]  /*197f0*/  R2UR UR51, R3 ;  /* 0x00000000033372ca */ /* 0x000fc600000e0000 */
[----:B------:R1:W-:Y:S04]  /*19800*/  UTCHMMA tmem[UR4], gdesc[UR34], tmem[UR15], tmem[UR36], idesc[UR37], UPT ;  /* 0x00ff2422040079ea */ /* 0x0003e8000b80000f */
[----:B------:R1:W-:Y:S04]  /*19810*/  UTCHMMA tmem[UR40], gdesc[UR38], tmem[UR17], tmem[UR42], idesc[UR43], UPT ;  /* 0x00ff2a26280079ea */ /* 0x0003e8000b800011 */
[----:B------:R1:W-:Y:S02]  /*19820*/  UTCHMMA tmem[UR46], gdesc[UR44], tmem[UR41], tmem[UR48], idesc[UR49], UPT ;  /* 0x00ff302c2e0079ea */ /* 0x0003e4000b800029 */
[----:B------:R1:W-:Y:S01]  /*19830*/  UTCHMMA tmem[UR52], gdesc[UR50], tmem[UR47], tmem[UR54], idesc[UR55], UPT ;  /* 0x00ff3632340079ea */ /* 0x0003e2000b80002f */
[----:B------:R1:W-:Y:S01]  /*19840*/  UTCBAR [UR16], URZ ;  /* 0x000000ff100073e9 */ /* 0x0003e200080000ff */
[----:B------:R-:W-:Y:S01]  /*19850*/  NOP ;  /* 0x0000000000007918 */ /* 0x000fe20000000000 */
.L_x_12:
[----:B------:R-:W-:Y:S02]  /*19860*/  FSEL R0, R10, 1, P1 ;  /* 0x3f8000000a007808 */ /* 0x000fe40000800000 */
[----:B------:R-:W-:-:S03]  /*19870*/  FSEL R244, R244, -INF , P1 ;  /* 0xff800000f4f47808 */ /* 0x000fc60000800000 */
[----:B------:R2:W-:Y:S01]  /*19880*/  STL [R1+0x120], R0 ;  /* 0x0001200001007387 */ /* 0x0005e20000100800 */
[----:B------:R-:W-:Y:S05]  /*19890*/  @!P3 BRA `(.L_x_13) ;  /* 0x000000dc00f8b947 */ /* 0x000fea0003800000 */
[----:B-----5:R-:W-:Y:S01]  /*198a0*/  SHF.R.U32.HI R208, RZ, 0x4, R208 ;  /* 0x00000004ffd07819 */ /* 0x020fe200000116d0 */
[----:B------:R-:W-:Y:S01]  /*198b0*/  HFMA2 R3, -RZ, RZ, 0, 0 ;  /* 0x00000000ff037431 */ /* 0x000fe200000001ff */
[----:B------:R-:W-:Y:S01]  /*198c0*/  LOP3.LUT R2, R2, 0xffff7fff, RZ, 0xc0, !PT ;  /* 0xffff7fff02027812 */ /* 0x000fe200078ec0ff */
[----:B------:R-:W-:Y:S01]  /*198d0*/  IMAD.MOV.U32 R245, RZ, RZ, R244 ;  /* 0x000000fffff57224 */ /* 0x000fe200078e00f4 */
[----:B--2---:R-:W-:Y:S01]  /*198e0*/  SGXT.U32 R0, R208, 0xe ;  /* 0x0000000ed000781a */ /* 0x004fe20000000000 */
[----:B------:R-:W-:Y:S01]  /*198f0*/  IMAD.MOV.U32 R189, RZ, RZ, RZ ;  /* 0x000000ffffbd7224 */ /* 0x000fe200078e00ff */
[----:B------:R-:W-:Y:S02]  /*19900*/  @P0 LOP3.LUT R2, R2, 0x8000, RZ, 0xfc, !PT ;  /* 0x0000800002020812 */ /* 0x000fe400078efcff */
[----:B------:R-:W-:Y:S01]  /*19910*/  R2UR UR7, R206 ;  /* 0x00000000ce0772ca */ /* 0x000fe200000e0000 */
[----:B------:R2:W-:Y:S01]  /*19920*/  STL [R1+0xa3c], R0 ;  /* 0x000a3c0001007387 */ /* 0x0005e20000100800 */
[----:B------:R-:W-:-:S02]  /*19930*/  LOP3.LUT R2, R2, 0xffffdfff, RZ, 0xc0, !PT ;  /* 0xffffdfff02027812 */ /* 0x000fc400078ec0ff */
[----:B------:R-:W-:Y:S02]  /*19940*/  MOV R249, 0x1 ;  /* 0x0000000100f97802 */ /* 0x000fe40000000f00 */
[----:B--2---:R-:W-:-:S04]  /*19950*/  IADD3 R0, P1, PT, R0, 0x2, RZ ;  /* 0x0000000200007810 */ /* 0x004fc80007f3e0ff */
[----:B-1----:R-:W-:Y:S01]  /*19960*/  R2UR UR12, R0 ;  /* 0x00000000000c72ca */ /* 0x002fe200000e0000 */
[----:B------:R-:W-:Y:S01]  /*19970*/  IMAD.U32 R0, RZ, RZ, UR9 ;  /* 0x00000009ff007e24 */ /* 0x000fe2000f8e00ff */
[----:B------:R-:W-:-:S04]  /*19980*/  IADD3.X R3, PT, PT, R3, 0x40004040, RZ, P1, !PT ;  /* 0x4000404003037810 */ /* 0x000fc80000ffe4ff */
[----:B------:R-:W-:Y:S02]  /*19990*/  SHF.R.U32.HI R0, RZ, 0x4, R0 ;  /* 0x00000004ff007819 */ /* 0x000fe40000011600 */
[----:B------:R-:W-:Y:S02]  /*199a0*/  R2UR UR13, R3 ;  /* 0x00000000030d72ca */ /* 0x000fe400000e0000 */
[----:B------:R-:W-:-:S04]  /*199b0*/  SGXT.U32 R4, R0, 0xe ;  /* 0x0000000e0004781a */ /* 0x000fc80000000000 */
[----:B------:R-:W-:Y:S01]  /*199c0*/  IADD3 R0, P5, PT, R4, 0x80, RZ ;  /* 0x0000008004007810 */ /* 0x000fe20007fbe0ff */
[----:B------:R1:W-:Y:S03]  /*199d0*/  STL [R1+0xa38], R4 ;  /* 0x000a380401007387 */ /* 0x0003e60000100800 */
[C---:B------:R-:W-:Y:S02]  /*199e0*/  IADD3 R3, P4, PT, R0.reuse, 0x80, RZ ;  /* 0x0000008000037810 */ /* 0x040fe40007f9e0ff */
[C---:B------:R-:W-:Y:S01]  /*199f0*/  R2UR UR70, R0.reuse ;  /* 0x00000000004672ca */ /* 0x040fe200000e0000 */
[----:B------:R-:W-:Y:S01]  /*19a00*/  UIADD3.64 UR72, UPT, UPT, UR12, 0x2, URZ ;  /* 0x000000020c487897 */ /* 0x000fe2000fffe0ff */
[----:B------:R-:W-:Y:S02]  /*19a10*/  R2UR UR68, R3 ;  /* 0x00000000034472ca */ /* 0x000fe400000e0000 */
[----:B------:R-:W-:-:S04]  /*19a20*/  IADD3 R3, P3, PT, R0, 0x100, RZ ;  /* 0x0000010000037810 */ /* 0x000fc80007f7e0ff */
[----:B------:R-:W-:Y:S02]  /*19a30*/  R2UR UR76, R3 ;  /* 0x00000000034c72ca */ /* 0x000fe400000e0000 */
[----:B------:R-:W-:-:S04]  /*19a40*/  IADD3 R3, P2, PT, R0, 0x180, RZ ;  /* 0x0000018000037810 */ /* 0x000fc80007f5e0ff */
[----:B------:R-:W-:Y:S01]  /*19a50*/  R2UR UR74, R3 ;  /* 0x00000000034a72ca */ /* 0x000fe200000e0000 */
[----:B------:R-:W-:Y:S01]  /*19a60*/  IMAD.U32 R18, RZ, RZ, UR68 ;  /* 0x00000044ff127e24 */ /* 0x000fe2000f8e00ff */
[----:B------:R-:W-:-:S04]  /*19a70*/  IADD3 R3, P1, PT, R0, 0x200, RZ ;  /* 0x0000020000037810 */ /* 0x000fc80007f3e0ff */
[----:B------:R-:W-:Y:S01]  /*19a80*/  R2UR UR14, R3 ;  /* 0x00000000030e72ca */ /* 0x000fe200000e0000 */
[----:B------:R-:W-:-:S05]  /*19a90*/  IMAD.MOV.U32 R3, RZ, RZ, RZ ;  /* 0x000000ffff037224 */ /* 0x000fca00078e00ff */
[----:B------:R-:W-:Y:S02]  /*19aa0*/  IADD3.X R3, PT, PT, R3, 0x40004040, RZ, P5, !PT ;  /* 0x4000404003037810 */ /* 0x000fe40002ffe4ff */
[----:B-1----:R-:W-:Y:S02]  /*19ab0*/  IADD3 R4, P5, PT, R0, 0x280, RZ ;  /* 0x0000028000047810 */ /* 0x002fe40007fbe0ff */
[----:B------:R-:W-:Y:S01]  /*19ac0*/  IADD3.X R15, PT, PT, R3, RZ, RZ, P2, !PT ;  /* 0x000000ff030f7210 */ /* 0x000fe200017fe4ff */
[--C-:B------:R-:W-:Y:S01]  /*19ad0*/  IMAD.X R8, RZ, RZ, R3.reuse, P4 ;  /* 0x000000ffff087224 */ /* 0x100fe200020e0603 */
[----:B------:R-:W-:Y:S01]  /*19ae0*/  R2UR UR16, R4 ;  /* 0x00000000041072ca */ /* 0x000fe200000e0000 */
[--C-:B------:R-:W-:Y:S01]  /*19af0*/  IMAD.X R7, RZ, RZ, R3.reuse, P3 ;  /* 0x000000ffff077224 */ /* 0x100fe200018e0603 */
[----:B------:R-:W-:Y:S01]  /*19b00*/  IADD3 R4, P4, PT, R0, 0x300, RZ ;  /* 0x0000030000047810 */ /* 0x000fe20007f9e0ff */
[--C-:B------:R-:W-:Y:S01]  /*19b10*/  IMAD.X R14, RZ, RZ, R3.reuse, P1 ;  /* 0x000000ffff0e7224 */ /* 0x100fe200008e0603 */
[----:B------:R-:W-:Y:S01]  /*19b20*/  R2UR UR69, R8 ;  /* 0x00000000084572ca */ /* 0x000fe200000e0000 */
[--C-:B------:R-:W-:Y:S01]  /*19b30*/  IMAD.X R13, RZ, RZ, R3.reuse, P5 ;  /* 0x000000ffff0d7224 */ /* 0x100fe200028e0603 */
[----:B------:R-:W-:Y:S01]  /*19b40*/  R2UR UR18, R4 ;  /* 0x00000000041272ca */ /* 0x000fe200000e0000 */
[----:B------:R-:W-:Y:S01]  /*19b50*/  IMAD.X R12, RZ, RZ, R3, P4 ;  /* 0x000000ffff0c7224 */ /* 0x000fe200020e0603 */
[----:B------:R-:W-:-:S02]  /*19b60*/  IADD3 R4, P3, PT, R0, 0x380, RZ ;  /* 0x0000038000047810 */ /* 0x000fc40007f7e0ff */
[----:B------:R-:W-:Y:S02]  /*19b70*/  R2UR UR77, R7 ;  /* 0x00000000074d72ca */ /* 0x000fe400000e0000 */
[----:B------:R-:W-:Y:S02]  /*19b80*/  R2UR UR20, R4 ;  /* 0x00000000041472ca */ /* 0x000fe400000e0000 */
[----:B------:R-:W-:Y:S02]  /*19b90*/  IADD3 R4, P2, PT, R0, 0x400, RZ ;  /* 0x0000040000047810 */ /* 0x000fe40007f5e0ff */
[----:B------:R-:W-:Y:S01]  /*19ba0*/  IADD3.X R11, PT, PT, R3, RZ, RZ, P3, !PT ;  /* 0x000000ff030b7210 */ /* 0x000fe20001ffe4ff */
[----:B------:R-:W-:Y:S01]  /*19bb0*/  IMAD.U32 R19, RZ, RZ, UR69 ;  /* 0x00000045ff137e24 */ /* 0x000fe2000f8e00ff */
[----:B------:R-:W-:Y:S01]  /*19bc0*/  R2UR UR22, R4 ;  /* 0x00000000041672ca */ /* 0x000fe200000e0000 */
[----:B------:R-:W-:Y:S01]  /*19bd0*/  IMAD.X R10, RZ, RZ, R3, P2 ;  /* 0x000000ffff0a7224 */ /* 0x000fe200010e0603 */
[----:B------:R-:W-:-:S02]  /*19be0*/  IADD3 R4, P1, PT, R0, 0x480, RZ ;  /* 0x0000048000047810 */ /* 0x000fc40007f3e0ff */
[----:B------:R-:W-:Y:S02]  /*19bf0*/  R2UR UR15, R14 ;  /* 0x000000000e0f72ca */ /* 0x000fe400000e0000 */
[----:B------:R-:W-:Y:S02]  /*19c00*/  R2UR UR24, R4 ;  /* 0x00000000041872ca */ /* 0x000fe400000e0000 */
[----:B------:R-:W-:Y:S02]  /*19c10*/  IADD3 R4, P6, PT, R0, 0x500, RZ ;  /* 0x0000050000047810 */ /* 0x000fe40007fde0ff */
[----:B------:R-:W-:Y:S02]  /*19c20*/  IADD3.X R9, PT, PT, R3, RZ, RZ, P1, !PT ;  /* 0x000000ff03097210 */ /* 0x000fe40000ffe4ff */
[----:B------:R-:W-:Y:S02]  /*19c30*/  R2UR UR26, R4 ;  /* 0x00000000041a72ca */ /* 0x000fe400000e0000 */
[----:B------:R-:W-:-:S02]  /*19c40*/  IADD3 R4, P0, PT, R0, 0x580, RZ ;  /* 0x0000058000047810 */ /* 0x000fc40007f1e0ff */
[----:B------:R-:W-:Y:S02]  /*19c50*/  R2UR UR17, R13 ;  /* 0x000000000d1172ca */ /* 0x000fe400000e0000 */
[----:B------:R-:W-:Y:S02]  /*19c60*/  R2UR UR28, R4 ;  /* 0x00000000041c72ca */ /* 0x000fe400000e0000 */
[----:B------:R-:W-:Y:S02]  /*19c70*/  R2UR UR19, R12 ;  /* 0x000000000c1372ca */ /* 0x000fe400000e0000 */
[----:B------:R-:W-:Y:S02]  /*19c80*/  R2UR UR21, R11 ;  /* 0x000000000b1572ca */ /* 0x000fe400000e0000 */
[----:B------:R-:W-:Y:S02]  /*19c90*/  R2UR UR23, R10 ;  /* 0x000000000a1772ca */ /* 0x000fe400000e0000 */
[----:B------:R-:W-:-:S02]  /*19ca0*/  R2UR UR25, R9 ;  /* 0x00000000091972ca */ /* 0x000fc400000e0000 */
[----:B------:R-:W-:Y:S02]  /*19cb0*/  @P0 LOP3.LUT R2, R2, 0x2000, RZ, 0xfc, !PT ;  /* 0x0000200002020812 */ /* 0x000fe400078efcff */
[----:B------:R-:W-:Y:S02]  /*19cc0*/  IADD3 R4, P0, PT, R0, 0x600, RZ ;  /* 0x0000060000047810 */ /* 0x000fe40007f1e0ff */
[----:B------:R-:W-:Y:S02]  /*19cd0*/  LOP3.LUT R2, R2, 0xffffefff, RZ, 0xc0, !PT ;  /* 0xffffefff02027812 */ /* 0x000fe400078ec0ff */
[----:B------:R-:W-:Y:S01]  /*19ce0*/  R2UR UR30, R4 ;  /* 0x00000000041e72ca */ /* 0x000fe200000e0000 */
[----:B------:R-:W-:Y:S01]  /*19cf0*/  VIADD R4, R16, 0x30000 ;  /* 0x0003000010047836 */ /* 0x000fe20000000000 */
[----:B------:R-:W-:Y:S01]  /*19d00*/  R2UR UR71, R3 ;  /* 0x00000000034772ca */ /* 0x000fe200000e0000 */
[----:B------:R-:W-:Y:S01]  /*19d10*/  IMAD.MOV.U32 R16, RZ, RZ, RZ ;  /* 0x000000ffff107224 */ /* 0x000fe200078e00ff */
[----:B------:R-:W-:-:S02]  /*19d20*/  R2UR UR75, R15 ;  /* 0x000000000f4b72ca */ /* 0x000fc400000e0000 */
[----:B------:R-:W-:-:S03]  /*19d30*/  SHF.R.U32.HI R4, RZ, 0x4, R4 ;  /* 0x00000004ff047819 */ /* 0x000fc60000011604 */
[----:B------:R-:W-:Y:S02]  /*19d40*/  @P0 LOP3.LUT R2, R2, 0x1000, RZ, 0xfc, !PT ;  /* 0x0000100002020812 */ /* 0x000fe400078efcff */
[----:B------:R-:W-:Y:S02]  /*19d50*/  IADD3 R5, P0, PT, R0, 0x680, RZ ;  /* 0x0000068000057810 */ /* 0x000fe40007f1e0ff */
[----:B------:R-:W-:Y:S02]  /*19d60*/  LOP3.LUT R2, R2, 0xfffff7ff, RZ, 0xc0, !PT ;  /* 0xfffff7ff02027812 */ /* 0x000fe400078ec0ff */
[----:B------:R-:W-:Y:S02]  /*19d70*/  SGXT.U32 R6, R4, 0xe ;  /* 0x0000000e0406781a */ /* 0x000fe40000000000 */
[----:B------:R-:W-:Y:S02]  /*19d80*/  R2UR UR32, R5 ;  /* 0x00000000052072ca */ /* 0x000fe400000e0000 */
[----:B------:R-:W-:Y:S01]  /*19d90*/  IADD3 R17, P1, PT, R6, 0x2, RZ ;  /* 0x0000000206117810 */ /* 0x000fe20007f3e0ff */
[----:B------:R1:W-:Y:S03]  /*19da0*/  STL [R1+0x128], R6 ;  /* 0x0001280601007387 */ /* 0x0003e60000100800 */
[----:B------:R-:W-:Y:S01]  /*19db0*/  IADD3.X R16, PT, PT, R16, 0x40004040, RZ, P1, !PT ;  /* 0x4000404010107810 */ /* 0x000fe20000ffe4ff */
[----:B------:R-:W-:Y:S01]  /*19dc0*/  STL.64 [R1+0x8c0], R18 ;  /* 0x0008c01201007387 */ /* 0x000fe20000100a00 */
[----:B------:R-:W-:-:S02]  /*19dd0*/  @P0 LOP3.LUT R2, R2, 0x800, RZ, 0xfc, !PT ;  /* 0x0000080002020812 */ /* 0x000fc400078efcff */
[----:B------:R-:W-:Y:S02]  /*19de0*/  IADD3 R4, P0, PT, R0, 0x700, RZ ;  /* 0x0000070000047810 */ /* 0x000fe40007f1e0ff */
[----:B------:R-:W-:Y:S01]  /*19df0*/  LOP3.LUT R2, R2, 0xfffffbff, RZ, 0xc0, !PT ;  /* 0xfffffbff02027812 */ /* 0x000fe200078ec0ff */
[----:B-1----:R-:W-:Y:S01]  /*19e00*/  IMAD.X R6, RZ, RZ, R3, P6 ;  /* 0x000000ffff067224 */ /* 0x002fe200030e0603 */
[----:B------:R-:W-:Y:S02]  /*19e10*/  R2UR UR34, R4 ;  /* 0x00000000042272ca */ /* 0x000fe400000e0000 */
[----:B------:R-:W-:Y:S02]  /*19e20*/  IADD3 R4, P1, PT, R0, 0x780, RZ ;  /* 0x0000078000047810 */ /* 0x000fe40007f3e0ff */
[----:B------:R-:W-:Y:S02]  /*19e30*/  R2UR UR27, R6 ;  /* 0x00000000061b72ca */ /* 0x000fe400000e0000 */
[----:B------:R-:W-:-:S02]  /*19e40*/  R2UR UR36, R4 ;  /* 0x00000000042472ca */ /* 0x000fc400000e0000 */
[----:B------:R-:W-:Y:S02]  /*19e50*/  R2UR UR68, R17 ;  /* 0x00000000114472ca */ /* 0x000fe400000e0000 */
[----:B------:R-:W-:Y:S02]  /*19e60*/  @P0 LOP3.LUT R2, R2, 0x400, RZ, 0xfc, !PT ;  /* 0x0000040002020812 */ /* 0x000fe400078efcff */
[----:B------:R-:W-:Y:S02]  /*19e70*/  IADD3 R4, P0, PT, R0, 0x800, RZ ;  /* 0x0000080000047810 */ /* 0x000fe40007f1e0ff */
[----:B------:R-:W-:Y:S02]  /*19e80*/  LOP3.LUT R2, R2, 0xfffffdff, RZ, 0xc0, !PT ;  /* 0xfffffdff02027812 */ /* 0x000fe400078ec0ff */
[----:B------:R-:W-:Y:S02]  /*19e90*/  R2UR UR38, R4 ;  /* 0x00000000042672ca */ /* 0x000fe400000e0000 */
[----:B------:R-:W-:-:S02]  /*19ea0*/  @P1 LOP3.LUT R2, R2, 0x200, RZ, 0xfc, !PT ;  /* 0x0000020002021812 */ /* 0x000fc400078efcff */
[----:B------:R-:W-:Y:S02]  /*19eb0*/  IADD3 R4, P1, PT, R0, 0x880, RZ ;  /* 0x0000088000047810 */ /* 0x000fe40007f3e0ff */
[----:B------:R-:W-:Y:S02]  /*19ec0*/  LOP3.LUT R2, R2, 0xfffffeff, RZ, 0xc0, !PT ;  /* 0xfffffeff02027812 */ /* 0x000fe400078ec0ff */
[----:B------:R-:W-:Y:S02]  /*19ed0*/  R2UR UR40, R4 ;  /* 0x00000000042872ca */ /* 0x000fe400000e0000 */
[----:B------:R-:W-:Y:S02]  /*19ee0*/  @P0 LOP3.LUT R2, R2, 0x100, RZ, 0xfc, !PT ;  /* 0x0000010002020812 */ /* 0x000fe400078efcff */
[----:B------:R-:W-:Y:S02]  /*19ef0*/  IADD3 R4, P0, PT, R0, 0x900, RZ ;  /* 0x0000090000047810 */ /* 0x000fe40007f1e0ff */
[----:B------:R-:W-:-:S02]  /*19f00*/  LOP3.LUT R2, R2, 0xffffff7f, RZ, 0xc0, !PT ;  /* 0xffffff7f02027812 */ /* 0x000fc400078ec0ff */
        /* <DEDUP_REMOVED lines=31> */
[C---:B------:R-:W-:Y:S02]  /*1a100*/  LOP3.LUT P0, RZ, R2.reuse, 0x2, RZ, 0xc0, !PT ;  /* 0x0000000202ff7812 */ /* 0x040fe4000780c0ff */
[----:B------:R-:W-:Y:S02]  /*1a110*/  LOP3.LUT R2, R2, 0xfffdffff, RZ, 0xc0, !PT ;  /* 0xfffdffff02027812 */ /* 0x000fe400078ec0ff */
[----:B------:R-:W-:Y:S02]  /*1a120*/  R2UR UR58, R4 ;  /* 0x00000000043a72ca */ /* 0x000fe400000e0000 */
[----:B------:R-:W-:Y:S02]  /*1a130*/  IADD3 R4, P4, PT, R0, 0xd80, RZ ;  /* 0x00000d8000047810 */ /* 0x000fe40007f9e0ff */
[----:B------:R-:W-:-:S02]  /*1a140*/  R2UR UR69, R16 ;  /* 0x00000000104572ca */ /* 0x000fc400000e0000 */
[----:B------:R-:W-:Y:S02]  /*1a150*/  R2UR UR60, R4 ;  /* 0x00000000043c72ca */ /* 0x000fe400000e0000 */
[----:B------:R-:W-:Y:S02]  /*1a160*/  IADD3 R4, P3, PT, R0, 0xe00, RZ ;  /* 0x00000e0000047810 */ /* 0x000fe40007f7e0ff */
[----:B------:R-:W-:Y:S02]  /*1a170*/  @P0 LOP3.LUT R2, R2, 0x20000, RZ, 0xfc, !PT ;  /* 0x0002000002020812 */ /* 0x000fe400078efcff */
[----:B------:R-:W-:Y:S02]  /*1a180*/  R2UR UR62, R4 ;  /* 0x00000000043e72ca */ /* 0x000fe400000e0000 */
[C---:B------:R-:W-:Y:S02]  /*1a190*/  LOP3.LUT P0, RZ, R2.reuse, 0x4, RZ, 0xc0, !PT ;  /* 0x0000000402ff7812 */ /* 0x040fe4000780c0ff */
[----:B------:R-:W-:-:S02]  /*1a1a0*/  LOP3.LUT R2, R2, 0xfffbffff, RZ, 0xc0, !PT ;  /* 0xfffbffff02027812 */ /* 0x000fc400078ec0ff */
[C---:B------:R-:W-:Y:S02]  /*1a1b0*/  IADD3 R4, P2, PT, R0.reuse, 0xe80, RZ ;  /* 0x00000e8000047810 */ /* 0x040fe40007f5e0ff */
[----:B------:R-:W-:Y:S02]  /*1a1c0*/  IADD3 R0, P6, PT, R0, 0xf00, RZ ;  /* 0x00000f0000007810 */ /* 0x000fe40007fde0ff */
[----:B------:R-:W-:Y:S02]  /*1a1d0*/  R2UR UR64, R4 ;  /* 0x00000000044072ca */ /* 0x000fe400000e0000 */
[----:B------:R-:W-:-:S03]  /*1a1e0*/  R2UR UR66, R0 ;  /* 0x00000000004272ca */ /* 0x000fc600000e0000 */
[----:B------:R-:W-:-:S04]  /*1a1f0*/  @P0 LOP3.LUT R2, R2, 0x40000, RZ, 0xfc, !PT ;  /* 0x0004000002020812 */ /* 0x000fc800078efcff */
[C---:B------:R-:W-:Y:S02]  /*1a200*/  LOP3.LUT P0, RZ, R2.reuse, 0x8, RZ, 0xc0, !PT ;  /* 0x0000000802ff7812 */ /* 0x040fe4000780c0ff */
[----:B------:R-:W-:-:S11]  /*1a210*/  LOP3.LUT R2, R2, 0xfff7ffff, RZ, 0xc0, !PT ;  /* 0xfff7ffff02027812 */ /* 0x000fd600078ec0ff */
        /* <DEDUP_REMOVED lines=28> */
[----:B------:R-:W-:-:S05]  /*1a3e0*/  LOP3.LUT P0, RZ, R2, 0x2000, RZ, 0xc0, !PT ;  /* 0x0000200002ff7812 */ /* 0x000fca000780c0ff */
[----:B------:R-:W-:Y:S01]  /*1a3f0*/  IMAD.X R5, RZ, RZ, R3, P0 ;  /* 0x000000ffff057224 */ /* 0x000fe200000e0603 */
[----:B------:R-:W-:-:S04]  /*1a400*/  LOP3.LUT P0, RZ, R2, 0x10000000, RZ, 0xc0, !PT ;  /* 0x1000000002ff7812 */ /* 0x000fc8000780c0ff */
[----:B------:R-:W-:Y:S01]  /*1a410*/  R2UR UR29, R5 ;  /* 0x00000000051d72ca */ /* 0x000fe200000e0000 */
[----:B------:R-:W-:Y:S01]  /*1a420*/  IMAD.X R4, RZ, RZ, R3, P0 ;  /* 0x000000ffff047224 */ /* 0x000fe200000e0603 */
[----:B------:R-:W-:-:S04]  /*1a430*/  LOP3.LUT P0, RZ, R2, 0x8000000, RZ, 0xc0, !PT ;  /* 0x0800000002ff7812 */ /* 0x000fc8000780c0ff */
[----:B------:R-:W-:Y:S02]  /*1a440*/  IADD3.X R0, PT, PT, R3, RZ, RZ, P0, !PT ;  /* 0x000000ff03007210 */ /* 0x000fe400007fe4ff */
[----:B------:R-:W-:Y:S02]  /*1a450*/  LOP3.LUT P0, RZ, R2, 0x4000000, RZ, 0xc0, !PT ;  /* 0x0400000002ff7812 */ /* 0x000fe4000780c0ff */
[----:B------:R-:W-:Y:S02]  /*1a460*/  R2UR UR31, R4 ;  /* 0x00000000041f72ca */ /* 0x000fe400000e0000 */
[----:B------:R-:W-:Y:S01]  /*1a470*/  R2UR UR33, R0 ;  /* 0x00000000002172ca */ /* 0x000fe200000e0000 */
[--C-:B------:R-:W-:Y:S01]  /*1a480*/  IMAD.X R7, RZ, RZ, R3.reuse, P0 ;  /* 0x000000ffff077224 */ /* 0x100fe200000e0603 */
[----:B------:R-:W-:Y:S01]  /*1a490*/  LOP3.LUT P0, RZ, R2, 0x2000000, RZ, 0xc0, !PT ;  /* 0x0200000002ff7812 */ /* 0x000fe2000780c0ff */
[----:B------:R-:W-:-:S03]  /*1a4a0*/  IMAD.X R0, RZ, RZ, R3, P1 ;  /* 0x000000ffff007224 */ /* 0x000fc600008e0603 */
[----:B------:R-:W-:Y:S02]  /*1a4b0*/  IADD3.X R14, PT, PT, R3, RZ, RZ, P0, !PT ;  /* 0x000000ff030e7210 */ /* 0x000fe400007fe4ff */
[C---:B------:R-:W-:Y:S02]  /*1a4c0*/  LOP3.LUT P0, RZ, R2.reuse, 0x1000000, RZ, 0xc0, !PT ;  /* 0x0100000002ff7812 */ /* 0x040fe4000780c0ff */
[----:B------:R-:W-:Y:S02]  /*1a4d0*/  R2UR UR35, R7 ;  /* 0x00000000072372ca */ /* 0x000fe400000e0000 */
[----:B------:R-:W-:Y:S01]  /*1a4e0*/  MOV R7, UR71 ;  /* 0x0000004700077c02 */ /* 0x000fe20008000f00 */
[----:B------:R-:W-:Y:S01]  /*1a4f0*/  IMAD.X R13, RZ, RZ, R3, P0 ;  /* 0x000000ffff0d7224 */ /* 0x000fe200000e0603 */
[----:B------:R-:W-:Y:S02]  /*1a500*/  LOP3.LUT P0, RZ, R2, 0x800000, RZ, 0xc0, !PT ;  /* 0x0080000002ff7812 */ /* 0x000fe4000780c0ff */
[----:B------:R-:W-:-:S02]  /*1a510*/  R2UR UR59, R0 ;  /* 0x00000000003b72ca */ /* 0x000fc400000e0000 */
[----:B------:R-:W-:Y:S01]  /*1a520*/  IADD3.X R0, PT, PT, R3, RZ, RZ, P4, !PT ;  /* 0x000000ff03007210 */ /* 0x000fe200027fe4ff */
[--C-:B------:R-:W-:Y:S01]  /*1a530*/  IMAD.X R12, RZ, RZ, R3.reuse, P0 ;  /* 0x000000ffff0c7224 */ /* 0x100fe200000e0603 */
[----:B------:R-:W-:Y:S02]  /*1a540*/  LOP3.LUT P0, RZ, R2, 0x400000, RZ, 0xc0, !PT ;  /* 0x0040000002ff7812 */ /* 0x000fe4000780c0ff */
[----:B------:R-:W-:Y:S01]  /*1a550*/  R2UR UR61, R0 ;  /* 0x00000000003d72ca */ /* 0x000fe200000e0000 */
[--C-:B------:R-:W-:Y:S01]  /*1a560*/  IMAD.X R0, RZ, RZ, R3.reuse, P3 ;  /* 0x000000ffff007224 */ /* 0x100fe200018e0603 */
[----:B------:R-:W-:Y:S01]  /*1a570*/  R2UR UR37, R14 ;  /* 0x000000000e2572ca */ /* 0x000fe200000e0000 */
[----:B------:R-:W-:Y:S01]  /*1a580*/  IMAD.X R11, RZ, RZ, R3, P0 ;  /* 0x000000ffff0b7224 */ /* 0x000fe200000e0603 */
[----:B------:R-:W-:Y:S02]  /*1a590*/  LOP3.LUT P0, RZ, R2, 0x200000, RZ, 0xc0, !PT ;  /* 0x0020000002ff7812 */ /* 0x000fe4000780c0ff */
[----:B------:R-:W-:-:S02]  /*1a5a0*/  R2UR UR39, R13 ;  /* 0x000000000d2772ca */ /* 0x000fc400000e0000 */
[----:B------:R-:W-:Y:S02]  /*1a5b0*/  IADD3.X R10, PT, PT, R3, RZ, RZ, P0, !PT ;  /* 0x000000ff030a7210 */ /* 0x000fe400007fe4ff */
[----:B------:R-:W-:Y:S02]  /*1a5c0*/  LOP3.LUT P0, RZ, R2, 0x100000, RZ, 0xc0, !PT ;  /* 0x0010000002ff7812 */ /* 0x000fe4000780c0ff */
[----:B------:R-:W-:Y:S02]  /*1a5d0*/  R2UR UR41, R12 ;  /* 0x000000000c2972ca */ /* 0x000fe400000e0000 */
[----:B------:R-:W-:Y:S01]  /*1a5e0*/  R2UR UR43, R11 ;  /* 0x000000000b2b72ca */ /* 0x000fe200000e0000 */
[----:B------:R-:W-:Y:S01]  /*1a5f0*/  IMAD.X R9, RZ, RZ, R3, P0 ;  /* 0x000000ffff097224 */ /* 0x000fe200000e0603 */
[----:B------:R-:W-:Y:S02]  /*1a600*/  LOP3.LUT P0, RZ, R2, 0x80000, RZ, 0xc0, !PT ;  /* 0x0008000002ff7812 */ /* 0x000fe4000780c0ff */
[----:B------:R-:W-:-:S02]  /*1a610*/  R2UR UR45, R10 ;  /* 0x000000000a2d72ca */ /* 0x000fc400000e0000 */
[----:B------:R-:W-:Y:S01]  /*1a620*/  R2UR UR47, R9 ;  /* 0x00000000092f72ca */ /* 0x000fe200000e0000 */
[--C-:B------:R-:W-:Y:S01]  /*1a630*/  IMAD.X R8, RZ, RZ, R3.reuse, P0 ;  /* 0x000000ffff087224 */ /* 0x100fe200000e0603 */
[----:B------:R-:W-:Y:S01]  /*1a640*/  LOP3.LUT P0, RZ, R2, 0x40000, RZ, 0xc0, !PT ;  /* 0x0004000002ff7812 */ /* 0x000fe2000780c0ff */
[----:B------:R-:W-:Y:S01]  /*1a650*/  IMAD.U32 R9, RZ, RZ, UR73 ;  /* 0x00000049ff097e24 */ /* 0x000fe2000f8e00ff */
[----:B------:R-:W-:Y:S01]  /*1a660*/  R2UR UR63, R0 ;  /* 0x00000000003f72ca */ /* 0x000fe200000e0000 */
[--C-:B------:R-:W-:Y:S01]  /*1a670*/  IMAD.X R0, RZ, RZ, R3.reuse, P2 ;  /* 0x000000ffff007224 */ /* 0x100fe200010e0603 */
[----:B------:R-:W-:Y:S01]  /*1a680*/  R2UR UR49, R8 ;  /* 0x00000000083172ca */ /* 0x000fe200000e0000 */
[----:B------:R-:W-:Y:S01]  /*1a690*/  IMAD.X R6, RZ, RZ, R3, P0 ;  /* 0x000000ffff067224 */ /* 0x000fe200000e0603 */
[----:B------:R-:W-:Y:S01]  /*1a6a0*/  LOP3.LUT P0, RZ, R2, 0x20000, RZ, 0xc0, !PT ;  /* 0x0002000002ff7812 */ /* 0x000fe2000780c0ff */
[----:B------:R-:W-:Y:S01]  /*1a6b0*/  IMAD.U32 R8, RZ, RZ, UR72 ;  /* 0x00000048ff087e24 */ /* 0x000fe2000f8e00ff */
[----:B------:R-:W-:Y:S01]  /*1a6c0*/  UIADD3.64 UR72, UPT, UPT, UR12, 0x1fe, URZ ;  /* 0x000001fe0c487897 */ /* 0x000fe2000fffe0ff */
[----:B------:R-:W-:Y:S01]  /*1a6d0*/  R2UR UR65, R0 ;  /* 0x00000000004172ca */ /* 0x000fe200000e0000 */
[----:B------:R-:W-:Y:S01]  /*1a6e0*/  IMAD.MOV.U32 R0, RZ, RZ, RZ ;  /* 0x000000ffff007224 */ /* 0x000fe200078e00ff */
[----:B------:R-:W-:Y:S01]  /*1a6f0*/  R2UR UR51, R6 ;  /* 0x00000000063372ca */ /* 0x000fe200000e0000 */
[----:B------:R-:W-:Y:S01]  /*1a700*/  IMAD.U32 R6, RZ, RZ, UR70 ;  /* 0x00000046ff067e24 */ /* 0x000fe2000f8e00ff */
[----:B------:R-:W-:Y:S01]  /*1a710*/  UIADD3.64 UR70, UPT, UPT, UR12, 0x4, URZ ;  /* 0x000000040c467897 */ /* 0x000fe2000fffe0ff */
[----:B------:R-:W-:-:S02]  /*1a720*/  IADD3.X R5, PT, PT, R3, RZ, RZ, P0, !PT ;  /* 0x000000ff03057210 */ /* 0x000fc400007fe4ff */
[C---:B------:R-:W-:Y:S01]  /*1a730*/  LOP3.LUT P0, RZ, R2.reuse, 0x10000, RZ, 0xc0, !PT ;  /* 0x0001000002ff7812 */ /* 0x040fe2000780c0ff */
[----:B------:R1:W-:Y:S01]  /*1a740*/  STL.64 [R1+0x8a8], R6 ;  /* 0x0008a80601007387 */ /* 0x0003e20000100a00 */
[----:B------:R-:W-:Y:S02]  /*1a750*/  R2UR UR53, R5 ;  /* 0x00000000053572ca */ /* 0x000fe400000e0000 */
[----:B------:R-:W2:Y:S01]  /*1a760*/  LDC R5, c[0x0][0x3c4] ;  /* 0x0000f100ff057b82 */ /* 0x000ea20000000800 */
[----:B------:R-:W-:Y:S01]  /*1a770*/  STL [R1+0x124], RZ ;  /* 0x000124ff01007387 */ /* 0x000fe20000100800 */
[--C-:B------:R-:W-:Y:S01]  /*1a780*/  IMAD.X R4, RZ, RZ, R3.reuse, P0 ;  /* 0x000000ffff047224 */ /* 0x100fe200000e0603 */
[----:B------:R-:W-:Y:S01]  /*1a790*/  LOP3.LUT P0, RZ, R2, 0x8000, RZ, 0xc0, !PT ;  /* 0x0000800002ff7812 */ /* 0x000fe2000780c0ff */
[--C-:B------:R-:W-:Y:S01]  /*1a7a0*/  IMAD.X R2, RZ, RZ, R3.reuse, P5 ;  /* 0x000000ffff027224 */ /* 0x100fe200028e0603 */
[----:B------:R3:W-:Y:S01]  /*1a7b0*/  STL.64 [R1+0x8a0], R8 ;  /* 0x0008a00801007387 */ /* 0x0007e20000100a00 */
[----:B------:R-:W-:Y:S01]  /*1a7c0*/  IMAD.X R3, RZ, RZ, R3, P6 ;  /* 0x000000ffff037224 */ /* 0x000fe200030e0603 */
[----:B------:R-:W-:Y:S01]  /*1a7d0*/  R2UR UR55, R4 ;  /* 0x00000000043772ca */ /* 0x000fe200000e0000 */
[----:B-1----:R-:W-:Y:S01]  /*1a7e0*/  IMAD.U32 R6, RZ, RZ, UR70 ;  /* 0x00000046ff067e24 */ /* 0x002fe2000f8e00ff */
[----:B------:R-:W-:Y:S01]  /*1a7f0*/  MOV R7, UR71 ;  /* 0x0000004700077c02 */ /* 0x000fe20008000f00 */
[----:B------:R-:W-:Y:S01]  /*1a800*/  UIADD3.64 UR70, UPT, UPT, UR12, 0x200, URZ ;  /* 0x000002000c467897 */ /* 0x000fe2000fffe0ff */
[----:B------:R-:W1:Y:S01]  /*1a810*/  LDC R4, c[0x0][0x3d4] ;  /* 0x0000f500ff047b82 */ /* 0x000e620000000800 */
[----:B------:R-:W-:-:S02]  /*1a820*/  R2UR UR57, R2 ;  /* 0x00000000023972ca */ /* 0x000fc400000e0000 */
[----:B------:R4:W-:Y:S01]  /*1a830*/  STL.64 [R1+0x898], R6 ;  /* 0x0008980601007387 */ /* 0x0009e20000100a00 */
[----:B------:R-:W-:Y:S01]  /*1a840*/  R2UR UR67, R3 ;  /* 0x00000000034372ca */ /* 0x000fe200000e0000 */
[----:B---3--:R-:W-:Y:S01]  /*1a850*/  IMAD.U32 R8, RZ, RZ, UR72 ;  /* 0x00000048ff087e24 */ /* 0x008fe2000f8e00ff */
[----:B------:R-:W-:Y:S01]  /*1a860*/  ISETP.NE.U32.AND P5, PT, R251, RZ, PT ;  /* 0x000000fffb00720c */ /* 0x000fe20003fa5070 */
[----:B------:R-:W-:Y:S01]  /*1a870*/  IMAD.U32 R9, RZ, RZ, UR73 ;  /* 0x00000049ff097e24 */ /* 0x000fe2000f8e00ff */
[----:B------:R-:W-:-:S04]  /*1a880*/  UIADD3.64 UR72, UPT, UPT, UR12, 0x202, URZ ;  /* 0x000002020c487897 */ /* 0x000fc8000fffe0ff */
[----:B------:R3:W-:Y:S01]  /*1a890*/  STL.64 [R1+0x880], R8 ;  /* 0x0008800801007387 */ /* 0x0007e20000100a00 */
[----:B--2---:R-:W-:Y:S01]  /*1a8a0*/  SHF.L.U32 R3, R5, 0x6, RZ ;  /* 0x0000000605037819 */ /* 0x004fe200000006ff */
[----:B----4-:R-:W-:Y:S01]  /*1a8b0*/  IMAD.U32 R6, RZ, RZ, UR70 ;  /* 0x00000046ff067e24 */ /* 0x010fe2000f8e00ff */
[----:B------:R-:W-:Y:S01]  /*1a8c0*/  MOV R7, UR71 ;  /* 0x0000004700077c02 */ /* 0x000fe20008000f00 */
[----:B------:R-:W-:-:S04]  /*1a8d0*/  UIADD3.64 UR70, UPT, UPT, UR12, 0x204, URZ ;  /* 0x000002040c467897 */ /* 0x000fc8000fffe0ff */
[----:B------:R2:W-:Y:S01]  /*1a8e0*/  STL.64 [R1+0x878], R6 ;  /* 0x0008780601007387 */ /* 0x0005e20000100a00 */
[----:B---3--:R-:W-:Y:S02]  /*1a8f0*/  IMAD.U32 R8, RZ, RZ, UR72 ;  /* 0x00000048ff087e24 */ /* 0x008fe4000f8e00ff */
[----:B------:R-:W-:Y:S01]  /*1a900*/  IMAD.U32 R9, RZ, RZ, UR73 ;  /* 0x00000049ff097e24 */ /* 0x000fe2000f8e00ff */
[----:B------:R-:W-:Y:S01]  /*1a910*/  UIADD3.64 UR72, UPT, UPT, UR12, 0x3fe, URZ ;  /* 0x000003fe0c487897 */ /* 0x000fe2000fffe0ff */
[----:B-1----:R-:W-:Y:S02]  /*1a920*/  IMAD.SHL.U32 R2, R4, 0x40, RZ ;  /* 0x0000004004027824 */ /* 0x002fe400078e00ff */
[----:B------:R-:W-:Y:S01]  /*1a930*/  IMAD.MOV.U32 R4, RZ, RZ, RZ ;  /* 0x000000ffff047224 */ /* 0x000fe200078e00ff */
[----:B------:R1:W-:Y:S01]  /*1a940*/  STL.64 [R1+0x870], R8 ;  /* 0x0008700801007387 */ /* 0x0003e20000100a00 */
[----:B--2---:R-:W-:Y:S01]  /*1a950*/  IMAD.U32 R6, RZ, RZ, UR70 ;  /* 0x00000046ff067e24 */ /* 0x004fe2000f8e00ff */
[----:B------:R-:W-:Y:S01]  /*1a960*/  MOV R7, UR71 ;  /* 0x0000004700077c02 */ /* 0x000fe20008000f00 */
[----:B------:R-:W-:-:S04]  /*1a970*/  UIADD3.64 UR70, UPT, UPT, UR12, 0x400, URZ ;  /* 0x000004000c467897 */ /* 0x000fc8000fffe0ff */
[----:B------:R2:W-:Y:S01]  /*1a980*/  STL.64 [R1+0x868], R6 ;  /* 0x0008680601007387 */ /* 0x0005e20000100a00 */
[----:B-1----:R-:W-:Y:S02]  /*1a990*/  IMAD.U32 R8, RZ, RZ, UR72 ;  /* 0x00000048ff087e24 */ /* 0x002fe4000f8e00ff */
[----:B------:R-:W-:Y:S01]  /*1a9a0*/  IMAD.U32 R9, RZ, RZ, UR73 ;  /* 0x00000049ff097e24 */ /* 0x000fe2000f8e00ff */
[----:B------:R-:W-:-:S04]  /*1a9b0*/  UIADD3.64 UR72, UPT, UPT, UR12, 0x402, URZ ;  /* 0x000004020c487897 */ /* 0x000fc8000fffe0ff */
[----:B------:R1:W-:Y:S01]  /*1a9c0*/  STL.64 [R1+0x860], R8 ;  /* 0x0008600801007387 */ /* 0x0003e20000100a00 */
[----:B--2---:R-:W-:Y:S01]  /*1a9d0*/  IMAD.U32 R6, RZ, RZ, UR70 ;  /* 0x00000046ff067e24 */ /* 0x004fe2000f8e00ff */
[----:B------:R-:W-:Y:S01]  /*1a9e0*/  MOV R7, UR71 ;  /* 0x0000004700077c02 */ /* 0x000fe20008000f00 */
[----:B------:R-:W-:-:S04]  /*1a9f0*/  UIADD3.64 UR70, UPT, UPT, UR12, 0x404, URZ ;  /* 0x000004040c467897 */ /* 0x000fc8000fffe0ff */
[----:B------:R2:W-:Y:S01]  /*1aa00*/  STL.64 [R1+0x858], R6 ;  /* 0x0008580601007387 */ /* 0x0005e20000100a00 */
[----:B-1----:R-:W-:Y:S02]  /*1aa10*/  IMAD.U32 R8, RZ, RZ, UR72 ;  /* 0x00000048ff087e24 */ /* 0x002fe4000f8e00ff */
[----:B------:R-:W-:Y:S01]  /*1aa20*/  IMAD.U32 R9, RZ, RZ, UR73 ;  /* 0x00000049ff097e24 */ /* 0x000fe2000f8e00ff */
[----:B------:R-:W-:Y:S01]  /*1aa30*/  UIADD3.64 UR72, UPT, UPT, UR12, 0x5fe, URZ ;  /* 0x000005fe0c487897 */ /* 0x000fe2000fffe0ff */
[----:B--2---:R-:W-:Y:S01]  /*1aa40*/  IMAD.U32 R6, RZ, RZ, UR70 ;  /* 0x00000046ff067e24 */ /* 0x004fe2000f8e00ff */
[----:B------:R-:W-:Y:S01]  /*1aa50*/  MOV R7, UR71 ;  /* 0x0000004700077c02 */ /* 0x000fe20008000f00 */
[----:B------:R-:W-:Y:S01]  /*1aa60*/  UIADD3.64 UR70, UPT, UPT, UR12, 0x600, URZ ;  /* 0x000006000c467897 */ /* 0x000fe2000fffe0ff */
[----:B------:R1:W-:Y:S04]  /*1aa70*/  STL.64 [R1+0x850], R8 ;  /* 0x0008500801007387 */ /* 0x0003e80000100a00 */
[----:B------:R2:W-:Y:S01]  /*1aa80*/  STL.64 [R1+0x848], R6 ;  /* 0x0008480601007387 */ /* 0x0005e20000100a00 */
[----:B-1----:R-:W-:-:S02]  /*1aa90*/  IMAD.U32 R8, RZ, RZ, UR72 ;  /* 0x00000048ff087e24 */ /* 0x002fc4000f8e00ff */
        /* <DEDUP_REMOVED lines=77> */
[----:B------:R1:W-:Y:S01]  /*1af70*/  STL.64 [R1+0x7a0], R8 ;  /* 0x0007a00801007387 */ /* 0x0003e20000100a00 */
[----:B------:R-:W-:Y:S02]  /*1af80*/  UIADD3.64 UR72, UPT, UPT, UR68, 0x7fe, URZ ;  /* 0x000007fe44487897 */ /* 0x000fe4000fffe0ff */
[----:B------:R-:W-:Y:S01]  /*1af90*/  UIADD3.64 UR70, UPT, UPT, UR68, 0x800, URZ ;  /* 0x0000080044467897 */ /* 0x000fe2000fffe0ff */
[----:B------:R1:W-:Y:S01]  /*1afa0*/  STL.64 [R1+0x798], R6 ;  /* 0x0007980601007387 */ /* 0x0003e20000100a00 */
[----:B------:R-:W-:-:S02]  /*1afb0*/  UIADD3.64 UR72, UPT, UPT, UR68, 0x802, URZ ;  /* 0x0000080244487897 */ /* 0x000fc4000fffe0ff */
[----:B------:R-:W-:-:S12]  /*1afc0*/  UIADD3.64 UR70, UPT, UPT, UR68, 0x804, URZ ;  /* 0x0000080444467897 */ /* 0x000fd8000fffe0ff */
.L_x_18:
[----:B------:R-:W2:Y:S04]  /*1afd0*/  LDL.64 R28, [R1+0x1128] ;  /* 0x00112800011c7983 */ /* 0x000ea80000100a00 */
[----:B------:R-:W3:Y:S04]  /*1afe0*/  LDL.64 R18, [R1+0x1078] ;  /* 0x0010780001127983 */ /* 0x000ee80000100a00 */
[----:B------:R-:W4:Y:S04]  /*1aff0*/  LDL.64 R16, [R1+0x1130] ;  /* 0x0011300001107983 */ /* 0x000f280000100a00 */
[----:B-1----:R-:W5:Y:S04]  /*1b000*/  LDL.64 R8, [R1+0x1138] ;  /* 0x0011380001087983 */ /* 0x002f680000100a00 */
[----:B------:R-:W5:Y:S04]  /*1b010*/  LDL.64 R34, [R1+0x1120] ;  /* 0x0011200001227983 */ /* 0x000f680000100a00 */
[----:B------:R-:W5:Y:S04]  /*1b020*/  LDL.64 R24, [R1+0x1068] ;  /* 0x0010680001187983 */ /* 0x000f680000100a00 */
[----:B------:R-:W5:Y:S04]  /*1b030*/  LDL.64 R26, [R1+0x1070] ;  /* 0x00107000011a7983 */ /* 0x000f680000100a00 */
[----:B------:R-:W5:Y:S04]  /*1b040*/  LDL.64 R22, [R1+0xfb8] ;  /* 0x000fb80001167983 */ /* 0x000f680000100a00 */
[----:B------:R-:W5:Y:S01]  /*1b050*/  LDL.64 R32, [R1+0x1060] ;  /* 0x0010600001207983 */ /* 0x000f620000100a00 */
[C---:B------:R-:W-:Y:S01]  /*1b060*/  IMAD.WIDE R12, R3.reuse, 0x2, R200 ;  /* 0x00000002030c7825 */ /* 0x040fe200078e02c8 */
[----:B------:R-:W1:Y:S02]  /*1b070*/  LDC R172, c[0x0][0x3c4] ;  /* 0x0000f100ffac7b82 */ /* 0x000e640000000800 */
[----:B------:R-:W5:Y:S04]  /*1b080*/  LDL.64 R20, [R1+0xfa8] ;  /* 0x000fa80001147983 */ /* 0x000f680000100a00 */
[----:B------:R2:W5:Y:S01]  /*1b090*/  LDG.E.U16 R186, desc[UR10][R12.64] ;  /* 0x0000000a0cba7981 */ /* 0x000562000c1e1500 */
[C---:B------:R-:W-:Y:S01]  /*1b0a0*/  IMAD.WIDE R6, R3.reuse, 0x2, R204 ;  /* 0x0000000203067825 */ /* 0x040fe200078e02cc */
[----:B0-----:R-:W0:Y:S02]  /*1b0b0*/  LDC R160, c[0x0][0x3c4] ;  /* 0x0000f100ffa07b82 */ /* 0x001e240000000800 */
[----:B------:R-:W5:Y:S01]  /*1b0c0*/  LDL.64 R30, [R1+0xfa0] ;  /* 0x000fa000011e7983 */ /* 0x000f620000100a00 */
[----:B------:R-:W-:-:S03]  /*1b0d0*/  IMAD.WIDE R10, R3, 0x2, R198 ;  /* 0x00000002030a7825 */ /* 0x000fc600078e02c6 */
[----:B------:R-:W5:Y:S01]  /*1b0e0*/  LDL.64 R36, [R1+0xfb0] ;  /* 0x000fb00001247983 */ /* 0x000f620000100a00 */
[C---:B------:R-:W-:Y:S01]  /*1b0f0*/  IMAD.WIDE R14, R3.reuse, 0x2, R202 ;  /* 0x00000002030e7825 */ /* 0x040fe200078e02ca */
[----:B------:R-:W0:Y:S02]  /*1b100*/  LDC R184, c[0x0][0x3c4] ;  /* 0x0000f100ffb87b82 */ /* 0x000e240000000800 */
[----:B------:R4:W5:Y:S04]  /*1b110*/  LDG.E.U16 R188, desc[UR10][R6.64] ;  /* 0x0000000a06bc7981 */ /* 0x000968000c1e1500 */
[----:B------:R0:W5:Y:S04]  /*1b120*/  LDG.E.U16 R185, desc[UR10][R10.64] ;  /* 0x0000000a0ab97981 */ /* 0x000168000c1e1500 */
[----:B------:R-:W5:Y:S04]  /*1b130*/  LDG.E.U16 R187, desc[UR10][R14.64] ;  /* 0x0000000a0ebb7981 */ /* 0x000f68000c1e1500 */
[----:B------:R-:W5:Y:S04]  /*1b140*/  LDL.64 R38, [R1+0xd78] ;  /* 0x000d780001267983 */ /* 0x000f680000100a00 */
[----:B------:R-:W5:Y:S04]  /*1b150*/  LDL.64 R40, [R1+0xe90] ;  /* 0x000e900001287983 */ /* 0x000f680000100a00 */
[----:B0-----:R-:W5:Y:S04]  /*1b160*/  LDL.64 R114, [R1+0x10b8] ;  /* 0x0010b80001727983 */ /* 0x001f680000100a00 */
[----:B------:R-:W5:Y:S04]  /*1b170*/  LDL.64 R116, [R1+0xf20] ;  /* 0x000f200001747983 */ /* 0x000f680000100a00 */
        /* <DEDUP_REMOVED lines=24> */
[----:B------:R-:W5:Y:S01]  /*1b300*/  LDL.64 R220, [R1+0x1148] ;  /* 0x0011480001dc7983 */ /* 0x000f620000100a00 */
[----:B--2---:R-:W-:-:S03]  /*1b310*/  IMAD.WIDE R12, R3, 0x2, R28 ;  /* 0x00000002030c7825 */ /* 0x004fc600078e021c */
[----:B------:R-:W2:Y:S01]  /*1b320*/  LDL.64 R28, [R1+0xef0] ;  /* 0x000ef000011c7983 */ /* 0x000ea20000100a00 */
[----:B---3--:R-:W-:-:S03]  /*1b330*/  IMAD.WIDE R156, R3, 0x2, R18 ;  /* 0x00000002039c7825 */ /* 0x008fc600078e0212 */
[----:B------:R-:W3:Y:S01]  /*1b340*/  LDL.64 R18, [R1+0xee0] ;  /* 0x000ee00001127983 */ /* 0x000ee20000100a00 */
[----:B----4-:R-:W-:-:S03]  /*1b350*/  IMAD.WIDE R6, R3, 0x2, R16 ;  /* 0x0000000203067825 */ /* 0x010fc600078e0210 */
[----:B------:R-:W4:Y:S01]  /*1b360*/  LDG.E.U16 R181, desc[UR10][R12.64] ;  /* 0x0000000a0cb57981 */ /* 0x000f22000c1e1500 */
[----:B-----5:R-:W-:-:S03]  /*1b370*/  IMAD.WIDE R8, R3, 0x2, R8 ;  /* 0x0000000203087825 */ /* 0x020fc600078e0208 */
[----:B------:R0:W5:Y:S01]  /*1b380*/  LDG.E.U16 R182, desc[UR10][R6.64] ;  /* 0x0000000a06b67981 */ /* 0x000162000c1e1500 */
[----:B------:R-:W-:-:S03]  /*1b390*/  IMAD.WIDE R10, R3, 0x2, R34 ;  /* 0x00000002030a7825 */ /* 0x000fc600078e0222 */
[----:B------:R-:W4:Y:S04]  /*1b3a0*/  LDL.64 R34, [R1+0xee8] ;  /* 0x000ee80001227983 */ /* 0x000f280000100a00 */
[----:B------:R1:W4:Y:S01]  /*1b3b0*/  LDG.E.U16 R183, desc[UR10][R8.64] ;  /* 0x0000000a08b77981 */ /* 0x000322000c1e1500 */
[----:B0-----:R-:W-:-:S03]  /*1b3c0*/  IMAD.WIDE R6, R3, 0x2, R24 ;  /* 0x0000000203067825 */ /* 0x001fc600078e0218 */
[----:B------:R-:W4:Y:S01]  /*1b3d0*/  LDL.64 R24, [R1+0xe30] ;  /* 0x000e300001187983 */ /* 0x000f220000100a00 */
[----:B------:R-:W-:-:S03]  /*1b3e0*/  IMAD.WIDE R12, R3, 0x2, R22 ;  /* 0x00000002030c7825 */ /* 0x000fc600078e0216 */
[----:B------:R-:W5:Y:S01]  /*1b3f0*/  LDL.64 R22, [R1+0xe20] ;  /* 0x000e200001167983 */ /* 0x000f620000100a00 */
[----:B-1----:R-:W-:-:S03]  /*1b400*/  IMAD.WIDE R8, R3, 0x2, R26 ;  /* 0x0000000203087825 */ /* 0x002fc600078e021a */
[----:B------:R-:W5:Y:S01]  /*1b410*/  LDL.64 R26, [R1+0xe38] ;  /* 0x000e3800011a7983 */ /* 0x000f620000100a00 */
[----:B------:R-:W-:-:S03]  /*1b420*/  IMAD.WIDE R14, R3, 0x2, R32 ;  /* 0x00000002030e7825 */ /* 0x000fc600078e0220 */
[----:B------:R-:W5:Y:S04]  /*1b430*/  LDL.64 R32, [R1+0xe28] ;  /* 0x000e280001207983 */ /* 0x000f680000100a00 */
[----:B------:R-:W5:Y:S04]  /*1b440*/  LDG.E.U16 R127, desc[UR10][R12.64] ;  /* 0x0000000a0c7f7981 */ /* 0x000f68000c1e1500 */
[----:B------:R0:W5:Y:S04]  /*1b450*/  LDG.E.U16 R155, desc[UR10][R8.64] ;  /* 0x0000000a089b7981 */ /* 0x000168000c1e1500 */
[----:B------:R1:W5:Y:S04]  /*1b460*/  LDG.E.U16 R153, desc[UR10][R6.64] ;  /* 0x0000000a06997981 */ /* 0x000368000c1e1500 */
[----:B------:R-:W5:Y:S01]  /*1b470*/  LDG.E.U16 R180, desc[UR10][R10.64] ;  /* 0x0000000a0ab47981 */ /* 0x000f62000c1e1500 */
[----:B0-----:R-:W-:-:S03]  /*1b480*/  IMAD.WIDE R8, R3, 0x2, R20 ;  /* 0x0000000203087825 */ /* 0x001fc600078e0214 */
[----:B------:R-:W5:Y:S01]  /*1b490*/  LDL.64 R20, [R1+0xd70] ;  /* 0x000d700001147983 */ /* 0x000f620000100a00 */
[----:B-1----:R-:W-:-:S03]  /*1b4a0*/  IMAD.WIDE R6, R3, 0x2, R30 ;  /* 0x0000000203067825 */ /* 0x002fc600078e021e */
[----:B------:R-:W5:Y:S04]  /*1b4b0*/  LDL.64 R30, [R1+0xd68] ;  /* 0x000d6800011e7983 */ /* 0x000f680000100a00 */
[----:B------:R3:W5:Y:S04]  /*1b4c0*/  LDG.E.U16 R113, desc[UR10][R8.64] ;  /* 0x0000000a08717981 */ /* 0x000768000c1e1500 */
[----:B------:R4:W5:Y:S04]  /*1b4d0*/  LDG.E.U16 R152, desc[UR10][R14.64] ;  /* 0x0000000a0e987981 */ /* 0x000968000c1e1500 */
[----:B------:R-:W5:Y:S04]  /*1b4e0*/  LDL.64 R16, [R1+0xef8] ;  /* 0x000ef80001107983 */ /* 0x000f680000100a00 */
[----:B------:R-:W5:Y:S01]  /*1b4f0*/  LDG.E.U16 R156, desc[UR10][R156.64] ;  /* 0x0000000a9c9c7981 */ /* 0x000f62000c1e1500 */
[----:B--2---:R-:W-:-:S03]  /*1b500*/  IMAD.WIDE R12, R3, 0x2, R28 ;  /* 0x00000002030c7825 */ /* 0x004fc600078e021c */
[----:B------:R-:W2:Y:S04]  /*1b510*/  LDG.E.U16 R112, desc[UR10][R6.64] ;  /* 0x0000000a06707981 */ /* 0x000ea8000c1e1500 */
[----:B------:R-:W2:Y:S01]  /*1b520*/  LDL.64 R28, [R1+0xcb8] ;  /* 0x000cb800011c7983 */ /* 0x000ea20000100a00 */
[----:B---3--:R-:W-:-:S03]  /*1b530*/  IMAD.WIDE R8, R3, 0x2, R18 ;  /* 0x0000000203087825 */ /* 0x008fc600078e0212 */
[----:B------:R-:W3:Y:S01]  /*1b540*/  LDL.64 R18, [R1+0xca8] ;  /* 0x000ca80001127983 */ /* 0x000ee20000100a00 */
[----:B------:R-:W-:-:S03]  /*1b550*/  IMAD.WIDE R10, R3, 0x2, R36 ;  /* 0x00000002030a7825 */ /* 0x000fc600078e0224 */
[----:B------:R-:W3:Y:S04]  /*1b560*/  LDL.64 R36, [R1+0xd60] ;  /* 0x000d600001247983 */ /* 0x000ee80000100a00 */
[----:B------:R0:W3:Y:S04]  /*1b570*/  LDG.E.U16 R126, desc[UR10][R10.64] ;  /* 0x0000000a0a7e7981 */ /* 0x0000e8000c1e1500 */
[----:B------:R1:W3:Y:S01]  /*1b580*/  LDG.E.U16 R111, desc[UR10][R12.64] ;  /* 0x0000000a0c6f7981 */ /* 0x0002e2000c1e1500 */
[----:B----4-:R-:W-:-:S03]  /*1b590*/  IMAD.WIDE R14, R3, 0x2, R24 ;  /* 0x00000002030e7825 */ /* 0x010fc600078e0218 */
[----:B------:R4:W3:Y:S01]  /*1b5a0*/  LDG.E.U16 R109, desc[UR10][R8.64] ;  /* 0x0000000a086d7981 */ /* 0x0008e2000c1e1500 */
[----:B0-----:R-:W-:-:S03]  /*1b5b0*/  IMAD.WIDE R10, R3, 0x2, R34 ;  /* 0x00000002030a7825 */ /* 0x001fc600078e0222 */
[----:B------:R-:W3:Y:S04]  /*1b5c0*/  LDL.64 R24, [R1+0x1118] ;  /* 0x0011180001187983 */ /* 0x000ee80000100a00 */
[----:B------:R-:W3:Y:S01]  /*1b5d0*/  LDL.64 R34, [R1+0xcb0] ;  /* 0x000cb00001227983 */ /* 0x000ee20000100a00 */
[----:B-----5:R-:W-:-:S03]  /*1b5e0*/  IMAD.WIDE R6, R3, 0x2, R26 ;  /* 0x0000000203067825 */ /* 0x020fc600078e021a */
[----:B------:R-:W5:Y:S04]  /*1b5f0*/  LDL.64 R26, [R1+0xca0] ;  /* 0x000ca000011a7983 */ /* 0x000f680000100a00 */
[----:B------:R0:W5:Y:S01]  /*1b600*/  LDG.E.U16 R110, desc[UR10][R10.64] ;  /* 0x0000000a0a6e7981 */ /* 0x000162000c1e1500 */
[----:B-1----:R-:W-:-:S03]  /*1b610*/  IMAD.WIDE R12, R3, 0x2, R32 ;  /* 0x00000002030c7825 */ /* 0x002fc600078e0220 */
[----:B------:R-:W5:Y:S01]  /*1b620*/  LDL.64 R32, [R1+0x1110] ;  /* 0x0011100001207983 */ /* 0x000f620000100a00 */
[----:B----4-:R-:W-:-:S03]  /*1b630*/  IMAD.WIDE R8, R3, 0x2, R38 ;  /* 0x0000000203087825 */ /* 0x010fc600078e0226 */
[----:B------:R-:W4:Y:S01]  /*1b640*/  LDL.64 R38, [R1+0x1100] ;  /* 0x0011000001267983 */ /* 0x000f220000100a00 */
[----:B0-----:R-:W-:-:S03]  /*1b650*/  IMAD.WIDE R10, R3, 0x2, R22 ;  /* 0x00000002030a7825 */ /* 0x001fc600078e0216 */
[----:B------:R-:W4:Y:S04]  /*1b660*/  LDL.64 R22, [R1+0x1108] ;  /* 0x0011080001167983 */ /* 0x000f280000100a00 */
[----:B------:R-:W4:Y:S04]  /*1b670*/  LDG.E.U16 R105, desc[UR10][R10.64] ;  /* 0x0000000a0a697981 */ /* 0x000f28000c1e1500 */
[----:B------:R0:W4:Y:S04]  /*1b680*/  LDG.E.U16 R108, desc[UR10][R6.64] ;  /* 0x0000000a066c7981 */ /* 0x000128000c1e1500 */
[----:B------:R1:W4:Y:S04]  /*1b690*/  LDG.E.U16 R107, desc[UR10][R14.64] ;  /* 0x0000000a0e6b7981 */ /* 0x000328000c1e1500 */
[----:B------:R-:W4:Y:S01]  /*1b6a0*/  LDG.E.U16 R106, desc[UR10][R12.64] ;  /* 0x0000000a0c6a7981 */ /* 0x000f22000c1e1500 */
[----:B0-----:R-:W-:-:S03]  /*1b6b0*/  IMAD.WIDE R6, R3, 0x2, R20 ;  /* 0x0000000203067825 */ /* 0x001fc600078e0214 */
[----:B------:R-:W4:Y:S01]  /*1b6c0*/  LDL.64 R20, [R1+0x1058] ;  /* 0x0010580001147983 */ /* 0x000f220000100a00 */
[----:B-1----:R-:W-:-:S03]  /*1b6d0*/  IMAD.WIDE R14, R3, 0x2, R30 ;  /* 0x00000002030e7825 */ /* 0x002fc600078e021e */
[----:B------:R-:W4:Y:S04]  /*1b6e0*/  LDL.64 R30, [R1+0x1050] ;  /* 0x00105000011e7983 */ /* 0x000f280000100a00 */
[----:B------:R3:W4:Y:S04]  /*1b6f0*/  LDG.E.U16 R103, desc[UR10][R6.64] ;  /* 0x0000000a06677981 */ /* 0x000728000c1e1500 */
[----:B------:R-:W4:Y:S04]  /*1b700*/  LDG.E.U16 R104, desc[UR10][R8.64] ;  /* 0x0000000a08687981 */ /* 0x000f28000c1e1500 */
[----:B------:R-:W4:Y:S01]  /*1b710*/  LDG.E.U16 R102, desc[UR10][R14.64] ;  /* 0x0000000a0e667981 */ /* 0x000f22000c1e1500 */
[----:B--2---:R-:W-:-:S03]  /*1b720*/  IMAD.WIDE R10, R3, 0x2, R28 ;  /* 0x00000002030a7825 */ /* 0x004fc600078e021c */
[----:B------:R-:W2:Y:S01]  /*1b730*/  LDL.64 R28, [R1+0x1040] ;  /* 0x00104000011c7983 */ /* 0x000ea20000100a00 */
[----:B---3--:R-:W-:-:S03]  /*1b740*/  IMAD.WIDE R6, R3, 0x2, R18 ;  /* 0x0000000203067825 */ /* 0x008fc600078e0212 */
[----:B------:R-:W3:Y:S01]  /*1b750*/  LDL.64 R18, [R1+0xf90] ;  /* 0x000f900001127983 */ /* 0x000ee20000100a00 */
[----:B------:R-:W-:-:S03]  /*1b760*/  IMAD.WIDE R12, R3, 0x2, R36 ;  /* 0x00000002030c7825 */ /* 0x000fc600078e0224 */
[----:B------:R-:W3:Y:S04]  /*1b770*/  LDL.64 R36, [R1+0x1048] ;  /* 0x0010480001247983 */ /* 0x000ee80000100a00 */
[----:B------:R0:W3:Y:S04]  /*1b780*/  LDG.E.U16 R101, desc[UR10][R12.64] ;  /* 0x0000000a0c657981 */ /* 0x0000e8000c1e1500 */
[----:B------:R1:W3:Y:S04]  /*1b790*/  LDG.E.U16 R100, desc[UR10][R10.64] ;  /* 0x0000000a0a647981 */ /* 0x0002e8000c1e1500 */
[----:B------:R4:W3:Y:S01]  /*1b7a0*/  LDG.E.U16 R98, desc[UR10][R6.64] ;  /* 0x0000000a06627981 */ /* 0x0008e2000c1e1500 */
[----:B0-----:R-:W-:-:S03]  /*1b7b0*/  IMAD.WIDE R12, R3, 0x2, R24 ;  /* 0x00000002030c7825 */ /* 0x001fc600078e0218 */
[----:B------:R-:W3:Y:S01]  /*1b7c0*/  LDL.64 R24, [R1+0xf80] ;  /* 0x000f800001187983 */ /* 0x000ee20000100a00 */
[----:B------:R-:W-:-:S03]  /*1b7d0*/  IMAD.WIDE R8, R3, 0x2, R34 ;  /* 0x0000000203087825 */ /* 0x000fc600078e0222 */
[----:B------:R-:W3:Y:S01]  /*1b7e0*/  LDL.64 R34, [R1+0xf98] ;  /* 0x000f980001227983 */ /* 0x000ee20000100a00 */
[----:B-----5:R-:W-:-:S03]  /*1b7f0*/  IMAD.WIDE R14, R3, 0x2, R26 ;  /* 0x00000002030e7825 */ /* 0x020fc600078e021a */
[----:B------:R0:W5:Y:S04]  /*1b800*/  LDG.E.U16 R99, desc[UR10][R8.64] ;  /* 0x0000000a08637981 */ /* 0x000168000c1e1500 */
[----:B------:R-:W5:Y:S01]  /*1b810*/  LDL.64 R26, [R1+0xf88] ;  /* 0x000f8800011a7983 */ /* 0x000f620000100a00 */
        /* <DEDUP_REMOVED lines=29> */
[----:B------:R-:W3:Y:S04]  /*1b9f0*/  LDL.64 R34, [R1+0xe00] ;  /* 0x000e000001227983 */ /* 0x000ee80000100a00 */
[----:B------:R0:W3:Y:S01]  /*1ba00*/  LDG.E.U16 R96, desc[UR10][R6.64] ;  /* 0x0000000a06607981 */ /* 0x0000e2000c1e1500 */
[----:B-----5:R-:W-:-:S03]  /*1ba10*/  IMAD.WIDE R12, R3, 0x2, R26 ;  /* 0x00000002030c7825 */ /* 0x020fc600078e021a */
        /* <DEDUP_REMOVED lines=37> */
[----:B------:R1:W4:Y:S01]  /*1bc70*/  LDG.E.U16 R83, desc[UR10][R10.64] ;  /* 0x0000000a0a537981 */ /* 0x000322000c1e1500 */
[----:B0-----:R-:W-:-:S03]  /*1bc80*/  IMAD.WIDE R14, R3, 0x2, R22 ;  /* 0x00000002030e7825 */ /* 0x001fc600078e0216 */
[----:B------:R-:W4:Y:S04]  /*1bc90*/  LDL.64 R22, [R1+0x1020] ;  /* 0x0010200001167983 */ /* 0x000f280000100a00 */
[----:B------:R-:W4:Y:S04]  /*1bca0*/  LDG.E.U16 R79, desc[UR10][R12.64] ;  /* 0x0000000a0c4f7981 */ /* 0x000f28000c1e1500 */
[----:B------:R0:W4:Y:S04]  /*1bcb0*/  LDG.E.U16 R82, desc[UR10][R8.64] ;  /* 0x0000000a08527981 */ /* 0x000128000c1e1500 */
[----:B------:R-:W4:Y:S04]  /*1bcc0*/  LDG.E.U16 R81, desc[UR10][R6.64] ;  /* 0x0000000a06517981 */ /* 0x000f28000c1e1500 */
[----:B------:R-:W4:Y:S01]  /*1bcd0*/  LDL.64 R38, [R1+0xf78] ;  /* 0x000f780001267983 */ /* 0x000f220000100a00 */
[----:B-1----:R-:W-:-:S03]  /*1bce0*/  IMAD.WIDE R10, R3, 0x2, R20 ;  /* 0x00000002030a7825 */ /* 0x002fc600078e0214 */
[----:B------:R-:W4:Y:S01]  /*1bcf0*/  LDL.64 R20, [R1+0xf70] ;  /* 0x000f700001147983 */ /* 0x000f220000100a00 */
[----:B0-----:R-:W-:-:S03]  /*1bd00*/  IMAD.WIDE R8, R3, 0x2, R30 ;  /* 0x0000000203087825 */ /* 0x001fc600078e021e */
[----:B------:R-:W4:Y:S04]  /*1bd10*/  LDL.64 R30, [R1+0xf68] ;  /* 0x000f6800011e7983 */ /* 0x000f280000100a00 */
[----:B------:R3:W4:Y:S04]  /*1bd20*/  LDG.E.U16 R77, desc[UR10][R8.64] ;  /* 0x0000000a084d7981 */ /* 0x000728000c1e1500 */
[----:B------:R0:W4:Y:S04]  /*1bd30*/  LDG.E.U16 R78, desc[UR10][R10.64] ;  /* 0x0000000a0a4e7981 */ /* 0x000128000c1e1500 */
        /* <DEDUP_REMOVED lines=10> */
[----:B------:R-:W-:-:S03]  /*1bde0*/  IMAD.WIDE R140, R3, 0x2, R24 ;  /* 0x00000002038c7825 */ /* 0x000fc600078e0218 */
[----:B------:R-:W3:Y:S01]  /*1bdf0*/  LDL.64 R24, [R1+0xdf8] ;  /* 0x000df80001187983 */ /* 0x000ee20000100a00 */
[----:B0-----:R-:W-:-:S03]  /*1be00*/  IMAD.WIDE R10, R3, 0x2, R34 ;  /* 0x00000002030a7825 */ /* 0x001fc600078e0222 */
[----:B------:R-:W3:Y:S04]  /*1be10*/  LDL.64 R34, [R1+0xeb0] ;  /* 0x000eb00001227983 */ /* 0x000ee80000100a00 */
[----:B------:R-:W3:Y:S01]  /*1be20*/  LDG.E.U16 R169, desc[UR10][R10.64] ;  /* 0x0000000a0aa97981 */ /* 0x000ee2000c1e1500 */
[----:B-----5:R-:W-:-:S03]  /*1be30*/  IMAD.WIDE R6, R3, 0x2, R26 ;  /* 0x0000000203067825 */ /* 0x020fc600078e021a */
[----:B------:R-:W5:Y:S01]  /*1be40*/  LDL.64 R26, [R1+0xea0] ;  /* 0x000ea000011a7983 */ /* 0x000f620000100a00 */
[----:B------:R-:W-:-:S03]  /*1be50*/  IMAD.WIDE R14, R3, 0x2, R32 ;  /* 0x00000002030e7825 */ /* 0x000fc600078e0220 */
[----:B------:R-:W5:Y:S04]  /*1be60*/  LDL.64 R32, [R1+0xdf0] ;  /* 0x000df00001207983 */ /* 0x000f680000100a00 */
[----:B------:R0:W5:Y:S01]  /*1be70*/  LDG.E.U16 R144, desc[UR10][R6.64] ;  /* 0x0000000a06907981 */ /* 0x000162000c1e1500 */
[----:B----4-:R-:W-:-:S03]  /*1be80*/  IMAD.WIDE R12, R3, 0x2, R22 ;  /* 0x00000002030c7825 */ /* 0x010fc600078e0216 */
[----:B------:R-:W4:Y:S04]  /*1be90*/  LDL.64 R22, [R1+0xde8] ;  /* 0x000de80001167983 */ /* 0x000f280000100a00 */
[----:B------:R2:W4:Y:S04]  /*1bea0*/  LDG.E.U16 R137, desc[UR10][R12.64] ;  /* 0x0000000a0c897981 */ /* 0x000528000c1e1500 */
[----:B------:R-:W4:Y:S01]  /*1beb0*/  LDG.E.U16 R139, desc[UR10][R14.64] ;  /* 0x0000000a0e8b7981 */ /* 0x000f22000c1e1500 */
[----:B------:R-:W-:-:S03]  /*1bec0*/  IMAD.WIDE R16, R3, 0x2, R16 ;  /* 0x0000000203107825 */ /* 0x000fc600078e0210 */
[----:B------:R-:W4:Y:S01]  /*1bed0*/  LDG.E.U16 R140, desc[UR10][R140.64] ;  /* 0x0000000a8c8c7981 */ /* 0x000f22000c1e1500 */
[----:B-1----:R-:W-:-:S03]  /*1bee0*/  IMAD.WIDE R8, R3, 0x2, R20 ;  /* 0x0000000203087825 */ /* 0x002fc600078e0214 */
[----:B------:R-:W4:Y:S04]  /*1bef0*/  LDG.E.U16 R16, desc[UR10][R16.64] ;  /* 0x0000000a10107981 */ /* 0x000f28000c1e1500 */
[----:B------:R-:W4:Y:S04]  /*1bf00*/  LDL.64 R20, [R1+0xd38] ;  /* 0x000d380001147983 */ /* 0x000f280000100a00 */
[----:B------:R3:W4:Y:S01]  /*1bf10*/  LDG.E.U16 R75, desc[UR10][R8.64] ;  /* 0x0000000a084b7981 */ /* 0x000722000c1e1500 */
[----:B0-----:R-:W-:-:S03]  /*1bf20*/  IMAD.WIDE R6, R3, 0x2, R30 ;  /* 0x0000000203067825 */ /* 0x001fc600078e021e */
[----:B------:R-:W4:Y:S01]  /*1bf30*/  LDL.64 R30, [R1+0xd30] ;  /* 0x000d3000011e7983 */ /* 0x000f220000100a00 */
[----:B------:R-:W-:-:S03]  /*1bf40*/  IMAD.WIDE R10, R3, 0x2, R38 ;  /* 0x00000002030a7825 */ /* 0x000fc600078e0226 */
[----:B------:R-:W4:Y:S04]  /*1bf50*/  LDL.64 R38, [R1+0xde0] ;  /* 0x000de00001267983 */ /* 0x000f280000100a00 */
        /* <DEDUP_REMOVED lines=10> */
[----:B------:R-:W3:Y:S01]  /*1c000*/  LDG.E.U16 R70, desc[UR10][R8.64] ;  /* 0x0000000a08467981 */ /* 0x000ee2000c1e1500 */
        /* <DEDUP_REMOVED lines=8> */
[----:B------:R-:W5:Y:S04]  /*1c090*/  LDL.64 R32, [R1+0x10d8] ;  /* 0x0010d80001207983 */ /* 0x000f680000100a00 */
[----:B------:R0:W5:Y:S01]  /*1c0a0*/  LDG.E.U16 R69, desc[UR10][R6.64] ;  /* 0x0000000a06457981 */ /* 0x000162000c1e1500 */
[----:B----4-:R-:W-:-:S03]  /*1c0b0*/  IMAD.WIDE R10, R3, 0x2, R22 ;  /* 0x00000002030a7825 */ /* 0x010fc600078e0216 */
[----:B------:R-:W4:Y:S04]  /*1c0c0*/  LDL.64 R22, [R1+0x10d0] ;  /* 0x0010d00001167983 */ /* 0x000f280000100a00 */
[----:B------:R-:W4:Y:S04]  /*1c0d0*/  LDG.E.U16 R66, desc[UR10][R10.64] ;  /* 0x0000000a0a427981 */ /* 0x000f28000c1e1500 */
[----:B------:R1:W4:Y:S04]  /*1c0e0*/  LDG.E.U16 R68, desc[UR10][R14.64] ;  /* 0x0000000a0e447981 */ /* 0x000328000c1e1500 */
[----:B------:R-:W4:Y:S01]  /*1c0f0*/  LDG.E.U16 R67, desc[UR10][R12.64] ;  /* 0x0000000a0c437981 */ /* 0x000f22000c1e1500 */
[----:B0-----:R-:W-:-:S03]  /*1c100*/  IMAD.WIDE R6, R3, 0x2, R20 ;  /* 0x0000000203067825 */ /* 0x001fc600078e0214 */
[----:B------:R-:W4:Y:S04]  /*1c110*/  LDL.64 R20, [R1+0x10c0] ;  /* 0x0010c00001147983 */ /* 0x000f280000100a00 */
[----:B------:R3:W4:Y:S01]  /*1c120*/  LDG.E.U16 R64, desc[UR10][R6.64] ;  /* 0x0000000a06407981 */ /* 0x000722000c1e1500 */
[----:B-1----:R-:W-:-:S03]  /*1c130*/  IMAD.WIDE R14, R3, 0x2, R30 ;  /* 0x00000002030e7825 */ /* 0x002fc600078e021e */
        /* <DEDUP_REMOVED lines=35> */
[----:B------:R-:W4:Y:S04]  /*1c370*/  LDG.E.U16 R136, desc[UR10][R12.64] ;  /* 0x0000000a0c887981 */ /* 0x000f28000c1e1500 */
[----:B------:R-:W4:Y:S04]  /*1c380*/  LDG.E.U16 R165, desc[UR10][R6.64] ;  /* 0x0000000a06a57981 */ /* 0x000f28000c1e1500 */
[----:B------:R-:W4:Y:S01]  /*1c390*/  LDL.64 R38, [R1+0xdc8] ;  /* 0x000dc80001267983 */ /* 0x000f220000100a00 */
        /* <DEDUP_REMOVED lines=28> */
[----:B------:R-:W4:Y:S04]  /*1c560*/  LDL.64 R30, [R1+0xc10] ;  /* 0x000c1000011e7983 */ /* 0x000f280000100a00 */
        /* <DEDUP_REMOVED lines=8> */
[----:B------:R4:W3:Y:S01]  /*1c5f0*/  LDG.E.U16 R45, desc[UR10][R12.64] ;  /* 0x0000000a0c2d7981 */ /* 0x0008e2000c1e1500 */
[----:B------:R-:W-:-:S03]  /*1c600*/  IMAD.WIDE R14, R3, 0x2, R40 ;  /* 0x00000002030e7825 */ /* 0x000fc600078e0228 */
[----:B------:R-:W3:Y:S01]  /*1c610*/  LDG.E.U16 R47, desc[UR10][R6.64] ;  /* 0x0000000a062f7981 */ /* 0x000ee2000c1e1500 */
[----:B0-----:R-:W-:-:S03]  /*1c620*/  IMAD.WIDE R8, R3, 0x2, R24 ;  /* 0x0000000203087825 */ /* 0x001fc600078e0218 */
[----:B------:R-:W3:Y:S04]  /*1c630*/  LDL.64 R24, [R1+0xff8] ;  /* 0x000ff80001187983 */ /* 0x000ee80000100a00 */
[----:B------:R0:W3:Y:S01]  /*1c640*/  LDG.E.U16 R51, desc[UR10][R14.64] ;  /* 0x0000000a0e337981 */ /* 0x0000e2000c1e1500 */
[----:B-----5:R-:W-:-:S03]  /*1c650*/  IMAD.WIDE R10, R3, 0x2, R26 ;  /* 0x00000002030a7825 */ /* 0x020fc600078e021a */
[----:B------:R-:W5:Y:S04]  /*1c660*/  LDG.E.U16 R43, desc[UR10][R8.64] ;  /* 0x0000000a082b7981 */ /* 0x000f68000c1e1500 */
[----:B------:R-:W5:Y:S01]  /*1c670*/  LDL.64 R26, [R1+0x10a0] ;  /* 0x0010a000011a7983 */ /* 0x000f620000100a00 */
[----:B----4-:R-:W-:-:S03]  /*1c680*/  IMAD.WIDE R12, R3, 0x2, R22 ;  /* 0x00000002030c7825 */ /* 0x010fc600078e0216 */
[----:B------:R-:W4:Y:S04]  /*1c690*/  LDG.E.U16 R44, desc[UR10][R10.64] ;  /* 0x0000000a0a2c7981 */ /* 0x000f28000c1e1500 */
[----:B------:R-:W4:Y:S01]  /*1c6a0*/  LDL.64 R22, [R1+0xfe0] ;  /* 0x000fe00001167983 */ /* 0x000f220000100a00 */
[----:B0-----:R-:W-:-:S03]  /*1c6b0*/  IMAD.WIDE R14, R3, 0x2, R38 ;  /* 0x00000002030e7825 */ /* 0x001fc600078e0226 */
[----:B------:R-:W4:Y:S04]  /*1c6c0*/  LDG.E.U16 R40, desc[UR10][R12.64] ;  /* 0x0000000a0c287981 */ /* 0x000f28000c1e1500 */
[----:B------:R0:W4:Y:S01]  /*1c6d0*/  LDG.E.U16 R46, desc[UR10][R14.64] ;  /* 0x0000000a0e2e7981 */ /* 0x000122000c1e1500 */
[----:B------:R-:W-:-:S03]  /*1c6e0*/  IMAD.WIDE R6, R3, 0x2, R34 ;  /* 0x0000000203067825 */ /* 0x000fc600078e0222 */
[----:B------:R-:W4:Y:S04]  /*1c6f0*/  LDL.64 R34, [R1+0xff0] ;  /* 0x000ff00001227983 */ /* 0x000f280000100a00 */
[----:B------:R-:W4:Y:S01]  /*1c700*/  LDG.E.U16 R42, desc[UR10][R6.64] ;  /* 0x0000000a062a7981 */ /* 0x000f22000c1e1500 */
[----:B0-----:R-:W-:-:S03]  /*1c710*/  IMAD.WIDE R14, R3, 0x2, R32 ;  /* 0x00000002030e7825 */ /* 0x001fc600078e0220 */
[----:B------:R-:W4:Y:S01]  /*1c720*/  LDL.64 R32, [R1+0xfe8] ;  /* 0x000fe80001207983 */ /* 0x000f220000100a00 */
[----:B------:R-:W-:-:S03]  /*1c730*/  IMAD.WIDE R10, R3, 0x2, R20 ;  /* 0x00000002030a7825 */ /* 0x000fc600078e0214 */
[----:B------:R-:W4:Y:S04]  /*1c740*/  LDL.64 R20, [R1+0xf38] ;  /* 0x000f380001147983 */ /* 0x000f280000100a00 */
[----:B------:R3:W4:Y:S01]  /*1c750*/  LDG.E.U16 R39, desc[UR10][R10.64] ;  /* 0x0000000a0a277981 */ /* 0x000722000c1e1500 */
[----:B------:R-:W-:-:S03]  /*1c760*/  IMAD.WIDE R8, R3, 0x2, R30 ;  /* 0x0000000203087825 */ /* 0x000fc600078e021e */
[----:B------:R-:W4:Y:S04]  /*1c770*/  LDL.64 R30, [R1+0xf30] ;  /* 0x000f3000011e7983 */ /* 0x000f280000100a00 */
[----:B------:R-:W4:Y:S04]  /*1c780*/  LDG.E.U16 R38, desc[UR10][R8.64] ;  /* 0x0000000a08267981 */ /* 0x000f28000c1e1500 */
[----:B------:R0:W4:Y:S01]  /*1c790*/  LDG.E.U16 R41, desc[UR10][R14.64] ;  /* 0x0000000a0e297981 */ /* 0x000122000c1e1500 */
[----:B--2---:R-:W-:-:S03]  /*1c7a0*/  IMAD.WIDE R12, R3, 0x2, R28 ;  /* 0x00000002030c7825 */ /* 0x004fc600078e021c */
[----:B------:R-:W2:Y:S01]  /*1c7b0*/  LDL.64 R28, [R1+0xe78] ;  /* 0x000e7800011c7983 */ /* 0x000ea20000100a00 */
[----:B---3--:R-:W-:-:S03]  /*1c7c0*/  IMAD.WIDE R10, R3, 0x2, R18 ;  /* 0x00000002030a7825 */ /* 0x008fc600078e0212 */
[----:B------:R-:W3:Y:S01]  /*1c7d0*/  LDL.64 R18, [R1+0xe70] ;  /* 0x000e700001127983 */ /* 0x000ee20000100a00 */
[----:B------:R-:W-:-:S03]  /*1c7e0*/  IMAD.WIDE R6, R3, 0x2, R36 ;  /* 0x0000000203067825 */ /* 0x000fc600078e0224 */
[----:B------:R-:W3:Y:S04]  /*1c7f0*/  LDG.E.U16 R159, desc[UR10][R10.64] ;  /* 0x0000000a0a9f7981 */ /* 0x000ee8000c1e1500 */
[----:B------:R1:W3:Y:S01]  /*1c800*/  LDG.E.U16 R37, desc[UR10][R6.64] ;  /* 0x0000000a06257981 */ /* 0x0002e2000c1e1500 */
[----:B0-----:R-:W-:-:S03]  /*1c810*/  IMAD.WIDE R14, R3, 0x2, R114 ;  /* 0x00000002030e7825 */ /* 0x001fc600078e0272 */
[----:B------:R-:W3:Y:S04]  /*1c820*/  LDL.64 R114, [R1+0xce8] ;  /* 0x000ce80001727983 */ /* 0x000ee80000100a00 */
[----:B------:R-:W3:Y:S01]  /*1c830*/  LDG.E.U16 R161, desc[UR10][R12.64] ;  /* 0x0000000a0ca17981 */ /* 0x000ee2000c1e1500 */
[----:B-1----:R-:W-:-:S03]  /*1c840*/  IMAD.WIDE R6, R3, 0x2, R24 ;  /* 0x0000000203067825 */ /* 0x002fc600078e0218 */
[----:B------:R-:W3:Y:S04]  /*1c850*/  LDL.64 R24, [R1+0xdb0] ;  /* 0x000db00001187983 */ /* 0x000ee80000100a00 */
[----:B------:R0:W3:Y:S04]  /*1c860*/  LDG.E.U16 R163, desc[UR10][R14.64] ;  /* 0x0000000a0ea37981 */ /* 0x0000e8000c1e1500 */
[----:B------:R-:W3:Y:S01]  /*1c870*/  LDG.E.U16 R36, desc[UR10][R6.64] ;  /* 0x0000000a06247981 */ /* 0x000ee2000c1e1500 */
[----:B-----5:R-:W-:-:S03]  /*1c880*/  IMAD.WIDE R8, R3, 0x2, R26 ;  /* 0x0000000203087825 */ /* 0x020fc600078e021a */
[----:B------:R-:W5:Y:S04]  /*1c890*/  LDL.64 R26, [R1+0xe68] ;  /* 0x000e6800011a7983 */ /* 0x000f680000100a00 */
[----:B------:R-:W5:Y:S01]  /*1c8a0*/  LDG.E.U16 R157, desc[UR10][R8.64] ;  /* 0x0000000a089d7981 */ /* 0x000f62000c1e1500 */
[----:B----4-:R-:W-:-:S03]  /*1c8b0*/  IMAD.WIDE R10, R3, 0x2, R22 ;  /* 0x00000002030a7825 */ /* 0x010fc600078e0216 */
[----:B------:R-:W4:Y:S01]  /*1c8c0*/  LDL.64 R22, [R1+0xda8] ;  /* 0x000da80001167983 */ /* 0x000f220000100a00 */
[----:B0-----:R-:W-:-:S05]  /*1c8d0*/  IMAD.WIDE R14, R3, 0x2, R34 ;  /* 0x00000002030e7825 */ /* 0x001fca00078e0222 */
[----:B------:R-:W4:Y:S01]  /*1c8e0*/  LDG.E.U16 R35, desc[UR10][R14.64] ;  /* 0x0000000a0e237981 */ /* 0x000f22000c1e1500 */
[----:B------:R-:W-:-:S03]  /*1c8f0*/  IMAD.WIDE R12, R3, 0x2, R32 ;  /* 0x00000002030c7825 */ /* 0x000fc600078e0220 */
[----:B------:R-:W4:Y:S04]  /*1c900*/  LDG.E.U16 R33, desc[UR10][R10.64] ;  /* 0x0000000a0a217981 */ /* 0x000f28000c1e1500 */
[----:B------:R0:W4:Y:S02]  /*1c910*/  LDG.E.U16 R34, desc[UR10][R12.64] ;  /* 0x0000000a0c227981 */ /* 0x000124000c1e1500 */
[C---:B0-----:R-:W-:Y:S02]  /*1c920*/  IMAD.WIDE R12, R3.reuse, 0x2, R116 ;  /* 0x00000002030c7825 */ /* 0x041fe400078e0274 */
[----:B------:R-:W4:Y:S02]  /*1c930*/  LDL.64 R116, [R1+0xce0] ;  /* 0x000ce00001747983 */ /* 0x000f240000100a00 */
[----:B------:R-:W-:-:S02]  /*1c940*/  IMAD.WIDE R8, R3, 0x2, R20 ;  /* 0x0000000203087825 */ /* 0x000fc400078e0214 */
[----:B------:R-:W4:Y:S04]  /*1c950*/  LDL.64 R20, [R1+0xda0] ;  /* 0x000da00001147983 */ /* 0x000f280000100a00 */
[----:B------:R-:W4:Y:S01]  /*1c960*/  LDG.E.U16 R32, desc[UR10][R8.64] ;  /* 0x0000000a08207981 */ /* 0x000f22000c1e1500 */
[----:B------:R-:W-:-:S03]  /*1c970*/  IMAD.WIDE R14, R3, 0x2, R124 ;  /* 0x00000002030e7825 */ /* 0x000fc600078e027c */
[----:B------:R-:W4:Y:S01]  /*1c980*/  LDL.64 R124, [R1+0xbe8] ;  /* 0x000be800017c7983 */ /* 0x000f220000100a00 */
[----:B------:R-:W-:-:S03]  /*1c990*/  IMAD.WIDE R6, R3, 0x2, R30 ;  /* 0x0000000203067825 */ /* 0x000fc600078e021e */
[----:B------:R0:W4:Y:S04]  /*1c9a0*/  LDG.E.U16 R30, desc[UR10][R14.64] ;  /* 0x0000000a0e1e7981 */ /* 0x000128000c1e1500 */
[----:B------:R-:W4:Y:S01]  /*1c9b0*/  LDG.E.U16 R31, desc[UR10][R6.64] ;  /* 0x0000000a061f7981 */ /* 0x000f22000c1e1500 */
[----:B0-----:R-:W-:-:S03]  /*1c9c0*/  IMAD.WIDE R14, R3, 0x2, R122 ;  /* 0x00000002030e7825 */ /* 0x001fc600078e027a */
[----:B------:R-:W4:Y:S01]  /*1c9d0*/  LDL.64 R122, [R1+0x1090] ;  /* 0x00109000017a7983 */ /* 0x000f220000100a00 */
[----:B--2---:R-:W-:-:S03]  /*1c9e0*/  IMAD.WIDE R10, R3, 0x2, R28 ;  /* 0x00000002030a7825 */ /* 0x004fc600078e021c */
[----:B------:R0:W2:Y:S01]  /*1c9f0*/  LDG.E.U16 R29, desc[UR10][R12.64] ;  /* 0x0000000a0c1d7981 */ /* 0x0000a2000c1e1500 */
[----:B---3--:R-:W-:-:S03]  /*1ca00*/  IMAD.WIDE R8, R3, 0x2, R18 ;  /* 0x0000000203087825 */ /* 0x008fc600078e0212 */
[----:B------:R-:W3:Y:S04]  /*1ca10*/  LDL.64 R18, [R1+0xc00] ;  /* 0x000c000001127983 */ /* 0x000ee80000100a00 */
[----:B------:R1:W2:Y:S01]  /*1ca20*/  LDG.E.U16 R28, desc[UR10][R10.64] ;  /* 0x0000000a0a1c7981 */ /* 0x0002a2000c1e1500 */
[----:B0-----:R-:W-:-:S03]  /*1ca30*/  IMAD.WIDE R12, R3, 0x2, R120 ;  /* 0x00000002030c7825 */ /* 0x001fc600078e0278 */
[----:B------:R-:W2:Y:S01]  /*1ca40*/  LDL.64 R120, [R1+0x1098] ;  /* 0x0010980001787983 */ /* 0x000ea20000100a00 */
[----:B-1----:R-:W-:-:S03]  /*1ca50*/  IMAD.WIDE R10, R3, 0x2, R24 ;  /* 0x00000002030a7825 */ /* 0x002fc600078e0218 */
[----:B------:R0:W3:Y:S04]  /*1ca60*/  LDG.E.U16 R24, desc[UR10][R12.64] ;  /* 0x0000000a0c187981 */ /* 0x0000e8000c1e1500 */
[----:B------:R1:W3:Y:S01]  /*1ca70*/  LDG.E.U16 R25, desc[UR10][R14.64] ;  /* 0x0000000a0e197981 */ /* 0x0002e2000c1e1500 */
[----:B-----5:R-:W-:-:S03]  /*1ca80*/  IMAD.WIDE R6, R3, 0x2, R26 ;  /* 0x0000000203067825 */ /* 0x020fc600078e021a */
[----:B------:R4:W5:Y:S01]  /*1ca90*/  LDG.E.U16 R27, desc[UR10][R8.64] ;  /* 0x0000000a081b7981 */ /* 0x000962000c1e1500 */
[----:B0-----:R-:W-:-:S03]  /*1caa0*/  IMAD.WIDE R12, R3, 0x2, R118 ;  /* 0x00000002030c7825 */ /* 0x001fc600078e0276 */
[----:B------:R-:W5:Y:S01]  /*1cab0*/  LDL.64 R118, [R1+0xf08] ;  /* 0x000f080001767983 */ /* 0x000f620000100a00 */
[----:B-1----:R-:W-:-:S03]  /*1cac0*/  IMAD.WIDE R14, R3, 0x2, R128 ;  /* 0x00000002030e7825 */ /* 0x002fc600078e0280 */
[----:B------:R-:W5:Y:S01]  /*1cad0*/  LDL.64 R128, [R1+0x1088] ;  /* 0x0010880001807983 */ /* 0x000f620000100a00 */
[----:B----4-:R-:W-:-:S03]  /*1cae0*/  IMAD.WIDE R8, R3, 0x2, R22 ;  /* 0x0000000203087825 */ /* 0x010fc600078e0216 */
[----:B------:R0:W4:Y:S04]  /*1caf0*/  LDG.E.U16 R23, desc[UR10][R10.64] ;  /* 0x0000000a0a177981 */ /* 0x000128000c1e1500 */
[----:B------:R1:W4:Y:S04]  /*1cb00*/  LDG.E.U16 R22, desc[UR10][R8.64] ;  /* 0x0000000a08167981 */ /* 0x000328000c1e1500 */
[----:B------:R1:W4:Y:S01]  /*1cb10*/  LDG.E.U16 R26, desc[UR10][R6.64] ;  /* 0x0000000a061a7981 */ /* 0x000322000c1e1500 */
[----:B0-----:R-:W-:-:S03]  /*1cb20*/  IMAD.WIDE R10, R3, 0x2, R114 ;  /* 0x00000002030a7825 */ /* 0x001fc600078e0272 */
[----:B------:R-:W4:Y:S01]  /*1cb30*/  LDL.64 R114, [R1+0x1080] ;  /* 0x0010800001727983 */ /* 0x000f220000100a00 */
[----:B-1----:R-:W-:-:S03]  /*1cb40*/  IMAD.WIDE R8, R3, 0x2, R116 ;  /* 0x0000000203087825 */ /* 0x002fc600078e0274 */
[----:B------:R-:W4:Y:S04]  /*1cb50*/  LDL.64 R116, [R1+0xf18] ;  /* 0x000f180001747983 */ /* 0x000f280000100a00 */
[----:B------:R-:W4:Y:S01]  /*1cb60*/  LDG.E.U16 R17, desc[UR10][R8.64] ;  /* 0x0000000a08117981 */ /* 0x000f22000c1e1500 */
[----:B------:R-:W-:-:S03]  /*1cb70*/  IMAD.WIDE R6, R3, 0x2, R20 ;  /* 0x0000000203067825 */ /* 0x000fc600078e0214 */
[----:B------:R0:W4:Y:S04]  /*1cb80*/  LDG.E.U16 R20, desc[UR10][R14.64] ;  /* 0x0000000a0e147981 */ /* 0x000128000c1e1500 */
[----:B------:R3:W4:Y:S01]  /*1cb90*/  LDG.E.U16 R21, desc[UR10][R6.64] ;  /* 0x0000000a06157981 */ /* 0x000722000c1e1500 */
[----:B0-----:R-:W-:-:S06]  /*1cba0*/  IMAD.WIDE R14, R3, 0x2, R146 ;  /* 0x00000002030e7825 */ /* 0x001fcc00078e0292 */
[----:B------:R-:W4:Y:S01]  /*1cbb0*/  LDG.E.U16 R15, desc[UR10][R14.64] ;  /* 0x0000000a0e0f7981 */ /* 0x000f22000c1e1500 */
[----:B--2---:R-:W-:-:S03]  /*1cbc0*/  IMAD.WIDE R8, R3, 0x2, R120 ;  /* 0x0000000203087825 */ /* 0x004fc600078e0278 */
[----:B------:R-:W2:Y:S04]  /*1cbd0*/  LDL.64 R120, [R1+0xf00] ;  /* 0x000f000001787983 */ /* 0x000ea80000100a00 */
[----:B------:R0:W2:Y:S01]  /*1cbe0*/  LDG.E.U16 R147, desc[UR10][R8.64] ;  /* 0x0000000a08937981 */ /* 0x0000a2000c1e1500 */
[----:B---3--:R-:W-:-:S03]  /*1cbf0*/  IMAD.WIDE R6, R3, 0x2, R18 ;  /* 0x0000000203067825 */ /* 0x008fc600078e0212 */
[----:B------:R1:W3:Y:S04]  /*1cc00*/  LDG.E.U16 R19, desc[UR10][R12.64] ;  /* 0x0000000a0c137981 */ /* 0x0002e8000c1e1500 */
[----:B------:R1:W3:Y:S01]  /*1cc10*/  LDG.E.U16 R18, desc[UR10][R10.64] ;  /* 0x0000000a0a127981 */ /* 0x0002e2000c1e1500 */
[----:B0-----:R-:W-:-:S03]  /*1cc20*/  IMAD.WIDE R8, R3, 0x2, R206 ;  /* 0x0000000203087825 */ /* 0x001fc600078e02ce */
[----:B------:R-:W3:Y:S01]  /*1cc30*/  LDL.64 R206, [R1+0xe58] ;  /* 0x000e580001ce7983 */ /* 0x000ee20000100a00 */
[----:B-1----:R-:W-:-:S03]  /*1cc40*/  IMAD.WIDE R12, R3, 0x2, R142 ;  /* 0x00000002030c7825 */ /* 0x002fc600078e028e */
[----:B------:R0:W3:Y:S01]  /*1cc50*/  LDG.E.U16 R5, desc[UR10][R6.64] ;  /* 0x0000000a06057981 */ /* 0x0000e2000c1e1500 */
[----:B------:R-:W-:-:S03]  /*1cc60*/  IMAD.WIDE R10, R3, 0x2, R124 ;  /* 0x00000002030a7825 */ /* 0x000fc600078e027c */
[----:B------:R-:W3:Y:S01]  /*1cc70*/  LDG.E.U16 R14, desc[UR10][R12.64] ;  /* 0x0000000a0c0e7981 */ /* 0x000ee2000c1e1500 */
[----:B------:R-:W1:Y:S01]  /*1cc80*/  LDC R125, c[0x0][0x3c4] ;  /* 0x0000f100ff7d7b82 */ /* 0x000e620000000800 */
[----:B0-----:R-:W-:-:S07]  /*1cc90*/  IMAD.WIDE R6, R3, 0x2, R122 ;  /* 0x0000000203067825 */ /* 0x001fce00078e027a */
[----:B------:R-:W0:Y:S01]  /*1cca0*/  LDC R124, c[0x0][0x3c4] ;  /* 0x0000f100ff7c7b82 */ /* 0x000e220000000800 */
[----:B------:R5:W3:Y:S04]  /*1ccb0*/  LDG.E.U16 R13, desc[UR10][R10.64] ;  /* 0x0000000a0a0d7981 */ /* 0x000ae8000c1e1500 */
[----:B------:R4:W3:Y:S01]  /*1ccc0*/  LDG.E.U16 R146, desc[UR10][R6.64] ;  /* 0x0000000a06927981 */ /* 0x0008e2000c1e1500 */
[C---:B-----5:R-:W-:Y:S02]  /*1ccd0*/  IMAD.WIDE R142, R3.reuse, 0x2, R128 ;  /* 0x00000002038e7825 */ /* 0x060fe400078e0280 */
[----:B------:R-:W5:Y:S02]  /*1cce0*/  LDC R129, c[0x0][0x3c4] ;  /* 0x0000f100ff817b82 */ /* 0x000f640000000800 */
[----:B------:R-:W-:-:S02]  /*1ccf0*/  IMAD.WIDE R10, R3, 0x2, R208 ;  /* 0x00000002030a7825 */ /* 0x000fc400078e02d0 */
[----:B------:R-:W3:Y:S04]  /*1cd00*/  LDG.E.U16 R142, desc[UR10][R142.64] ;  /* 0x0000000a8e8e7981 */ /* 0x000ee8000c1e1500 */
[----:B------:R-:W3:Y:S01]  /*1cd10*/  LDL.64 R208, [R1+0xe50] ;  /* 0x000e500001d07983 */ /* 0x000ee20000100a00 */
[C---:B----4-:R-:W-:Y:S01]  /*1cd20*/  IMAD.WIDE R6, R3.reuse, 0x2, R194 ;  /* 0x0000000203067825 */ /* 0x050fe200078e02c2 */
[----:B------:R-:W4:Y:S02]  /*1cd30*/  LDC R122, c[0x0][0x3c4] ;  /* 0x0000f100ff7a7b82 */ /* 0x000f240000000800 */
[----:B------:R-:W3:Y:S01]  /*1cd40*/  LDL.64 R194, [R1+0xe48] ;  /* 0x000e480001c27983 */ /* 0x000ee20000100a00 */
[----:B------:R-:W-:-:S03]  /*1cd50*/  IMAD.WIDE R114, R3, 0x2, R114 ;  /* 0x0000000203727825 */ /* 0x000fc600078e0272 */
[----:B------:R-:W3:Y:S04]  /*1cd60*/  LDG.E.U16 R12, desc[UR10][R10.64] ;  /* 0x0000000a0a0c7981 */ /* 0x000ee8000c1e1500 */
[----:B------:R1:W3:Y:S04]  /*1cd70*/  LDG.E.U16 R141, desc[UR10][R114.64] ;  /* 0x0000000a728d7981 */ /* 0x0002e8000c1e1500 */
[----:B------:R0:W3:Y:S01]  /*1cd80*/  LDG.E.U16 R10, desc[UR10][R6.64] ;  /* 0x0000000a060a7981 */ /* 0x0000e2000c1e1500 */
[----:B-1----:R-:W-:-:S03]  /*1cd90*/  IMAD.WIDE R114, R3, 0x2, R118 ;  /* 0x0000000203727825 */ /* 0x002fc600078e0276 */
[----:B------:R1:W3:Y:S01]  /*1cda0*/  LDG.E.U16 R11, desc[UR10][R8.64] ;  /* 0x0000000a080b7981 */ /* 0x0002e2000c1e1500 */
[----:B------:R-:W4:Y:S01]  /*1cdb0*/  LDC R118, c[0x0][0x3c4] ;  /* 0x0000f100ff767b82 */ /* 0x000f220000000800 */
[----:B0-----:R-:W-:-:S04]  /*1cdc0*/  IMAD.WIDE R6, R3, 0x2, R190 ;  /* 0x0000000203067825 */ /* 0x001fc800078e02be */
[C---:B-1----:R-:W-:Y:S02]  /*1cdd0*/  IMAD.WIDE R8, R3.reuse, 0x2, R192 ;  /* 0x0000000203087825 */ /* 0x042fe400078e02c0 */
[----:B------:R-:W3:Y:S01]  /*1cde0*/  LDG.E.U16 R7, desc[UR10][R6.64] ;  /* 0x0000000a06077981 */ /* 0x000ee2000c1e1500 */
[----:B------:R-:W0:Y:S01]  /*1cdf0*/  LDC R192, c[0x0][0x3c4] ;  /* 0x0000f100ffc07b82 */ /* 0x000e220000000800 */
[----:B------:R-:W-:Y:S02]  /*1ce00*/  IMAD.WIDE R116, R3, 0x2, R116 ;  /* 0x0000000203747825 */ /* 0x000fe400078e0274 */
[----:B------:R-:W3:Y:S04]  /*1ce10*/  LDG.E.U16 R9, desc[UR10][R8.64] ;  /* 0x0000000a08097981 */ /* 0x000ee8000c1e1500 */
[----:B------:R1:W3:Y:S01]  /*1ce20*/  LDG.E.U16 R6, desc[UR10][R114.64] ;  /* 0x0000000a72067981 */ /* 0x0002e2000c1e1500 */
[----:B----4-:R-:W-:-:S03]  /*1ce30*/  IMAD.WIDE R118, R118, 0x2, R198 ;  /* 0x0000000276767825 */ /* 0x010fc600078e02c6 */
[----:B------:R4:W3:Y:S01]  /*1ce40*/  LDG.E.U16 R8, desc[UR10][R116.64] ;  /* 0x0000000a74087981 */ /* 0x0008e2000c1e1500 */
[----:B-1----:R-:W-:-:S04]  /*1ce50*/  IMAD.WIDE R114, R125, 0x2, R200 ;  /* 0x000000027d727825 */ /* 0x002fc800078e02c8 */
[----:B----4-:R-:W-:-:S04]  /*1ce60*/  IMAD.WIDE R116, R124, 0x2, R202 ;  /* 0x000000027c747825 */ /* 0x010fc800078e02ca */
[----:B------:R-:W-:-:S04]  /*1ce70*/  IMAD.WIDE R114, R3, 0x2, R114 ;  /* 0x0000000203727825 */ /* 0x000fc800078e0272 */
[----:B-----5:R-:W-:Y:S01]  /*1ce80*/  IMAD.SHL.U32 R124, R129, 0x2, RZ ;  /* 0x00000002817c7824 */ /* 0x020fe200078e00ff */
[----:B------:R1:W4:Y:S01]  /*1ce90*/  LDG.E.U16 R132, desc[UR10][R114.64] ;  /* 0x0000000a72847981 */ /* 0x000322000c1e1500 */
[----:B------:R-:W-:-:S04]  /*1cea0*/  IMAD.WIDE R118, R3, 0x2, R118 ;  /* 0x0000000203767825 */ /* 0x000fc800078e0276 */
[----:B------:R-:W-:Y:S01]  /*1ceb0*/  IMAD R172, R172, 0x3, RZ ;  /* 0x00000003acac7824 */ /* 0x000fe200078e02ff */
[----:B------:R5:W4:Y:S01]  /*1cec0*/  LDG.E.U16 R134, desc[UR10][R118.64] ;  /* 0x0000000a76867981 */ /* 0x000b22000c1e1500 */
[----:B------:R-:W-:-:S04]  /*1ced0*/  IMAD.WIDE R122, R122, 0x2, R204 ;  /* 0x000000027a7a7825 */ /* 0x000fc800078e02cc */
[----:B-1----:R-:W-:-:S04]  /*1cee0*/  IMAD.WIDE R114, R124, 0x2, R198 ;  /* 0x000000027c727825 */ /* 0x002fc800078e02c6 */
[----:B-----5:R-:W-:-:S04]  /*1cef0*/  IMAD.WIDE R118, R172, 0x2, R202 ;  /* 0x00000002ac767825 */ /* 0x020fc800078e02ca */
[----:B------:R-:W-:-:S04]  /*1cf00*/  IMAD.WIDE R114, R3, 0x2, R114 ;  /* 0x0000000203727825 */ /* 0x000fc800078e0272 */
[C---:B------:R-:W-:Y:S01]  /*1cf10*/  IMAD.WIDE R116, R3.reuse, 0x2, R116 ;  /* 0x0000000203747825 */ /* 0x040fe200078e0274 */
[----:B------:R1:W5:Y:S03]  /*1cf20*/  LDG.E.U16 R150, desc[UR10][R114.64] ;  /* 0x0000000a72967981 */ /* 0x000366000c1e1500 */
[C---:B------:R-:W-:Y:S01]  /*1cf30*/  IMAD.WIDE R122, R3.reuse, 0x2, R122 ;  /* 0x00000002037a7825 */ /* 0x040fe200078e027a */
[----:B------:R0:W4:Y:S03]  /*1cf40*/  LDG.E.U16 R130, desc[UR10][R116.64] ;  /* 0x0000000a74827981 */ /* 0x000126000c1e1500 */
[----:B------:R-:W-:Y:S01]  /*1cf50*/  IMAD.WIDE R118, R3, 0x2, R118 ;  /* 0x0000000203767825 */ /* 0x000fe200078e0276 */
[----:B------:R0:W4:Y:S03]  /*1cf60*/  LDG.E.U16 R129, desc[UR10][R122.64] ;  /* 0x0000000a7a817981 */ /* 0x000126000c1e1500 */
[----:B-1----:R-:W-:-:S02]  /*1cf70*/  IMAD.SHL.U32 R114, R160, 0x4, RZ ;  /* 0x00000004a0727824 */ /* 0x002fc400078e00ff */
[----:B------:R1:W4:Y:S01]  /*1cf80*/  LDG.E.U16 R160, desc[UR10][R118.64] ;  /* 0x0000000a76a07981 */ /* 0x000322000c1e1500 */
[----:B0-----:R-:W-:-:S04]  /*1cf90*/  IMAD.WIDE R116, R172, 0x2, R200 ;  /* 0x00000002ac747825 */ /* 0x001fc800078e02c8 */
[----:B------:R-:W-:-:S04]  /*1cfa0*/  IMAD.WIDE R122, R124, 0x2, R200 ;  /* 0x000000027c7a7825 */ /* 0x000fc800078e02c8 */
[----:B-1----:R-:W-:-:S04]  /*1cfb0*/  IMAD.WIDE R118, R114, 0x2, R204 ;  /* 0x0000000272767825 */ /* 0x002fc800078e02cc */
[----:B------:R-:W-:-:S04]  /*1cfc0*/  IMAD.WIDE R116, R3, 0x2, R116 ;  /* 0x0000000203747825 */ /* 0x000fc800078e0274 */
[C---:B------:R-:W-:Y:S01]  /*1cfd0*/  IMAD.WIDE R122, R3.reuse, 0x2, R122 ;  /* 0x00000002037a7825 */ /* 0x040fe200078e027a */
[----:B------:R0:W4:Y:S03]  /*1cfe0*/  LDG.E.U16 R162, desc[UR10][R116.64] ;  /* 0x0000000a74a27981 */ /* 0x000126000c1e1500 */
[----:B------:R-:W-:Y:S01]  /*1cff0*/  IMAD.WIDE R118, R3, 0x2, R118 ;  /* 0x0000000203767825 */ /* 0x000fe200078e0276 */
[----:B------:R1:W4:Y:S03]  /*1d000*/  LDG.E.U16 R143, desc[UR10][R122.64] ;  /* 0x0000000a7a8f7981 */ /* 0x000326000c1e1500 */
[----:B------:R-:W-:Y:S01]  /*1d010*/  IMAD R184, R184, 0x5, RZ ;  /* 0x00000005b8b87824 */ /* 0x000fe200078e02ff */
[----:B------:R1:W4:Y:S01]  /*1d020*/  LDG.E.U16 R174, desc[UR10][R118.64] ;  /* 0x0000000a76ae7981 */ /* 0x000322000c1e1500 */
[----:B0-----:R-:W-:-:S04]  /*1d030*/  IMAD.WIDE R116, R172, 0x2, R198 ;  /* 0x00000002ac747825 */ /* 0x001fc800078e02c6 */
[----:B-1----:R-:W-:-:S04]  /*1d040*/  IMAD.WIDE R122, R114, 0x2, R200 ;  /* 0x00000002727a7825 */ /* 0x002fc800078e02c8 */
[----:B------:R-:W-:-:S04]  /*1d050*/  IMAD.WIDE R118, R184, 0x2, R200 ;  /* 0x00000002b8767825 */ /* 0x000fc800078e02c8 */
[----:B------:R-:W-:-:S04]  /*1d060*/  IMAD.WIDE R116, R3, 0x2, R116 ;  /* 0x0000000203747825 */ /* 0x000fc800078e0274 */
[----:B------:R-:W-:-:S04]  /*1d070*/  IMAD.WIDE R118, R3, 0x2, R118 ;  /* 0x0000000203767825 */ /* 0x000fc800078e0276 */
[----:B------:R-:W-:Y:S01]  /*1d080*/  IMAD R192, R192, 0x6, RZ ;  /* 0x00000006c0c07824 */ /* 0x000fe200078e02ff */
[----:B------:R-:W4:Y:S01]  /*1d090*/  LDG.E.U16 R190, desc[UR10][R118.64] ;  /* 0x0000000a76be7981 */ /* 0x000f22000c1e1500 */
[----:B------:R-:W-:-:S05]  /*1d0a0*/  IMAD.WIDE R122, R3, 0x2, R122 ;  /* 0x00000002037a7825 */ /* 0x000fca00078e027a */
[----:B------:R-:W4:Y:S01]  /*1d0b0*/  LDG.E.U16 R178, desc[UR10][R122.64] ;  /* 0x0000000a7ab27981 */ /* 0x000f22000c1e1500 */
[----:B--2---:R-:W-:-:S05]  /*1d0c0*/  IMAD.WIDE R120, R3, 0x2, R120 ;  /* 0x0000000203787825 */ /* 0x004fca00078e0278 */
[----:B------:R0:W2:Y:S02]  /*1d0d0*/  LDG.E.U16 R128, desc[UR10][R120.64] ;  /* 0x0000000a78807981 */ /* 0x0000a4000c1e1500 */
[----:B0-----:R-:W-:-:S04]  /*1d0e0*/  IMAD.WIDE R120, R124, 0x2, R202 ;  /* 0x000000027c787825 */ /* 0x001fc800078e02ca */
[----:B------:R-:W-:-:S05]  /*1d0f0*/  IMAD.WIDE R120, R3, 0x2, R120 ;  /* 0x0000000203787825 */ /* 0x000fca00078e0278 */
[----:B------:R0:W2:Y:S02]  /*1d100*/  LDG.E.U16 R138, desc[UR10][R120.64] ;  /* 0x0000000a788a7981 */ /* 0x0000a4000c1e1500 */
[----:B0-----:R-:W-:Y:S02]  /*1d110*/  IMAD.WIDE R120, R172, 0x2, R204 ;  /* 0x00000002ac787825 */ /* 0x001fe400078e02cc */
[----:B------:R-:W2:Y:S02]  /*1d120*/  LDG.E.U16 R172, desc[UR10][R116.64] ;  /* 0x0000000a74ac7981 */ /* 0x000ea4000c1e1500 */
[----:B------:R-:W-:-:S04]  /*1d130*/  IMAD.WIDE R120, R3, 0x2, R120 ;  /* 0x0000000203787825 */ /* 0x000fc800078e0278 */
[----:B------:R-:W-:Y:S01]  /*1d140*/  IMAD.WIDE R124, R124, 0x2, R204 ;  /* 0x000000027c7c7825 */ /* 0x000fe200078e02cc */
[----:B------:R0:W2:Y:S03]  /*1d150*/  LDG.E.U16 R158, desc[UR10][R120.64] ;  /* 0x0000000a789e7981 */ /* 0x0000a6000c1e1500 */
[----:B------:R-:W-:-:S04]  /*1d160*/  IMAD.WIDE R124, R3, 0x2, R124 ;  /* 0x00000002037c7825 */ /* 0x000fc800078e027c */
[C---:B0-----:R-:W-:Y:S01]  /*1d170*/  IMAD.WIDE R120, R114.reuse, 0x2, R202 ;  /* 0x0000000272787825 */ /* 0x041fe200078e02ca */
[----:B------:R0:W2:Y:S03]  /*1d180*/  LDG.E.U16 R154, desc[UR10][R124.64] ;  /* 0x0000000a7c9a7981 */ /* 0x0000a6000c1e1500 */
[----:B------:R-:W-:-:S04]  /*1d190*/  IMAD.WIDE R114, R114, 0x2, R198 ;  /* 0x0000000272727825 */ /* 0x000fc800078e02c6 */
[----:B------:R-:W-:-:S04]  /*1d1a0*/  IMAD.WIDE R120, R3, 0x2, R120 ;  /* 0x0000000203787825 */ /* 0x000fc800078e0278 */
[----:B------:R-:W-:Y:S01]  /*1d1b0*/  IMAD.WIDE R114, R3, 0x2, R114 ;  /* 0x0000000203727825 */ /* 0x000fe200078e0272 */
[----:B------:R1:W2:Y:S03]  /*1d1c0*/  LDG.E.U16 R176, desc[UR10][R120.64] ;  /* 0x0000000a78b07981 */ /* 0x0002a6000c1e1500 */
[----:B0-----:R-:W-:-:S04]  /*1d1d0*/  IMAD.WIDE R124, R184, 0x2, R204 ;  /* 0x00000002b87c7825 */ /* 0x001fc800078e02cc */
[----:B------:R-:W-:-:S04]  /*1d1e0*/  IMAD.WIDE R116, R184, 0x2, R198 ;  /* 0x00000002b8747825 */ /* 0x000fc800078e02c6 */
[----:B-1----:R-:W-:Y:S02]  /*1d1f0*/  IMAD.WIDE R120, R184, 0x2, R202 ;  /* 0x00000002b8787825 */ /* 0x002fe400078e02ca */
[----:B------:R0:W2:Y:S02]  /*1d200*/  LDG.E.U16 R184, desc[UR10][R114.64] ;  /* 0x0000000a72b87981 */ /* 0x0000a4000c1e1500 */
[C---:B---3--:R-:W-:Y:S02]  /*1d210*/  IMAD.WIDE R118, R3.reuse, 0x2, R206 ;  /* 0x0000000203767825 */ /* 0x048fe400078e02ce */
[----:B------:R-:W3:Y:S02]  /*1d220*/  LDL.64 R206, [R1+0xcd8] ;  /* 0x000cd80001ce7983 */ /* 0x000ee40000100a00 */
[----:B------:R-:W-:Y:S02]  /*1d230*/  IMAD.WIDE R124, R3, 0x2, R124 ;  /* 0x00000002037c7825 */ /* 0x000fe400078e027c */
[----:B------:R-:W2:Y:S02]  /*1d240*/  LDG.E.U16 R118, desc[UR10][R118.64] ;  /* 0x0000000a76767981 */ /* 0x000ea4000c1e1500 */
[----:B0-----:R-:W-:-:S02]  /*1d250*/  IMAD.WIDE R114, R192, 0x2, R202 ;  /* 0x00000002c0727825 */ /* 0x001fc400078e02ca */
[----:B------:R-:W2:Y:S02]  /*1d260*/  LDG.E.U16 R124, desc[UR10][R124.64] ;  /* 0x0000000a7c7c7981 */ /* 0x000ea4000c1e1500 */
[----:B------:R-:W-:-:S04]  /*1d270*/  IMAD.WIDE R120, R3, 0x2, R120 ;  /* 0x0000000203787825 */ /* 0x000fc800078e0278 */
[----:B------:R-:W-:-:S04]  /*1d280*/  IMAD.WIDE R122, R3, 0x2, R116 ;  /* 0x00000002037a7825 */ /* 0x000fc800078e0274 */
[----:B------:R-:W-:Y:S01]  /*1d290*/  IMAD.WIDE R114, R3, 0x2, R114 ;  /* 0x0000000203727825 */ /* 0x000fe200078e0272 */
[----:B------:R0:W2:Y:S03]  /*1d2a0*/  LDG.E.U16 R125, desc[UR10][R120.64] ;  /* 0x0000000a787d7981 */ /* 0x0000a6000c1e1500 */
[C---:B------:R-:W-:Y:S01]  /*1d2b0*/  IMAD.WIDE R116, R192.reuse, 0x2, R204 ;  /* 0x00000002c0747825 */ /* 0x040fe200078e02cc */
[----:B------:R1:W2:Y:S03]  /*1d2c0*/  LDG.E.U16 R191, desc[UR10][R122.64] ;  /* 0x0000000a7abf7981 */ /* 0x0002a6000c1e1500 */
[----:B0-----:R-:W-:-:S04]  /*1d2d0*/  IMAD.WIDE R120, R192, 0x2, R200 ;  /* 0x00000002c0787825 */ /* 0x001fc800078e02c8 */
[----:B-1----:R-:W-:Y:S02]  /*1d2e0*/  IMAD.WIDE R122, R192, 0x2, R198 ;  /* 0x00000002c07a7825 */ /* 0x002fe400078e02c6 */
[----:B------:R0:W2:Y:S02]  /*1d2f0*/  LDG.E.U16 R192, desc[UR10][R114.64] ;  /* 0x0000000a72c07981 */ /* 0x0000a4000c1e1500 */
[C---:B0-----:R-:W-:Y:S02]  /*1d300*/  IMAD.WIDE R114, R3.reuse, 0x2, R208 ;  /* 0x0000000203727825 */ /* 0x041fe400078e02d0 */
[----:B------:R-:W2:Y:S02]  /*1d310*/  LDL.64 R208, [R1+0xcc8] ;  /* 0x000cc80001d07983 */ /* 0x000ea40000100a00 */
[C---:B------:R-:W-:Y:S02]  /*1d320*/  IMAD.WIDE R116, R3.reuse, 0x2, R116 ;  /* 0x0000000203747825 */ /* 0x040fe400078e0274 */
[----:B------:R0:W4:Y:S04]  /*1d330*/  LDG.E.U16 R193, desc[UR10][R114.64] ;  /* 0x0000000a72c17981 */ /* 0x000128000c1e1500 */
[----:B------:R1:W4:Y:S01]  /*1d340*/  LDG.E.U16 R119, desc[UR10][R116.64] ;  /* 0x0000000a74777981 */ /* 0x000322000c1e1500 */
[----:B0-----:R-:W-:-:S03]  /*1d350*/  IMAD.WIDE R114, R3, 0x2, R216 ;  /* 0x0000000203727825 */ /* 0x001fc600078e02d8 */
[----:B------:R-:W4:Y:S01]  /*1d360*/  LDL.64 R216, [R1+0x1140] ;  /* 0x0011400001d87983 */ /* 0x000f220000100a00 */
[----:B-1----:R-:W-:-:S05]  /*1d370*/  IMAD.WIDE R116, R3, 0x2, R194 ;  /* 0x0000000203747825 */ /* 0x002fca00078e02c2 */
[----:B------:R0:W4:Y:S02]  /*1d380*/  LDG.E.U16 R194, desc[UR10][R116.64] ;  /* 0x0000000a74c27981 */ /* 0x000124000c1e1500 */
[C---:B0-----:R-:W-:Y:S02]  /*1d390*/  IMAD.WIDE R116, R3.reuse, 0x2, R218 ;  /* 0x0000000203747825 */ /* 0x041fe400078e02da */
[----:B------:R-:W4:Y:S02]  /*1d3a0*/  LDL.64 R218, [R1+0xc78] ;  /* 0x000c780001da7983 */ /* 0x000f240000100a00 */
[C---:B------:R-:W-:Y:S02]  /*1d3b0*/  IMAD.WIDE R120, R3.reuse, 0x2, R120 ;  /* 0x0000000203787825 */ /* 0x040fe400078e0278 */
[----:B------:R-:W4:Y:S04]  /*1d3c0*/  LDG.E.U16 R116, desc[UR10][R116.64] ;  /* 0x0000000a74747981 */ /* 0x000f28000c1e1500 */
[----:B------:R-:W4:Y:S01]  /*1d3d0*/  LDG.E.U16 R120, desc[UR10][R120.64] ;  /* 0x0000000a78787981 */ /* 0x000f22000c1e1500 */
[----:B------:R-:W-:-:S06]  /*1d3e0*/  IMAD.WIDE R122, R3, 0x2, R122 ;  /* 0x00000002037a7825 */ /* 0x000fcc00078e027a */
[----:B------:R-:W4:Y:S04]  /*1d3f0*/  LDG.E.U16 R122, desc[UR10][R122.64] ;  /* 0x0000000a7a7a7981 */ /* 0x000f28000c1e1500 */
[----:B------:R0:W4:Y:S02]  /*1d400*/  LDG.E.U16 R121, desc[UR10][R114.64] ;  /* 0x0000000a72797981 */ /* 0x000124000c1e1500 */
[----:B0-----:R-:W-:-:S05]  /*1d410*/  IMAD.WIDE R114, R3, 0x2, R234 ;  /* 0x0000000203727825 */ /* 0x001fca00078e02ea */
[----:B------:R0:W4:Y:S02]  /*1d420*/  LDG.E.U16 R117, desc[UR10][R114.64] ;  /* 0x0000000a72757981 */ /* 0x000124000c1e1500 */
[----:B0-----:R-:W-:-:S05]  /*1d430*/  IMAD.WIDE R114, R3, 0x2, R232 ;  /* 0x0000000203727825 */ /* 0x001fca00078e02e8 */
[----:B------:R0:W4:Y:S02]  /*1d440*/  LDG.E.U16 R123, desc[UR10][R114.64] ;  /* 0x0000000a727b7981 */ /* 0x000124000c1e1500 */
[----:B0-----:R-:W-:-:S05]  /*1d450*/  IMAD.WIDE R114, R3, 0x2, R230 ;  /* 0x0000000203727825 */ /* 0x001fca00078e02e6 */
[----:B------:R3:W4:Y:S04]  /*1d460*/  LDG.E.U16 R195, desc[UR10][R114.64] ;  /* 0x0000000a72c37981 */ /* 0x000728000c1e1500 */
        /* <DEDUP_REMOVED lines=20> */
[----:B---3--:R-:W-:-:S05]  /*1d5b0*/  IMAD.WIDE R114, R3, 0x2, R206 ;  /* 0x0000000203727825 */ /* 0x008fca00078e02ce */
[----:B------:R0:W3:Y:S02]  /*1d5c0*/  LDG.E.U16 R206, desc[UR10][R114.64] ;  /* 0x0000000a72ce7981 */ /* 0x0000e4000c1e1500 */
[----:B0-----:R-:W-:-:S05]  /*1d5d0*/  IMAD.WIDE R114, R3, 0x2, R228 ;  /* 0x0000000203727825 */ /* 0x001fca00078e02e4 */
[----:B------:R2:W3:Y:S02]  /*1d5e0*/  LDG.E.U16 R207, desc[UR10][R114.64] ;  /* 0x0000000a72cf7981 */ /* 0x0004e4000c1e1500 */
[----:B--2---:R-:W-:-:S05]  /*1d5f0*/  IMAD.WIDE R114, R3, 0x2, R208 ;  /* 0x0000000203727825 */ /* 0x004fca00078e02d0 */
[----:B------:R0:W2:Y:S02]  /*1d600*/  LDG.E.U16 R208, desc[UR10][R114.64] ;  /* 0x0000000a72d07981 */ /* 0x0000a4000c1e1500 */
[----:B0-----:R-:W-:-:S05]  /*1d610*/  IMAD.WIDE R114, R3, 0x2, R226 ;  /* 0x0000000203727825 */ /* 0x001fca00078e02e2 */
        /* <DEDUP_REMOVED lines=13> */
[----:B----4-:R-:W-:-:S05]  /*1d6f0*/  IMAD.WIDE R114, R3, 0x2, R216 ;  /* 0x0000000203727825 */ /* 0x010fca00078e02d8 */
[----:B------:R0:W4:Y:S04]  /*1d700*/  LDG.E.U16 R216, desc[UR10][R114.64] ;  /* 0x0000000a72d87981 */ /* 0x000128000c1e1500 */
[----:B------:R-:W-:Y:S01]  /*1d710*/  STS.U16 [R197+UR9+0x21400], R108 ;  /* 0x0214006cc5007988 */ /* 0x000fe20008000409 */
[----:B0-----:R-:W-:Y:S01]  /*1d720*/  IMAD.WIDE R114, R3, 0x2, R218 ;  /* 0x0000000203727825 */ /* 0x001fe200078e02da */
[C---:B------:R-:W-:Y:S02]  /*1d730*/  LOP3.LUT R219, R197.reuse, 0x10, RZ, 0x3c, !PT ;  /* 0x00000010c5db7812 */ /* 0x040fe400078e3cff */
        /* <DEDUP_REMOVED lines=46> */
[----:B-----5:R-:W-:Y:S04]  /*1da20*/  STS.U16 [R218+UR9+0x2c100], R150 ;  /* 0x02c10096da007988 */ /* 0x020fe80008000409 */
        /* <DEDUP_REMOVED lines=43> */
[----:B------:R-:W0:Y:S03]  /*1dce0*/  S2R R217, SR_TID.X ;  /* 0x0000000000d97919 */ /* 0x000e260000002100 */
        /* <DEDUP_REMOVED lines=35> */
[----:B------:R-:W-:Y:S01]  /*1df20*/  STS.U16 [R16+UR9+0x28e00], R30 ;  /* 0x028e001e10007988 */ /* 0x000fe20008000409 */
[----:B------:R-:W-:-:S03]  /*1df30*/  IMAD.SHL.U32 R112, R113, 0x2, RZ ;  /* 0x0000000271707824 */ /* 0x000fc600078e00ff */
[----:B------:R-:W-:Y:S01]  /*1df40*/  STS.U16 [R16+UR9+0x2ce00], R29 ;  /* 0x02ce001d10007988 */ /* 0x000fe20008000409 */
[----:B------:R-:W-:-:S03]  /*1df50*/  LOP3.LUT R113, R217, 0x40, RZ, 0xc0, !PT ;  /* 0x00000040d9717812 */ /* 0x000fc600078ec0ff */
[----:B------:R-:W-:Y:S04]  /*1df60*/  STS.U16 [R16+UR9+0x21200], R28 ;  /* 0x0212001c10007988 */ /* 0x000fe80008000409 */
[----:B------:R-:W-:Y:S04]  /*1df70*/  STS.U16 [R16+UR9+0x25200], R27 ;  /* 0x0252001b10007988 */ /* 0x000fe80008000409 */
[----:B------:R-:W-:Y:S04]  /*1df80*/  STS.U16 [R16+UR9+0x29200], R26 ;  /* 0x0292001a10007988 */ /* 0x000fe80008000409 */
[----:B------:R-:W-:Y:S01]  /*1df90*/  STS.U16 [R16+UR9+0x2d200], R25 ;  /* 0x02d2001910007988 */ /* 0x000fe20008000409 */
[----:B------:R-:W-:-:S03]  /*1dfa0*/  LEA R112, R113, R112, 0x7 ;  /* 0x0000007071707211 */ /* 0x000fc600078e38ff */
        /* <DEDUP_REMOVED lines=14> */
[----:B------:R1:W-:Y:S04]  /*1e090*/  STS.U16 [R112+UR9+0x28a80], R10 ;  /* 0x028a800a70007988 */ /* 0x0003e80008000409 */
[----:B0-----:R-:W5:Y:S04]  /*1e0a0*/  LDL.64 R16, [R1+0xbb0] ;  /* 0x000bb00001107983 */ /* 0x001f680000100a00 */
[----:B------:R-:W2:Y:S04]  /*1e0b0*/  LDL.64 R20, [R1+0xbb8] ;  /* 0x000bb80001147983 */ /* 0x000ea80000100a00 */
[----:B-1----:R-:W3:Y:S04]  /*1e0c0*/  LDL.64 R10, [R1+0xba0] ;  /* 0x000ba000010a7983 */ /* 0x002ee80000100a00 */
[----:B------:R0:W-:Y:S04]  /*1e0d0*/  STS.U16 [R112+UR9+0x20a80], R12 ;  /* 0x020a800c70007988 */ /* 0x0001e80008000409 */
        /* <DEDUP_REMOVED lines=8> */
[----:B------:R0:W-:Y:S01]  /*1e160*/  STS.U16 [R112+UR9+0x28e80], R6 ;  /* 0x028e800670007988 */ /* 0x0001e20008000409 */
[----:B------:R-:W-:-:S03]  /*1e170*/  LOP3.LUT R5, R217, 0x40, RZ, 0xc0, !PT ;  /* 0x00000040d9057812 */ /* 0x000fc600078ec0ff */
[----:B------:R-:W4:Y:S04]  /*1e180*/  LDL.64 R26, [R1+0xc60] ;  /* 0x000c6000011a7983 */ /* 0x000f280000100a00 */
[----:B------:R-:W4:Y:S01]  /*1e190*/  LDL.64 R40, [R1+0xb68] ;  /* 0x000b680001287983 */ /* 0x000f220000100a00 */
[----:B0-----:R-:W-:-:S03]  /*1e1a0*/  LOP3.LUT R6, R217, 0x3f, RZ, 0xc0, !PT ;  /* 0x0000003fd9067812 */ /* 0x001fc600078ec0ff */
[----:B------:R-:W4:Y:S02]  /*1e1b0*/  LDL.64 R48, [R1+0xb30] ;  /* 0x000b300001307983 */ /* 0x000f240000100a00 */
[----:B------:R-:W-:Y:S02]  /*1e1c0*/  IMAD.SHL.U32 R18, R6, 0x2, RZ ;  /* 0x0000000206127824 */ /* 0x000fe400078e00ff */
[----:B------:R-:W4:Y:S02]  /*1e1d0*/  LDL.64 R50, [R1+0xb38] ;  /* 0x000b380001327983 */ /* 0x000f240000100a00 */
[----:B------:R-:W-:Y:S02]  /*1e1e0*/  IMAD R5, R5, 0x80, R18 ;  /* 0x0000008005057824 */ /* 0x000fe400078e0212 */
[----:B------:R-:W4:Y:S04]  /*1e1f0*/  LDL.64 R52, [R1+0xb40] ;  /* 0x000b400001347983 */ /* 0x000f280000100a00 */
[----:B------:R-:W4:Y:S04]  /*1e200*/  LDL.64 R18, [R1+0xc68] ;  /* 0x000c680001127983 */ /* 0x000f280000100a00 */
[----:B------:R-:W-:Y:S04]  /*1e210*/  STS.U16 [R112+UR9+0x2ca80], R9 ;  /* 0x02ca800970007988 */ /* 0x000fe80008000409 */
[----:B------:R0:W-:Y:S04]  /*1e220*/  STS.U16 [R112+UR9+0x20e80], R8 ;  /* 0x020e800870007988 */ /* 0x0001e80008000409 */
[----:B------:R1:W-:Y:S04]  /*1e230*/  STS.U16 [R112+UR9+0x24e80], R7 ;  /* 0x024e800770007988 */ /* 0x0003e80008000409 */
        /* <DEDUP_REMOVED lines=20> */
[----:B------:R-:W4:Y:S01]  /*1e380*/  LDG.E.U16 R114, desc[UR10][R114.64] ;  /* 0x0000000a72727981 */ /* 0x000f22000c1e1500 */
[----:B-----5:R-:W-:-:S04]  /*1e390*/  IMAD.WIDE R16, R3, 0x2, R16 ;  /* 0x0000000203107825 */ /* 0x020fc800078e0210 */
[C---:B--2---:R-:W-:Y:S01]  /*1e3a0*/  IMAD.WIDE R34, R3.reuse, 0x2, R20 ;  /* 0x0000000203227825 */ /* 0x044fe200078e0214 */
[----:B------:R-:W2:Y:S03]  /*1e3b0*/  LDG.E.U16 R33, desc[UR10][R16.64] ;  /* 0x0000000a10217981 */ /* 0x000ea6000c1e1500 */
[C---:B---3--:R-:W-:Y:S01]  /*1e3c0*/  IMAD.WIDE R10, R3.reuse, 0x2, R10 ;  /* 0x00000002030a7825 */ /* 0x048fe200078e020a */
[----:B------:R-:W3:Y:S04]  /*1e3d0*/  LDL.64 R20, [R1+0xb70] ;  /* 0x000b700001147983 */ /* 0x000ee80000100a00 */
[----:B-1----:R0:W5:Y:S01]  /*1e3e0*/  LDG.E.U16 R7, desc[UR10][R10.64] ;  /* 0x0000000a0a077981 */ /* 0x002162000c1e1500 */
[----:B----4-:R-:W-:-:S03]  /*1e3f0*/  IMAD.WIDE R14, R3, 0x2, R14 ;  /* 0x00000002030e7825 */ /* 0x010fc600078e020e */
[----:B------:R-:W4:Y:S04]  /*1e400*/  LDG.E.U16 R34, desc[UR10][R34.64] ;  /* 0x0000000a22227981 */ /* 0x000f28000c1e1500 */
[----:B------:R1:W2:Y:S01]  /*1e410*/  LDG.E.U16 R32, desc[UR10][R14.64] ;  /* 0x0000000a0e207981 */ /* 0x0002a2000c1e1500 */
[----:B------:R-:W-:-:S04]  /*1e420*/  IMAD.WIDE R12, R3, 0x2, R12 ;  /* 0x00000002030c7825 */ /* 0x000fc800078e020c */
[C---:B0-----:R-:W-:Y:S01]  /*1e430*/  IMAD.WIDE R10, R3.reuse, 0x2, R24 ;  /* 0x00000002030a7825 */ /* 0x041fe200078e0218 */
[----:B------:R0:W2:Y:S03]  /*1e440*/  LDG.E.U16 R31, desc[UR10][R12.64] ;  /* 0x0000000a0c1f7981 */ /* 0x0000a6000c1e1500 */
[C---:B------:R-:W-:Y:S01]  /*1e450*/  IMAD.WIDE R16, R3.reuse, 0x2, R22 ;  /* 0x0000000203107825 */ /* 0x040fe200078e0216 */
[----:B------:R-:W2:Y:S04]  /*1e460*/  LDL.64 R24, [R1+0xb50] ;  /* 0x000b500001187983 */ /* 0x000ea80000100a00 */
[----:B------:R-:W4:Y:S01]  /*1e470*/  LDL.64 R22, [R1+0xb48] ;  /* 0x000b480001167983 */ /* 0x000f220000100a00 */
[----:B-1----:R-:W-:-:S03]  /*1e480*/  IMAD.WIDE R14, R3, 0x2, R42 ;  /* 0x00000002030e7825 */ /* 0x002fc600078e022a */
[----:B------:R-:W5:Y:S01]  /*1e490*/  LDG.E.U16 R30, desc[UR10][R16.64] ;  /* 0x0000000a101e7981 */ /* 0x000f62000c1e1500 */
[----:B0-----:R-:W-:-:S03]  /*1e4a0*/  IMAD.WIDE R12, R3, 0x2, R28 ;  /* 0x00000002030c7825 */ /* 0x001fc600078e021c */
[----:B------:R0:W5:Y:S04]  /*1e4b0*/  LDG.E.U16 R29, desc[UR10][R14.64] ;  /* 0x0000000a0e1d7981 */ /* 0x000168000c1e1500 */
[----:B------:R1:W5:Y:S04]  /*1e4c0*/  LDG.E.U16 R28, desc[UR10][R12.64] ;  /* 0x0000000a0c1c7981 */ /* 0x000368000c1e1500 */
[----:B------:R-:W5:Y:S01]  /*1e4d0*/  LDG.E.U16 R10, desc[UR10][R10.64] ;  /* 0x0000000a0a0a7981 */ /* 0x000f62000c1e1500 */
[----:B0-----:R-:W-:-:S03]  /*1e4e0*/  IMAD.WIDE R14, R3, 0x2, R36 ;  /* 0x00000002030e7825 */ /* 0x001fc600078e0224 */
[----:B------:R-:W5:Y:S01]  /*1e4f0*/  LDL.64 R36, [R1+0xb18] ;  /* 0x000b180001247983 */ /* 0x000f620000100a00 */
[----:B-1----:R-:W-:-:S03]  /*1e500*/  IMAD.WIDE R12, R3, 0x2, R38 ;  /* 0x00000002030c7825 */ /* 0x002fc600078e0226 */
[----:B------:R-:W5:Y:S01]  /*1e510*/  LDL.64 R38, [R1+0xb28] ;  /* 0x000b280001267983 */ /* 0x000f620000100a00 */
[----:B------:R-:W-:-:S03]  /*1e520*/  IMAD.WIDE R16, R3, 0x2, R26 ;  /* 0x0000000203107825 */ /* 0x000fc600078e021a */
[----:B------:R-:W5:Y:S04]  /*1e530*/  LDG.E.U16 R14, desc[UR10][R14.64] ;  /* 0x0000000a0e0e7981 */ /* 0x000f68000c1e1500 */
[----:B------:R-:W5:Y:S01]  /*1e540*/  LDL.64 R42, [R1+0xaf0] ;  /* 0x000af000012a7983 */ /* 0x000f620000100a00 */
[----:B------:R-:W-:-:S03]  /*1e550*/  IMAD.WIDE R18, R3, 0x2, R18 ;  /* 0x0000000203127825 */ /* 0x000fc600078e0212 */
[----:B------:R-:W5:Y:S04]  /*1e560*/  LDG.E.U16 R12, desc[UR10][R12.64] ;  /* 0x0000000a0c0c7981 */ /* 0x000f68000c1e1500 */
[----:B------:R0:W5:Y:S04]  /*1e570*/  LDG.E.U16 R11, desc[UR10][R18.64] ;  /* 0x0000000a120b7981 */ /* 0x000168000c1e1500 */
[----:B------:R1:W5:Y:S01]  /*1e580*/  LDG.E.U16 R15, desc[UR10][R16.64] ;  /* 0x0000000a100f7981 */ /* 0x000362000c1e1500 */
[----:B0-----:R-:W-:-:S03]  /*1e590*/  IMAD.WIDE R18, R3, 0x2, R40 ;  /* 0x0000000203127825 */ /* 0x001fc600078e0228 */
[----:B------:R-:W5:Y:S01]  /*1e5a0*/  LDL.64 R40, [R1+0xc50] ;  /* 0x000c500001287983 */ /* 0x000f620000100a00 */
[----:B------:R-:W-:-:S04]  /*1e5b0*/  IMAD.WIDE R8, R3, 0x2, R8 ;  /* 0x0000000203087825 */ /* 0x000fc800078e0208 */
[C---:B-1----:R-:W-:Y:S02]  /*1e5c0*/  IMAD.WIDE R16, R3.reuse, 0x2, R48 ;  /* 0x0000000203107825 */ /* 0x042fe400078e0230 */
[----:B------:R-:W5:Y:S04]  /*1e5d0*/  LDG.E.U16 R9, desc[UR10][R8.64] ;  /* 0x0000000a08097981 */ /* 0x000f68000c1e1500 */
[----:B------:R-:W5:Y:S04]  /*1e5e0*/  LDL.64 R48, [R1+0xab0] ;  /* 0x000ab00001307983 */ /* 0x000f680000100a00 */
[----:B------:R-:W5:Y:S04]  /*1e5f0*/  LDG.E.U16 R16, desc[UR10][R16.64] ;  /* 0x0000000a10107981 */ /* 0x000f68000c1e1500 */
[----:B------:R0:W5:Y:S02]  /*1e600*/  LDG.E.U16 R8, desc[UR10][R18.64] ;  /* 0x0000000a12087981 */ /* 0x000164000c1e1500 */
[----:B0-----:R-:W-:-:S02]  /*1e610*/  IMAD.WIDE R18, R3, 0x2, R50 ;  /* 0x0000000203127825 */ /* 0x001fc400078e0232 */
[----:B------:R-:W5:Y:S02]  /*1e620*/  LDL.64 R50, [R1+0xa88] ;  /* 0x000a880001327983 */ /* 0x000f640000100a00 */
[----:B---3--:R-:W-:-:S05]  /*1e630*/  IMAD.WIDE R20, R3, 0x2, R20 ;  /* 0x0000000203147825 */ /* 0x008fca00078e0214 */
[----:B------:R0:W3:Y:S02]  /*1e640*/  LDG.E.U16 R27, desc[UR10][R20.64] ;  /* 0x0000000a141b7981 */ /* 0x0000e4000c1e1500 */
[C---:B0-----:R-:W-:Y:S02]  /*1e650*/  IMAD.WIDE R20, R3.reuse, 0x2, R52 ;  /* 0x0000000203147825 */ /* 0x041fe400078e0234 */
[----:B------:R-:W3:Y:S02]  /*1e660*/  LDL.64 R52, [R1+0xa80] ;  /* 0x000a800001347983 */ /* 0x000ee40000100a00 */
[----:B--2---:R-:W-:-:S04]  /*1e670*/  IMAD.WIDE R24, R3, 0x2, R24 ;  /* 0x0000000203187825 */ /* 0x004fc800078e0218 */
[C---:B----4-:R-:W-:Y:S01]  /*1e680*/  IMAD.WIDE R22, R3.reuse, 0x2, R22 ;  /* 0x0000000203167825 */ /* 0x050fe200078e0216 */
[----:B------:R-:W2:Y:S04]  /*1e690*/  LDG.E.U16 R26, desc[UR10][R24.64] ;  /* 0x0000000a181a7981 */ /* 0x000ea8000c1e1500 */
[----:B------:R-:W4:Y:S04]  /*1e6a0*/  LDG.E.U16 R25, desc[UR10][R22.64] ;  /* 0x0000000a16197981 */ /* 0x000f28000c1e1500 */
[----:B------:R-:W2:Y:S04]  /*1e6b0*/  LDG.E.U16 R24, desc[UR10][R20.64] ;  /* 0x0000000a14187981 */ /* 0x000ea8000c1e1500 */
[----:B------:R0:W2:Y:S01]  /*1e6c0*/  LDG.E.U16 R23, desc[UR10][R18.64] ;  /* 0x0000000a12177981 */ /* 0x0000a2000c1e1500 */
[----:B-----5:R-:W-:-:S04]  /*1e6d0*/  IMAD.WIDE R36, R3, 0x2, R36 ;  /* 0x0000000203247825 */ /* 0x020fc800078e0224 */
[C---:B------:R-:W-:Y:S01]  /*1e6e0*/  IMAD.WIDE R38, R3.reuse, 0x2, R38 ;  /* 0x0000000203267825 */ /* 0x040fe200078e0226 */
[----:B------:R1:W5:Y:S03]  /*1e6f0*/  LDG.E.U16 R22, desc[UR10][R36.64] ;  /* 0x0000000a24167981 */ /* 0x000366000c1e1500 */
[C---:B0-----:R-:W-:Y:S01]  /*1e700*/  IMAD.WIDE R18, R3.reuse, 0x2, R46 ;  /* 0x0000000203127825 */ /* 0x041fe200078e022e */
[----:B------:R0:W2:Y:S04]  /*1e710*/  LDG.E.U16 R13, desc[UR10][R38.64] ;  /* 0x0000000a260d7981 */ /* 0x0000a8000c1e1500 */
[----:B------:R-:W2:Y:S01]  /*1e720*/  LDL.64 R46, [R1+0xa78] ;  /* 0x000a7800012e7983 */ /* 0x000ea20000100a00 */
[----:B------:R-:W-:-:S02]  /*1e730*/  IMAD.WIDE R20, R3, 0x2, R44 ;  /* 0x0000000203147825 */ /* 0x000fc400078e022c */
[----:B------:R-:W0:Y:S01]  /*1e740*/  LDC R44, c[0x0][0x3c4] ;  /* 0x0000f100ff2c7b82 */ /* 0x000e220000000800 */
[----:B------:R-:W4:Y:S01]  /*1e750*/  LDG.E.U16 R19, desc[UR10][R18.64] ;  /* 0x0000000a12137981 */ /* 0x000f22000c1e1500 */
[----:B-1----:R-:W-:-:S03]  /*1e760*/  IMAD.WIDE R36, R3, 0x2, R54 ;  /* 0x0000000203247825 */ /* 0x002fc600078e0236 */
[----:B------:R-:W4:Y:S01]  /*1e770*/  LDL.64 R54, [R1+0xbc0] ;  /* 0x000bc00001367983 */ /* 0x000f220000100a00 */
[----:B0-----:R-:W-:-:S03]  /*1e780*/  IMAD.WIDE R38, R3, 0x2, R60 ;  /* 0x0000000203267825 */ /* 0x001fc600078e023c */
[----:B------:R0:W4:Y:S04]  /*1e790*/  LDG.E.U16 R17, desc[UR10][R20.64] ;  /* 0x0000000a14117981 */ /* 0x000128000c1e1500 */
[----:B------:R1:W4:Y:S04]  /*1e7a0*/  LDG.E.U16 R18, desc[UR10][R38.64] ;  /* 0x0000000a26127981 */ /* 0x000328000c1e1500 */
[----:B------:R-:W5:Y:S01]  /*1e7b0*/  LDL.64 R60, [R1+0xae0] ;  /* 0x000ae000013c7983 */ /* 0x000f620000100a00 */
[----:B0-----:R-:W-:-:S03]  /*1e7c0*/  IMAD.WIDE R20, R3, 0x2, R62 ;  /* 0x0000000203147825 */ /* 0x001fc600078e023e */
[----:B------:R-:W5:Y:S01]  /*1e7d0*/  LDL.64 R62, [R1+0xb00] ;  /* 0x000b0000013e7983 */ /* 0x000f620000100a00 */
[----:B-1----:R-:W-:-:S03]  /*1e7e0*/  IMAD.WIDE R38, R3, 0x2, R58 ;  /* 0x0000000203267825 */ /* 0x002fc600078e023a */
[----:B------:R-:W5:Y:S01]  /*1e7f0*/  LDL.64 R58, [R1+0xad8] ;  /* 0x000ad800013a7983 */ /* 0x000f620000100a00 */
[----:B------:R-:W-:-:S03]  /*1e800*/  IMAD.WIDE R40, R3, 0x2, R40 ;  /* 0x0000000203287825 */ /* 0x000fc600078e0228 */
[----:B------:R-:W5:Y:S01]  /*1e810*/  LDG.E.U16 R37, desc[UR10][R36.64] ;  /* 0x0000000a24257981 */ /* 0x000f62000c1e1500 */
[----:B------:R-:W-:-:S03]  /*1e820*/  IMAD.WIDE R48, R3, 0x2, R48 ;  /* 0x0000000203307825 */ /* 0x000fc600078e0230 */
[----:B------:R0:W5:Y:S01]  /*1e830*/  LDG.E.U16 R35, desc[UR10][R40.64] ;  /* 0x0000000a28237981 */ /* 0x000162000c1e1500 */
[----:B------:R-:W-:-:S03]  /*1e840*/  IMAD.WIDE R42, R3, 0x2, R42 ;  /* 0x00000002032a7825 */ /* 0x000fc600078e022a */
[----:B------:R-:W5:Y:S04]  /*1e850*/  LDG.E.U16 R48, desc[UR10][R48.64] ;  /* 0x0000000a30307981 */ /* 0x000f68000c1e1500 */
[----:B------:R-:W5:Y:S01]  /*1e860*/  LDG.E.U16 R36, desc[UR10][R38.64] ;  /* 0x0000000a26247981 */ /* 0x000f62000c1e1500 */
[----:B0-----:R-:W-:-:S03]  /*1e870*/  IMAD.WIDE R40, R3, 0x2, R56 ;  /* 0x0000000203287825 */ /* 0x001fc600078e0238 */
[----:B------:R-:W5:Y:S01]  /*1e880*/  LDG.E.U16 R20, desc[UR10][R20.64] ;  /* 0x0000000a14147981 */ /* 0x000f62000c1e1500 */
[----:B------:R-:W-:-:S03]  /*1e890*/  IMAD.WIDE R50, R3, 0x2, R50 ;  /* 0x0000000203327825 */ /* 0x000fc600078e0232 */
[----:B------:R0:W5:Y:S04]  /*1e8a0*/  LDG.E.U16 R49, desc[UR10][R40.64] ;  /* 0x0000000a28317981 */ /* 0x000168000c1e1500 */
[----:B------:R-:W5:Y:S04]  /*1e8b0*/  LDG.E.U16 R50, desc[UR10][R50.64] ;  /* 0x0000000a32327981 */ /* 0x000f68000c1e1500 */
[----:B------:R1:W5:Y:S01]  /*1e8c0*/  LDG.E.U16 R21, desc[UR10][R42.64] ;  /* 0x0000000a2a157981 */ /* 0x000362000c1e1500 */
[----:B0-----:R-:W-:-:S04]  /*1e8d0*/  IMAD R40, R44, 0x7, RZ ;  /* 0x000000072c287824 */ /* 0x001fc800078e02ff */
[----:B------:R-:W-:-:S04]  /*1e8e0*/  IMAD.WIDE R44, R40, 0x2, R200 ;  /* 0x00000002282c7825 */ /* 0x000fc800078e02c8 */
[----:B-1----:R-:W-:-:S04]  /*1e8f0*/  IMAD.WIDE R42, R40, 0x2, R204 ;  /* 0x00000002282a7825 */ /* 0x002fc800078e02cc */
[----:B------:R-:W-:-:S04]  /*1e900*/  IMAD.WIDE R44, R3, 0x2, R44 ;  /* 0x00000002032c7825 */ /* 0x000fc800078e022c */
[C---:B------:R-:W-:Y:S01]  /*1e910*/  IMAD.WIDE R42, R3.reuse, 0x2, R42 ;  /* 0x00000002032a7825 */ /* 0x040fe200078e022a */
[----:B------:R-:W5:Y:S03]  /*1e920*/  LDG.E.U16 R56, desc[UR10][R44.64] ;  /* 0x0000000a2c387981 */ /* 0x000f66000c1e1500 */
[----:B---3--:R-:W-:-:S05]  /*1e930*/  IMAD.WIDE R38, R3, 0x2, R52 ;  /* 0x0000000203267825 */ /* 0x008fca00078e0234 */
[----:B------:R2:W3:Y:S02]  /*1e940*/  LDG.E.U16 R51, desc[UR10][R38.64] ;  /* 0x0000000a26337981 */ /* 0x0004e4000c1e1500 */
[----:B--2---:R-:W-:-:S04]  /*1e950*/  IMAD.WIDE R38, R3, 0x2, R46 ;  /* 0x0000000203267825 */ /* 0x004fc800078e022e */
[C---:B------:R-:W-:Y:S01]  /*1e960*/  IMAD.WIDE R46, R40.reuse, 0x2, R202 ;  /* 0x00000002282e7825 */ /* 0x040fe200078e02ca */
[----:B------:R4:W2:Y:S03]  /*1e970*/  LDG.E.U16 R52, desc[UR10][R38.64] ;  /* 0x0000000a26347981 */ /* 0x0008a6000c1e1500 */
[----:B------:R-:W-:-:S04]  /*1e980*/  IMAD.WIDE R40, R40, 0x2, R198 ;  /* 0x0000000228287825 */ /* 0x000fc800078e02c6 */
[----:B------:R-:W-:-:S04]  /*1e990*/  IMAD.WIDE R46, R3, 0x2, R46 ;  /* 0x00000002032e7825 */ /* 0x000fc800078e022e */
[C---:B----4-:R-:W-:Y:S02]  /*1e9a0*/  IMAD.WIDE R38, R3.reuse, 0x2, R54 ;  /* 0x0000000203267825 */ /* 0x050fe400078e0236 */
[----:B------:R0:W4:Y:S02]  /*1e9b0*/  LDG.E.U16 R54, desc[UR10][R42.64] ;  /* 0x0000000a2a367981 */ /* 0x000124000c1e1500 */
[C---:B------:R-:W-:Y:S02]  /*1e9c0*/  IMAD.WIDE R40, R3.reuse, 0x2, R40 ;  /* 0x0000000203287825 */ /* 0x040fe400078e0228 */
[----:B------:R1:W2:Y:S02]  /*1e9d0*/  LDG.E.U16 R53, desc[UR10][R38.64] ;  /* 0x0000000a26357981 */ /* 0x0002a4000c1e1500 */
[C---:B-----5:R-:W-:Y:S02]  /*1e9e0*/  IMAD.WIDE R44, R3.reuse, 0x2, R60 ;  /* 0x00000002032c7825 */ /* 0x060fe400078e023c */
[----:B------:R5:W4:Y:S02]  /*1e9f0*/  LDG.E.U16 R55, desc[UR10][R46.64] ;  /* 0x0000000a2e377981 */ /* 0x000b24000c1e1500 */
[----:B0-----:R-:W-:-:S02]  /*1ea00*/  IMAD.WIDE R42, R3, 0x2, R62 ;  /* 0x00000002032a7825 */ /* 0x001fc400078e023e */
[----:B------:R0:W4:Y:S02]  /*1ea10*/  LDG.E.U16 R57, desc[UR10][R40.64] ;  /* 0x0000000a28397981 */ /* 0x000124000c1e1500 */
[C---:B-1----:R-:W-:Y:S02]  /*1ea20*/  IMAD.WIDE R38, R3.reuse, 0x2, R86 ;  /* 0x0000000203267825 */ /* 0x042fe400078e0256 */
[----:B------:R1:W4:Y:S02]  /*1ea30*/  LDG.E.U16 R60, desc[UR10][R42.64] ;  /* 0x0000000a2a3c7981 */ /* 0x000324000c1e1500 */
        /* <DEDUP_REMOVED lines=19> */
[----:B------:R-:W5:Y:S02]  /*1eb70*/  LDG.E.U16 R38, desc[UR10][R38.64] ;  /* 0x0000000a26267981 */ /* 0x000f64000c1e1500 */
[----:B0-----:R-:W-:-:S02]  /*1eb80*/  IMAD.WIDE R42, R3, 0x2, R72 ;  /* 0x00000002032a7825 */ /* 0x001fc400078e0248 */
[----:B------:R-:W5:Y:S02]  /*1eb90*/  LDG.E.U16 R40, desc[UR10][R40.64] ;  /* 0x0000000a28287981 */ /* 0x000f64000c1e1500 */
[----:B-1----:R-:W-:Y:S02]  /*1eba0*/  IMAD.WIDE R46, R3, 0x2, R68 ;  /* 0x00000002032e7825 */ /* 0x002fe400078e0244 */
[----:B------:R-:W5:Y:S04]  /*1ebb0*/  LDG.E.U16 R42, desc[UR10][R42.64] ;  /* 0x0000000a2a2a7981 */ /* 0x000f68000c1e1500 */
[----:B------:R-:W5:Y:S04]  /*1ebc0*/  LDG.E.U16 R44, desc[UR10][R44.64] ;  /* 0x0000000a2c2c7981 */ /* 0x000f68000c1e1500 */
[----:B------:R-:W5:Y:S01]  /*1ebd0*/  LDG.E.U16 R46, desc[UR10][R46.64] ;  /* 0x0000000a2e2e7981 */ /* 0x000f62000c1e1500 */
[----:B------:R-:W-:-:S02]  /*1ebe0*/  UMOV UR70, 0x1 ;  /* 0x0000000100467882 */ /* 0x000fc40000000000 */
[----:B------:R-:W-:-:S04]  /*1ebf0*/  @!UP0 UIADD3 UR70, UPT, UPT, -UR70, 0x100000, URZ ;  /* 0x0010000046468890 */ /* 0x000fc8000fffe1ff */
[----:B------:R-:W-:Y:S02]  /*1ec00*/  @!UP0 USHF.L.U32 UR71, UR70, 0xb, URZ ;  /* 0x0000000b46478899 */ /* 0x000fe400080006ff */
[----:B------:R-:W-:Y:S01]  /*1ec10*/  @!UP0 USHF.L.U32 UR70, UR70, 0x1, URZ ;  /* 0x0000000146468899 */ /* 0x000fe200080006ff */
[C---:B------:R-:W-:Y:S02]  /*1ec20*/  LOP3.LUT R6, R5.reuse, 0x60, RZ, 0x3c, !PT ;  /* 0x0000006005067812 */ /* 0x040fe400078e3cff */
[----:B------:R-:W-:Y:S01]  /*1ec30*/  LOP3.LUT R5, R5, 0x70, RZ, 0x3c, !PT ;  /* 0x0000007005057812 */ /* 0x000fe200078e3cff */
[----:B------:R-:W-:Y:S01]  /*1ec40*/  VOTEU.ALL UP1, P0 ;  /* 0x0000000000ff7886 */ /* 0x000fe20000020000 */
[----:B------:R0:W-:Y:S04]  /*1ec50*/  STS.U16 [R112+UR9+0x20280], R124 ;  /* 0x0202807c70007988 */ /* 0x0001e80008000409 */
        /* <DEDUP_REMOVED lines=53> */
[----:B---3--:R0:W-:Y:S04]  /*1efb0*/  STS.U16 [R6+UR9+0x25f00], R51 ;  /* 0x025f003306007988 */ /* 0x0081e80008000409 */
[----:B--2---:R0:W-:Y:S04]  /*1efc0*/  STS.U16 [R6+UR9+0x29f00], R52 ;  /* 0x029f003406007988 */ /* 0x0041e80008000409 */
[----:B------:R0:W-:Y:S04]  /*1efd0*/  STS.U16 [R6+UR9+0x2df00], R53 ;  /* 0x02df003506007988 */ /* 0x0001e80008000409 */
[----:B----4-:R0:W-:Y:S04]  /*1efe0*/  STS.U16 [R5+UR9+0x20380], R54 ;  /* 0x0203803605007988 */ /* 0x0101e80008000409 */
        /* <DEDUP_REMOVED lines=26> */
[----:B-----5:R0:W-:Y:S04]  /*1f190*/  STS.U16 [R5+UR9+0x2db80], R38 ;  /* 0x02db802605007988 */ /* 0x0201e80008000409 */
[----:B------:R0:W-:Y:S04]  /*1f1a0*/  STS.U16 [R5+UR9+0x21f80], R40 ;  /* 0x021f802805007988 */ /* 0x0001e80008000409 */
[----:B------:R0:W-:Y:S04]  /*1f1b0*/  STS.U16 [R5+UR9+0x25f80], R42 ;  /* 0x025f802a05007988 */ /* 0x0001e80008000409 */
[----:B------:R0:W-:Y:S04]  /*1f1c0*/  STS.U16 [R5+UR9+0x29f80], R44 ;  /* 0x029f802c05007988 */ /* 0x0001e80008000409 */
[----:B------:R0:W-:Y:S01]  /*1f1d0*/  STS.U16 [R5+UR9+0x2df80], R46 ;  /* 0x02df802e05007988 */ /* 0x0001e20008000409 */
[----:B------:R1:W-:Y:S06]  /*1f1e0*/  MEMBAR.ALL.CTA ;  /* 0x0000000000007992 */ /* 0x0003ec0000008000 */
[----:B-1----:R-:W-:Y:S04]  /*1f1f0*/  FENCE.VIEW.ASYNC.S ;  /* 0x00000000000073c6 */ /* 0x002fe80000000000 */
[----:B------:R-:W1:Y:S02]  /*1f200*/  FENCE.VIEW.ASYNC.S ;  /* 0x00000000000073c6 */ /* 0x000e640000000000 */
[----:B-1----:R0:W1:Y:S02]  /*1f210*/  @!UP1 SYNCS.EXCH.64 URZ, [UR9+0x40010], UR70 ;  /* 0x0400104609ff95b2 */ /* 0x0020640008000100 */
[----:B-1----:R-:W-:Y:S06]  /*1f220*/  BAR.SYNC.DEFER_BLOCKING 0x0 ;  /* 0x0000000000007b1d */ /* 0x002fec0000010000 */
[----:B0-----:R-:W-:Y:S05]  /*1f230*/  @P5 BRA `(.L_x_14) ;  /* 0x0000000c00305947 */ /* 0x001fea0003800000 */
[----:B------:R-:W2:Y:S04]  /*1f240*/  LDL R73, [R1+0xa38] ;  /* 0x000a380001497983 */ /* 0x000ea80000100800 */
[----:B------:R-:W3:Y:S04]  /*1f250*/  LDL R72, [R1+0xa3c] ;  /* 0x000a3c0001487983 */ /* 0x000ee80000100800 */
[----:B------:R-:W4:Y:S04]  /*1f260*/  LDL.64 R78, [R1+0x8a8] ;  /* 0x0008a800014e7983 */ /* 0x000f280000100a00 */
[----:B------:R-:W5:Y:S04]  /*1f270*/  LDL.64 R76, [R1+0x8c0] ;  /* 0x0008c000014c7983 */ /* 0x000f680000100a00 */
[----:B------:R-:W4:Y:S04]  /*1f280*/  LDL.64 R70, [R1+0x8a0] ;  /* 0x0008a00001467983 */ /* 0x000f280000100a00 */
[----:B------:R-:W5:Y:S04]  /*1f290*/  LDL.64 R22, [R1+0x860] ;  /* 0x0008600001167983 */ /* 0x000f680000100a00 */
[----:B------:R-:W5:Y:S04]  /*1f2a0*/  LDL.64 R20, [R1+0x858] ;  /* 0x0008580001147983 */ /* 0x000f680000100a00 */
[----:B------:R-:W5:Y:S04]  /*1f2b0*/  LDL.64 R80, [R1+0x898] ;  /* 0x0008980001507983 */ /* 0x000f680000100a00 */
[----:B------:R-:W5:Y:S04]  /*1f2c0*/  LDL.64 R28, [R1+0x880] ;  /* 0x00088000011c7983 */ /* 0x000f680000100a00 */
[----:B------:R-:W5:Y:S01]  /*1f2d0*/  LDL.64 R74, [R1+0x878] ;  /* 0x00087800014a7983 */ /* 0x000f620000100a00 */
[----:B------:R-:W-:-:S03]  /*1f2e0*/  ELECT P1, URZ, PT ;  /* 0x0000000000ff782f */ /* 0x000fc60003820000 */
[----:B------:R-:W5:Y:S01]  /*1f2f0*/  LDL.64 R26, [R1+0x870] ;  /* 0x00087000011a7983 */ /* 0x000f620000100a00 */
[----:B------:R-:W-:-:S03]  /*1f300*/  MOV.SPILL R11, UR69 ;  /* 0x00000045000b7c02 */ /* 0x000fc60009000f00 */
[----:B------:R-:W5:Y:S01]  /*1f310*/  LDL.64 R68, [R1+0x868] ;  /* 0x0008680001447983 */ /* 0x000f620000100a00 */
[----:B------:R-:W-:-:S03]  /*1f320*/  MOV.SPILL R12, UR68 ;  /* 0x00000044000c7c02 */ /* 0x000fc60009000f00 */
[----:B------:R-:W5:Y:S02]  /*1f330*/  LDL.64 R24, [R1+0x840] ;  /* 0x0008400001187983 */ /* 0x000f640000100a00 */
[----:B------:R-:W-:Y:S02]  /*1f340*/  @P1 IMAD.MOV.U32 R7, RZ, RZ, 0x40004040 ;  /* 0x40004040ff071424 */ /* 0x000fe400078e00ff */
[----:B------:R-:W-:Y:S01]  /*1f350*/  @P1 IMAD.MOV.U32 R9, RZ, RZ, 0x40004040 ;  /* 0x40004040ff091424 */ /* 0x000fe200078e00ff */
[----:B------:R-:W-:Y:S01]  /*1f360*/  MOV.SPILL R13, UR11 ;  /* 0x0000000b000d7c02 */ /* 0x000fe20009000f00 */
[----:B------:R-:W5:Y:S01]  /*1f370*/  LDL.64 R32, [R1+0x850] ;  /* 0x0008500001207983 */ /* 0x000f620000100a00 */
[----:B------:R-:W-:Y:S02]  /*1f380*/  @P1 R2UR UR71, R7 ;  /* 0x00000000074712ca */ /* 0x000fe400000e0000 */
[----:B------:R-:W-:Y:S01]  /*1f390*/  @P1 R2UR UR73, R9 ;  /* 0x00000000094912ca */ /* 0x000fe200000e0000 */
[----:B------:R-:W-:Y:S01]  /*1f3a0*/  UMOV UR11, 0x4108010 ;  /* 0x04108010000b7882 */ /* 0x000fe20000000000 */
[----:B------:R-:W-:Y:S01]  /*1f3b0*/  MOV.SPILL R14, UR10 ;  /* 0x0000000a000e7c02 */ /* 0x000fe20009000f00 */
[----:B------:R-:W-:Y:S01]  /*1f3c0*/  UMOV UR10, 0x0 ;  /* 0x00000000000a7882 */ /* 0x000fe20000000000 */
[----:B------:R-:W-:Y:S01]  /*1f3d0*/  MOV.SPILL R15, UR9 ;  /* 0x00000009000f7c02 */ /* 0x000fe20009000f00 */
[----:B------:R-:W5:Y:S01]  /*1f3e0*/  LDL.64 R30, [R1+0x828] ;  /* 0x00082800011e7983 */ /* 0x000f620000100a00 */
[----:B------:R-:W-:-:S02]  /*1f3f0*/  MOV.SPILL R16, UR8 ;  /* 0x0000000800107c02 */ /* 0x000fc40009000f00 */
[----:B------:R-:W-:Y:S01]  /*1f400*/  MOV.SPILL R5, UR67 ;  /* 0x0000004300057c02 */ /* 0x000fe20009000f00 */
[----:B------:R-:W5:Y:S01]  /*1f410*/  LDL.64 R34, [R1+0x830] ;  /* 0x0008300001227983 */ /* 0x000f620000100a00 */
[----:B--2---:R-:W-:-:S13]  /*1f420*/  R2UR UR70, R73 ;  /* 0x00000000494672ca */ /* 0x004fda00000e0000 */
[----:B------:R-:W-:Y:S01]  /*1f430*/  IMAD.U32 R6, RZ, RZ, UR70 ;  /* 0x00000046ff067e24 */ /* 0x000fe2000f8e00ff */
[----:B---3--:R-:W-:Y:S02]  /*1f440*/  R2UR UR70, R72 ;  /* 0x00000000484672ca */ /* 0x008fe400000e0000 */
[----:B----4-:R-:W-:Y:S02]  /*1f450*/  R2UR UR68, R78 ;  /* 0x000000004e4472ca */ /* 0x010fe400000e0000 */
[----:B------:R-:W-:-:S09]  /*1f460*/  R2UR UR69, R79 ;  /* 0x000000004f4572ca */ /* 0x000fd200000e0000 */
[----:B------:R-:W-:Y:S02]  /*1f470*/  MOV R8, UR70 ;  /* 0x0000004600087c02 */ /* 0x000fe40008000f00 */
[----:B------:R-:W-:Y:S02]  /*1f480*/  @P1 R2UR UR70, R6 ;  /* 0x00000000064612ca */ /* 0x000fe400000e0000 */
[----:B------:R-:W-:Y:S02]  /*1f490*/  @P1 R2UR UR72, R8 ;  /* 0x00000000084812ca */ /* 0x000fe400000e0000 */
[----:B-----5:R-:W-:Y:S01]  /*1f4a0*/  R2UR UR8, R76 ;  /* 0x000000004c0872ca */ /* 0x020fe200000e0000 */
[----:B------:R-:W2:Y:S01]  /*1f4b0*/  LDL.64 R8, [R1+0x838] ;  /* 0x0008380001087983 */ /* 0x000ea20000100a00 */
[----:B------:R-:W-:-:S09]  /*1f4c0*/  R2UR UR9, R77 ;  /* 0x000000004d0972ca */ /* 0x000fd200000e0000 */
[----:B------:R0:W-:Y:S02]  /*1f4d0*/  UTCHMMA gdesc[UR70], gdesc[UR72], tmem[UR5], tmem[UR10], idesc[UR11], !UPT ;  /* 0x00ff0a48460075ea */ /* 0x0001e4000f800005 */
[----:B0-----:R-:W-:Y:S01]  /*1f4e0*/  UMOV UR72, 0x0 ;  /* 0x0000000000487882 */ /* 0x001fe20000000000 */
[----:B------:R-:W-:Y:S01]  /*1f4f0*/  UMOV UR73, 0x4108010 ;  /* 0x0410801000497882 */ /* 0x000fe20000000000 */
[----:B------:R-:W-:Y:S01]  /*1f500*/  R2UR UR70, R70 ;  /* 0x00000000464672ca */ /* 0x000fe200000e0000 */
[----:B------:R0:W-:Y:S01]  /*1f510*/  UTCHMMA gdesc[UR68], gdesc[UR12], tmem[UR5], tmem[UR72], idesc[UR73], UPT ;  /* 0x00ff480c440075ea */ /* 0x0001e2000b800005 */
[----:B------:R-:W-:Y:S02]  /*1f520*/  R2UR UR71, R71 ;  /* 0x00000000474772ca */ /* 0x000fe400000e0000 */
[----:B0-----:R-:W-:Y:S02]  /*1f530*/  R2UR UR68, R22 ;  /* 0x00000000164472ca */ /* 0x001fe400000e0000 */
[----:B------:R-:W-:-:S02]  /*1f540*/  R2UR UR69, R23 ;  /* 0x00000000174572ca */ /* 0x000fc400000e0000 */
[----:B------:R-:W3:Y:S07]  /*1f550*/  LDL.64 R22, [R1+0x818] ;  /* 0x0008180001167983 */ /* 0x000eee0000100a00 */
[----:B------:R0:W-:Y:S02]  /*1f560*/  UTCHMMA gdesc[UR8], gdesc[UR70], tmem[UR5], tmem[UR72], idesc[UR73], UPT ;  /* 0x00ff4846080075ea */ /* 0x0001e4000b800005 */
[----:B0-----:R-:W-:Y:S02]  /*1f570*/  R2UR UR8, R20 ;  /* 0x00000000140872ca */ /* 0x001fe400000e0000 */
[----:B------:R-:W-:-:S02]  /*1f580*/  R2UR UR9, R21 ;  /* 0x00000000150972ca */ /* 0x000fc400000e0000 */
[----:B------:R-:W4:Y:S01]  /*1f590*/  LDL.64 R20, [R1+0x848] ;  /* 0x0008480001147983 */ /* 0x000f220000100a00 */
[----:B------:R-:W-:Y:S02]  /*1f5a0*/  MOV.SPILL R10, UR66 ;  /* 0x00000042000a7c02 */ /* 0x000fe40009000f00 */
[----:B------:R-:W-:Y:S02]  /*1f5b0*/  R2UR UR66, R80 ;  /* 0x00000000504272ca */ /* 0x000fe400000e0000 */
[----:B------:R-:W-:Y:S02]  /*1f5c0*/  R2UR UR67, R81 ;  /* 0x00000000514372ca */ /* 0x000fe400000e0000 */
[----:B------:R-:W-:Y:S02]  /*1f5d0*/  R2UR UR72, R28 ;  /* 0x000000001c4872ca */ /* 0x000fe400000e0000 */
[----:B------:R-:W-:Y:S02]  /*1f5e0*/  R2UR UR73, R29 ;  /* 0x000000001d4972ca */ /* 0x000fe400000e0000 */
[----:B------:R-:W-:Y:S01]  /*1f5f0*/  MOV.SPILL R17, UR7 ;  /* 0x0000000700117c02 */ /* 0x000fe20009000f00 */
[----:B------:R-:W5:Y:S01]  /*1f600*/  LDL.64 R28, [R1+0x7f8] ;  /* 0x0007f800011c7983 */ /* 0x000f620000100a00 */
[----:B------:R-:W-:-:S02]  /*1f610*/  MOV.SPILL R18, UR6 ;  /* 0x0000000600127c02 */ /* 0x000fc40009000f00 */
[----:B------:R-:W-:Y:S02]  /*1f620*/  R2UR UR6, R74 ;  /* 0x000000004a0672ca */ /* 0x000fe400000e0000 */
[----:B------:R-:W-:Y:S01]  /*1f630*/  R2UR UR7, R75 ;  /* 0x000000004b0772ca */ /* 0x000fe200000e0000 */
[----:B------:R-:W-:Y:S01]  /*1f640*/  UMOV UR70, 0x0 ;  /* 0x0000000000467882 */ /* 0x000fe20000000000 */
[----:B------:R-:W-:Y:S02]  /*1f650*/  UMOV UR71, 0x4108010 ;  /* 0x0410801000477882 */ /* 0x000fe40000000000 */
[----:B------:R-:W-:Y:S01]  /*1f660*/  UTCHMMA gdesc[UR76], gdesc[UR66], tmem[UR5], tmem[UR70], idesc[UR71], UPT ;  /* 0x00ff46424c0075ea */ /* 0x000fe2000b800005 */
[----:B------:R0:W-:Y:S02]  /*1f670*/  UTCHMMA gdesc[UR74], gdesc[UR72], tmem[UR5], tmem[UR70], idesc[UR71], UPT ;  /* 0x00ff46484a0075ea */ /* 0x0001e4000b800005 */
[----:B0-----:R-:W-:Y:S01]  /*1f680*/  UMOV UR72, 0x0 ;  /* 0x0000000000487882 */ /* 0x001fe20000000000 */
[----:B------:R-:W-:-:S05]  /*1f690*/  UMOV UR73, 0x4108010 ;  /* 0x0410801000497882 */ /* 0x000fca0000000000 */
[----:B------:R0:W-:Y:S02]  /*1f6a0*/  UTCHMMA gdesc[UR14], gdesc[UR6], tmem[UR5], tmem[UR72], idesc[UR73], UPT ;  /* 0x00ff48060e0075ea */ /* 0x0001e4000b800005 */
[----:B0-----:R-:W-:Y:S02]  /*1f6b0*/  R2UR UR72, R26 ;  /* 0x000000001a4872ca */ /* 0x001fe400000e0000 */
[----:B------:R-:W-:Y:S02]  /*1f6c0*/  R2UR UR73, R27 ;  /* 0x000000001b4972ca */ /* 0x000fe400000e0000 */
[----:B------:R-:W5:Y:S01]  /*1f6d0*/  LDL.64 R26, [R1+0x820] ;  /* 0x00082000011a7983 */ /* 0x000f620000100a00 */
[----:B------:R-:W-:Y:S02]  /*1f6e0*/  R2UR UR10, R68 ;  /* 0x00000000440a72ca */ /* 0x000fe400000e0000 */
[----:B------:R-:W-:Y:S02]  /*1f6f0*/  R2UR UR11, R69 ;  /* 0x00000000450b72ca */ /* 0x000fe400000e0000 */
[----:B------:R-:W-:-:S02]  /*1f700*/  R2UR UR6, R24 ;  /* 0x00000000180672ca */ /* 0x000fc400000e0000 */
[----:B------:R-:W-:Y:S02]  /*1f710*/  R2UR UR7, R25 ;  /* 0x00000000190772ca */ /* 0x000fe400000e0000 */
[----:B------:R-:W5:Y:S02]  /*1f720*/  LDL.64 R24, [R1+0x7e8] ;  /* 0x0007e80001187983 */ /* 0x000f640000100a00 */
[----:B------:R0:W-:Y:S02]  /*1f730*/  UTCHMMA gdesc[UR16], gdesc[UR72], tmem[UR5], tmem[UR70], idesc[UR71], UPT ;  /* 0x00ff4648100075ea */ /* 0x0001e4000b800005 */
[----:B0-----:R-:W-:Y:S01]  /*1f740*/  UMOV UR72, 0x0 ;  /* 0x0000000000487882 */ /* 0x001fe20000000000 */
[----:B------:R-:W-:Y:S02]  /*1f750*/  UMOV UR73, 0x4108010 ;  /* 0x0410801000497882 */ /* 0x000fe40000000000 */
[----:B------:R-:W-:Y:S01]  /*1f760*/  UTCHMMA gdesc[UR18], gdesc[UR10], tmem[UR5], tmem[UR72], idesc[UR73], UPT ;  /* 0x00ff480a120075ea */ /* 0x000fe2000b800005 */
[----:B------:R0:W-:Y:S01]  /*1f770*/  UTCHMMA gdesc[UR20], gdesc[UR68], tmem[UR5], tmem[UR72], idesc[UR73], UPT ;  /* 0x00ff4844140075ea */ /* 0x0001e2000b800005 */
[----:B------:R-:W-:Y:S01]  /*1f780*/  UTCHMMA gdesc[UR22], gdesc[UR8], tmem[UR5], tmem[UR70], idesc[UR71], UPT ;  /* 0x00ff4608160075ea */ /* 0x000fe2000b800005 */
[----:B0-----:R-:W-:-:S02]  /*1f790*/  R2UR UR72, R32 ;  /* 0x00000000204872ca */ /* 0x001fc400000e0000 */
[----:B------:R-:W-:Y:S02]  /*1f7a0*/  R2UR UR73, R33 ;  /* 0x00000000214972ca */ /* 0x000fe400000e0000 */
[----:B------:R-:W5:Y:S11]  /*1f7b0*/  LDL.64 R32, [R1+0x808] ;  /* 0x0008080001207983 */ /* 0x000f760000100a00 */
[----:B------:R0:W-:Y:S01]  /*1f7c0*/  UTCHMMA gdesc[UR24], gdesc[UR72], tmem[UR5], tmem[UR70], idesc[UR71], UPT ;  /* 0x00ff4648180075ea */ /* 0x0001e2000b800005 */
[----:B------:R-:W-:-:S02]  /*1f7d0*/  R2UR UR68, R30 ;  /* 0x000000001e4472ca */ /* 0x000fc400000e0000 */
[----:B------:R-:W-:Y:S02]  /*1f7e0*/  R2UR UR69, R31 ;  /* 0x000000001f4572ca */ /* 0x000fe400000e0000 */
[----:B------:R-:W5:Y:S01]  /*1f7f0*/  LDL.64 R30, [R1+0x7f0] ;  /* 0x0007f000011e7983 */ /* 0x000f620000100a00 */
[----:B0-----:R-:W-:Y:S01]  /*1f800*/  UMOV UR72, 0x0 ;  /* 0x0000000000487882 */ /* 0x001fe20000000000 */
[----:B------:R-:W-:Y:S01]  /*1f810*/  UMOV UR73, 0x4108010 ;  /* 0x0410801000497882 */ /* 0x000fe20000000000 */
[----:B---3--:R-:W-:Y:S02]  /*1f820*/  R2UR UR8, R22 ;  /* 0x00000000160872ca */ /* 0x008fe400000e0000 */
[----:B------:R-:W-:Y:S02]  /*1f830*/  R2UR UR9, R23 ;  /* 0x00000000170972ca */ /* 0x000fe400000e0000 */
[----:B------:R-:W3:Y:S01]  /*1f840*/  LDL.64 R22, [R1+0x7c8] ;  /* 0x0007c80001167983 */ /* 0x000ee20000100a00 */
[----:B----4-:R-:W-:-:S02]  /*1f850*/  R2UR UR70, R20 ;  /* 0x00000000144672ca */ /* 0x010fc400000e0000 */
[----:B------:R-:W-:Y:S02]  /*1f860*/  R2UR UR71, R21 ;  /* 0x00000000154772ca */ /* 0x000fe400000e0000 */
[----:B------:R-:W4:Y:S11]  /*1f870*/  LDL.64 R20, [R1+0x7b8] ;  /* 0x0007b80001147983 */ /* 0x000f360000100a00 */
[----:B------:R0:W-:Y:S02]  /*1f880*/  UTCHMMA gdesc[UR26], gdesc[UR70], tmem[UR5], tmem[UR72], idesc[UR73], UPT ;  /* 0x00ff48461a0075ea */ /* 0x0001e4000b800005 */
[----:B0-----:R-:W-:Y:S01]  /*1f890*/  UMOV UR70, 0x0 ;  /* 0x0000000000467882 */ /* 0x001fe20000000000 */
[----:B------:R-:W-:-:S02]  /*1f8a0*/  UMOV UR71, 0x4108010 ;  /* 0x0410801000477882 */ /* 0x000fc40000000000 */
[----:B------:R2:W-:Y:S02]  /*1f8b0*/  UTCHMMA gdesc[UR28], gdesc[UR6], tmem[UR5], tmem[UR70], idesc[UR71], UPT ;  /* 0x00ff46061c0075ea */ /* 0x0005e4000b800005 */
[----:B--2---:R-:W-:Y:S02]  /*1f8c0*/  R2UR UR70, R8 ;  /* 0x00000000084672ca */ /* 0x004fe400000e0000 */
[----:B------:R-:W-:Y:S02]  /*1f8d0*/  R2UR UR71, R9 ;  /* 0x00000000094772ca */ /* 0x000fe400000e0000 */
[----:B------:R-:W2:Y:S01]  /*1f8e0*/  LDL.64 R8, [R1+0x7e0] ;  /* 0x0007e00001087983 */ /* 0x000ea20000100a00 */
[----:B------:R-:W-:Y:S02]  /*1f8f0*/  R2UR UR10, R34 ;  /* 0x00000000220a72ca */ /* 0x000fe400000e0000 */
[----:B------:R-:W-:Y:S02]  /*1f900*/  R2UR UR11, R35 ;  /* 0x00000000230b72ca */ /* 0x000fe400000e0000 */
[----:B-----5:R-:W-:-:S02]  /*1f910*/  R2UR UR6, R28 ;  /* 0x000000001c0672ca */ /* 0x020fc400000e0000 */
[----:B------:R-:W-:Y:S02]  /*1f920*/  R2UR UR7, R29 ;  /* 0x000000001d0772ca */ /* 0x000fe400000e0000 */
[----:B------:R-:W5:Y:S02]  /*1f930*/  LDL.64 R28, [R1+0x7d8] ;  /* 0x0007d800011c7983 */ /* 0x000f640000100a00 */
[----:B------:R-:W-:Y:S05]  /*1f940*/  UTCHMMA gdesc[UR30], gdesc[UR70], tmem[UR5], tmem[UR72], idesc[UR73], UPT ;  /* 0x00ff48461e0075ea */ /* 0x000fea000b800005 */
[----:B------:R0:W-:Y:S02]  /*1f950*/  UTCHMMA gdesc[UR32], gdesc[UR10], tmem[UR5], tmem[UR72], idesc[UR73], UPT ;  /* 0x00ff480a200075ea */ /* 0x0001e4000b800005 */
[----:B0-----:R-:W-:-:S02]  /*1f960*/  R2UR UR72, R26 ;  /* 0x000000001a4872ca */ /* 0x001fc400000e0000 */
[----:B------:R-:W-:Y:S02]  /*1f970*/  R2UR UR73, R27 ;  /* 0x000000001b4972ca */ /* 0x000fe400000e0000 */
[----:B------:R-:W5:Y:S01]  /*1f980*/  LDL.64 R26, [R1+0x7d0] ;  /* 0x0007d000011a7983 */ /* 0x000f620000100a00 */
[----:B------:R-:W-:Y:S02]  /*1f990*/  R2UR UR10, R24 ;  /* 0x00000000180a72ca */ /* 0x000fe400000e0000 */
[----:B------:R-:W-:Y:S02]  /*1f9a0*/  R2UR UR11, R25 ;  /* 0x00000000190b72ca */ /* 0x000fe400000e0000 */
[----:B------:R-:W5:Y:S01]  /*1f9b0*/  LDL.64 R24, [R1+0x7c0] ;  /* 0x0007c00001187983 */ /* 0x000f620000100a00 */
[----:B------:R-:W-:Y:S01]  /*1f9c0*/  UMOV UR70, 0x0 ;  /* 0x0000000000467882 */ /* 0x000fe20000000000 */
[----:B------:R-:W-:Y:S02]  /*1f9d0*/  UMOV UR71, 0x4108010 ;  /* 0x0410801000477882 */ /* 0x000fe40000000000 */
[----:B------:R-:W-:Y:S02]  /*1f9e0*/  UTCHMMA gdesc[UR34], gdesc[UR68], tmem[UR5], tmem[UR70], idesc[UR71], UPT ;  /* 0x00ff4644220075ea */ /* 0x000fe4000b800005 */
[----:B------:R0:W-:Y:S02]  /*1f9f0*/  UTCHMMA gdesc[UR36], gdesc[UR72], tmem[UR5], tmem[UR70], idesc[UR71], UPT ;  /* 0x00ff4648240075ea */ /* 0x0001e4000b800005 */
[----:B0-----:R-:W-:Y:S01]  /*1fa00*/  UMOV UR72, 0x0 ;  /* 0x0000000000487882 */ /* 0x001fe20000000000 */
[----:B------:R-:W-:-:S02]  /*1fa10*/  UMOV UR73, 0x4108010 ;  /* 0x0410801000497882 */ /* 0x000fc40000000000 */
[----:B------:R0:W-:Y:S02]  /*1fa20*/  UTCHMMA gdesc[UR38], gdesc[UR8], tmem[UR5], tmem[UR72], idesc[UR73], UPT ;  /* 0x00ff4808260075ea */ /* 0x0001e4000b800005 */
[----:B0-----:R-:W-:Y:S02]  /*1fa30*/  R2UR UR72, R32 ;  /* 0x00000000204872ca */ /* 0x001fe400000e0000 */
[----:B------:R-:W-:-:S13]  /*1fa40*/  R2UR UR73, R33 ;  /* 0x00000000214972ca */ /* 0x000fda00000e0000 */
[----:B------:R0:W-:Y:S02]  /*1fa50*/  UTCHMMA gdesc[UR40], gdesc[UR72], tmem[UR5], tmem[UR70], idesc[UR71], UPT ;  /* 0x00ff4648280075ea */ /* 0x0001e4000b800005 */
[----:B0-----:R-:W-:Y:S01]  /*1fa60*/  UMOV UR72, 0x0 ;  /* 0x0000000000487882 */ /* 0x001fe20000000000 */
[----:B------:R-:W-:Y:S02]  /*1fa70*/  UMOV UR73, 0x4108010 ;  /* 0x0410801000497882 */ /* 0x000fe40000000000 */
[----:B------:R4:W-:Y:S01]  /*1fa80*/  UTCHMMA gdesc[UR42], gdesc[UR6], tmem[UR5], tmem[UR72], idesc[UR73], UPT ;  /* 0x00ff48062a0075ea */ /* 0x0009e2000b800005 */
[----:B------:R-:W-:Y:S02]  /*1fa90*/  R2UR.FILL UR66, R10 ;  /* 0x000000000a4272ca */ /* 0x000fe400004e0000 */
[----:B------:R-:W-:Y:S02]  /*1faa0*/  R2UR.FILL UR69, R11 ;  /* 0x000000000b4572ca */ /* 0x000fe400004e0000 */
[----:B------:R-:W-:Y:S01]  /*1fab0*/  R2UR UR70, R30 ;  /* 0x000000001e4672ca */ /* 0x000fe200000e0000 */
[----:B------:R-:W5:Y:S01]  /*1fac0*/  LDL.64 R10, [R1+0x7a0] ;  /* 0x0007a000010a7983 */ /* 0x000f620000100a00 */
[----:B------:R-:W-:-:S02]  /*1fad0*/  R2UR UR71, R31 ;  /* 0x000000001f4772ca */ /* 0x000fc400000e0000 */
[----:B------:R-:W-:Y:S02]  /*1fae0*/  R2UR.FILL UR67, R5 ;  /* 0x00000000054372ca */ /* 0x000fe400004e0000 */
[----:B------:R-:W5:Y:S09]  /*1faf0*/  LDL R5, [R1+0x1158] ;  /* 0x0011580001057983 */ /* 0x000f720000100800 */
[----:B------:R2:W-:Y:S01]  /*1fb00*/  UTCHMMA gdesc[UR44], gdesc[UR70], tmem[UR5], tmem[UR72], idesc[UR73], UPT ;  /* 0x00ff48462c0075ea */ /* 0x0005e2000b800005 */
[----:B---3--:R-:W-:-:S02]  /*1fb10*/  R2UR UR8, R22 ;  /* 0x00000000160872ca */ /* 0x008fc400000e0000 */
[----:B------:R-:W-:Y:S02]  /*1fb20*/  R2UR UR9, R23 ;  /* 0x00000000170972ca */ /* 0x000fe400000e0000 */
[----:B------:R-:W3:Y:S01]  /*1fb30*/  LDL.64 R22, [R1+0x7b0] ;  /* 0x0007b00001167983 */ /* 0x000ee20000100a00 */
[----:B----4-:R-:W-:Y:S02]  /*1fb40*/  R2UR UR6, R20 ;  /* 0x00000000140672ca */ /* 0x010fe400000e0000 */
[----:B------:R-:W-:Y:S02]  /*1fb50*/  R2UR UR7, R21 ;  /* 0x00000000150772ca */ /* 0x000fe400000e0000 */
[----:B------:R-:W4:Y:S01]  /*1fb60*/  LDL.64 R20, [R1+0x7a8] ;  /* 0x0007a80001147983 */ /* 0x000f220000100a00 */
[----:B--2---:R-:W-:Y:S02]  /*1fb70*/  R2UR UR72, R8 ;  /* 0x00000000084872ca */ /* 0x004fe400000e0000 */
[----:B------:R-:W-:-:S02]  /*1fb80*/  R2UR UR73, R9 ;  /* 0x00000000094972ca */ /* 0x000fc400000e0000 */
[----:B------:R-:W2:Y:S01]  /*1fb90*/  LDL.64 R8, [R1+0x798] ;  /* 0x0007980001087983 */ /* 0x000ea20000100a00 */
[----:B------:R-:W-:Y:S01]  /*1fba0*/  UMOV UR70, 0x0 ;  /* 0x0000000000467882 */ /* 0x000fe20000000000 */
[----:B------:R-:W-:Y:S02]  /*1fbb0*/  UMOV UR71, 0x4108010 ;  /* 0x0410801000477882 */ /* 0x000fe40000000000 */
[----:B------:R-:W-:Y:S07]  /*1fbc0*/  UTCHMMA gdesc[UR46], gdesc[UR10], tmem[UR5], tmem[UR70], idesc[UR71], UPT ;  /* 0x00ff460a2e0075ea */ /* 0x000fee000b800005 */
[----:B------:R5:W-:Y:S02]  /*1fbd0*/  UTCHMMA gdesc[UR48], gdesc[UR72], tmem[UR5], tmem[UR70], idesc[UR71], UPT ;  /* 0x00ff4648300075ea */ /* 0x000be4000b800005 */
[----:B-----5:R-:W-:-:S02]  /*1fbe0*/  R2UR UR70, R28 ;  /* 0x000000001c4672ca */ /* 0x020fc400000e0000 */
[----:B------:R-:W-:Y:S01]  /*1fbf0*/  R2UR UR71, R29 ;  /* 0x000000001d4772ca */ /* 0x000fe200000e0000 */
[----:B------:R-:W-:Y:S01]  /*1fc00*/  UMOV UR72, 0x0 ;  /* 0x0000000000487882 */ /* 0x000fe20000000000 */
[----:B------:R-:W-:-:S11]  /*1fc10*/  UMOV UR73, 0x4108010 ;  /* 0x0410801000497882 */ /* 0x000fd60000000000 */
[----:B------:R0:W-:Y:S02]  /*1fc20*/  UTCHMMA gdesc[UR50], gdesc[UR70], tmem[UR5], tmem[UR72], idesc[UR73], UPT ;  /* 0x00ff4846320075ea */ /* 0x0001e4000b800005 */
[----:B0-----:R-:W-:Y:S02]  /*1fc30*/  R2UR UR72, R26 ;  /* 0x000000001a4872ca */ /* 0x001fe400000e0000 */
[----:B------:R-:W-:Y:S01]  /*1fc40*/  R2UR UR73, R27 ;  /* 0x000000001b4972ca */ /* 0x000fe200000e0000 */
[----:B------:R-:W-:Y:S01]  /*1fc50*/  UMOV UR70, 0x0 ;  /* 0x0000000000467882 */ /* 0x000fe20000000000 */
[----:B------:R-:W-:-:S11]  /*1fc60*/  UMOV UR71, 0x4108010 ;  /* 0x0410801000477882 */ /* 0x000fd60000000000 */
[----:B------:R0:W-:Y:S02]  /*1fc70*/  UTCHMMA gdesc[UR52], gdesc[UR72], tmem[UR5], tmem[UR70], idesc[UR71], UPT ;  /* 0x00ff4648340075ea */ /* 0x0001e4000b800005 */
[----:B0-----:R-:W-:Y:S02]  /*1fc80*/  R2UR UR70, R24 ;  /* 0x00000000184672ca */ /* 0x001fe400000e0000 */
[----:B------:R-:W-:Y:S01]  /*1fc90*/  R2UR UR71, R25 ;  /* 0x00000000194772ca */ /* 0x000fe200000e0000 */
[----:B------:R-:W-:Y:S01]  /*1fca0*/  UMOV UR72, 0x0 ;  /* 0x0000000000487882 */ /* 0x000fe20000000000 */
[----:B------:R-:W-:Y:S02]  /*1fcb0*/  UMOV UR73, 0x4108010 ;  /* 0x0410801000497882 */ /* 0x000fe40000000000 */
[----:B------:R-:W-:Y:S09]  /*1fcc0*/  UTCHMMA gdesc[UR54], gdesc[UR8], tmem[UR5], tmem[UR72], idesc[UR73], UPT ;  /* 0x00ff4808360075ea */ /* 0x000ff2000b800005 */
[----:B------:R0:W-:Y:S02]  /*1fcd0*/  UTCHMMA gdesc[UR56], gdesc[UR70], tmem[UR5], tmem[UR72], idesc[UR73], UPT ;  /* 0x00ff4846380075ea */ /* 0x0001e4000b800005 */
[----:B0-----:R-:W-:Y:S01]  /*1fce0*/  UMOV UR70, 0x0 ;  /* 0x0000000000467882 */ /* 0x001fe20000000000 */
[----:B------:R-:W-:-:S02]  /*1fcf0*/  UMOV UR71, 0x4108010 ;  /* 0x0410801000477882 */ /* 0x000fc40000000000 */
[----:B------:R0:W-:Y:S01]  /*1fd00*/  UTCHMMA gdesc[UR58], gdesc[UR6], tmem[UR5], tmem[UR70], idesc[UR71], UPT ;  /* 0x00ff46063a0075ea */ /* 0x0001e2000b800005 */
[----:B------:R-:W-:Y:S02]  /*1fd10*/  HFMA2 R7, -RZ, RZ, 0, 0 ;  /* 0x00000000ff077431 */ /* 0x000fe400000001ff */
[----:B------:R-:W-:-:S05]  /*1fd20*/  VIADD R6, R5, 0x40010 ;  /* 0x0004001005067836 */ /* 0x000fca0000000000 */
[----:B------:R-:W-:Y:S02]  /*1fd30*/  @P1 MOV R6, R6 ;  /* 0x0000000600061202 */ /* 0x000fe40000000f00 */
[----:B------:R-:W-:Y:S02]  /*1fd40*/  R2UR.FILL UR68, R12 ;  /* 0x000000000c4472ca */ /* 0x000fe400004e0000 */
[----:B------:R-:W-:Y:S02]  /*1fd50*/  R2UR.FILL UR11, R13 ;  /* 0x000000000d0b72ca */ /* 0x000fe400004e0000 */
[----:B------:R-:W-:Y:S02]  /*1fd60*/  R2UR.FILL UR10, R14 ;  /* 0x000000000e0a72ca */ /* 0x000fe400004e0000 */
[----:B------:R-:W-:Y:S02]  /*1fd70*/  R2UR.FILL UR9, R15 ;  /* 0x000000000f0972ca */ /* 0x000fe400004e0000 */
[----:B------:R-:W-:-:S02]  /*1fd80*/  R2UR.FILL UR8, R16 ;  /* 0x00000000100872ca */ /* 0x000fc400004e0000 */
[----:B0-----:R-:W-:Y:S02]  /*1fd90*/  R2UR.FILL UR7, R17 ;  /* 0x00000000110772ca */ /* 0x001fe400004e0000 */
[----:B------:R-:W-:Y:S02]  /*1fda0*/  R2UR.FILL UR6, R18 ;  /* 0x00000000120672ca */ /* 0x000fe400004e0000 */
[----:B---3--:R-:W-:Y:S02]  /*1fdb0*/  R2UR UR72, R22 ;  /* 0x00000000164872ca */ /* 0x008fe400000e0000 */
[----:B------:R-:W-:-:S13]  /*1fdc0*/  R2UR UR73, R23 ;  /* 0x00000000174972ca */ /* 0x000fda00000e0000 */
[----:B------:R4:W-:Y:S02]  /*1fdd0*/  UTCHMMA gdesc[UR60], gdesc[UR72], tmem[UR5], tmem[UR70], idesc[UR71], UPT ;  /* 0x00ff46483c0075ea */ /* 0x0009e4000b800005 */
[----:B----4-:R-:W-:Y:S02]  /*1fde0*/  R2UR UR70, R20 ;  /* 0x00000000144672ca */ /* 0x010fe400000e0000 */
        /* <DEDUP_REMOVED lines=9> */
[----:B--2---:R-:W-:Y:S02]  /*1fe80*/  R2UR UR70, R8 ;  /* 0x00000000084672ca */ /* 0x004fe400000e0000 */
[----:B------:R-:W-:Y:S01]  /*1fe90*/  R2UR UR71, R9 ;  /* 0x00000000094772ca */ /* 0x000fe200000e0000 */
[----:B------:R-:W-:Y:S01]  /*1fea0*/  UMOV UR72, 0x0 ;  /* 0x0000000000487882 */ /* 0x000fe20000000000 */
[----:B------:R-:W-:-:S11]  /*1feb0*/  UMOV UR73, 0x4108010 ;  /* 0x0410801000497882 */ /* 0x000fd60000000000 */
[----:B------:R0:W-:Y:S02]  /*1fec0*/  UTCHMMA gdesc[UR66], gdesc[UR70], tmem[UR5], tmem[UR72], idesc[UR73], UPT ;  /* 0x00ff4846420075ea */ /* 0x0001e4000b800005 */
[----:B0-----:R-:W-:-:S13]  /*1fed0*/  @P1 R2UR UR70, R6 ;  /* 0x00000000064612ca */ /* 0x001fda00000e0000 */
[----:B------:R0:W-:Y:S01]  /*1fee0*/  UTCBAR [UR70], URZ ;  /* 0x000000ff460073e9 */ /* 0x0001e200080000ff */
[----:B------:R-:W-:Y:S01]  /*1fef0*/  NOP ;  /* 0x0000000000007918 */ /* 0x000fe20000000000 */
.L_x_14:
[----:B------:R-:W1:Y:S01]  /*1ff00*/  SYNCS.PHASECHK.TRANS64.TRYWAIT P1, [UR9+0x40010], RZ ;  /* 0x040010ffff0075a7 */ /* 0x000e620008021109 */
[----:B------:R-:W2:Y:S01]  /*1ff10*/  S2R R7, SR_CTAID.X ;  /* 0x0000000000077919 */ /* 0x000ea20000002500 */
[C---:B------:R-:W-:Y:S02]  /*1ff20*/  LOP3.LUT R48, R217.reuse, 0x10, RZ, 0xc0, !PT ;  /* 0x00000010d9307812 */ /* 0x040fe400078ec0ff */
[C---:B------:R-:W-:Y:S02]  /*1ff30*/  LOP3.LUT R6, R217.reuse, 0xf, RZ, 0xc0, !PT ;  /* 0x0000000fd9067812 */ /* 0x040fe400078ec0ff */
[----:B------:R-:W-:Y:S01]  /*1ff40*/  LOP3.LUT R5, R217, 0x60, RZ, 0xc0, !PT ;  /* 0x00000060d9057812 */ /* 0x000fe200078ec0ff */
[----:B------:R-:W-:Y:S01]  /*1ff50*/  IMAD.SHL.U32 R48, R48, 0x2, RZ ;  /* 0x0000000230307824 */ /* 0x000fe200078e00ff */
[----:B------:R-:W-:Y:S02]  /*1ff60*/  IADD3 R207, P2, PT, R0, 0x40, RZ ;  /* 0x0000004000cf7810 */ /* 0x000fe40007f5e0ff */
[----:B------:R-:W-:-:S02]  /*1ff70*/  LEA.HI R5, R5, R6, RZ, 0x1f ;  /* 0x0000000605057211 */ /* 0x000fc400078ff8ff */
[----:B------:R-:W-:Y:S01]  /*1ff80*/  IADD3 R48, P3, PT, R48, R0, RZ ;  /* 0x0000000030307210 */ /* 0x000fe20007f7e0ff */
[--C-:B------:R-:W-:Y:S01]  /*1ff90*/  IMAD.X R206, RZ, RZ, R4.reuse, P2 ;  /* 0x000000ffffce7224 */ /* 0x100fe200010e0604 */
[----:B------:R-:W3:Y:S03]  /*1ffa0*/  LDC R36, c[0x0][0x3a8] ;  /* 0x0000ea00ff247b82 */ /* 0x000ee60000000800 */
[----:B------:R-:W-:Y:S01]  /*1ffb0*/  IMAD.X R64, RZ, RZ, R4, P3 ;  /* 0x000000ffff407224 */ /* 0x000fe200018e0604 */
[C---:B------:R-:W-:Y:S02]  /*1ffc0*/  IADD3 R4, P4, PT, R48.reuse, 0x42, RZ ;  /* 0x0000004230047810 */ /* 0x040fe40007f9e0ff */
[----:B------:R-:W-:-:S03]  /*1ffd0*/  IADD3 R50, P3, PT, R48, 0x40, RZ ;  /* 0x0000004030327810 */ /* 0x000fc60007f7e0ff */
[--C-:B------:R-:W-:Y:S01]  /*1ffe0*/  IMAD.X R63, RZ, RZ, R64.reuse, P4 ;  /* 0x000000ffff3f7224 */ /* 0x100fe200020e0640 */
[C---:B------:R-:W-:Y:S01]  /*1fff0*/  IADD3 R37, P4, PT, R48.reuse, 0x44, RZ ;  /* 0x0000004430257810 */ /* 0x040fe20007f9e0ff */
[----:B------:R-:W-:Y:S01]  /*20000*/  IMAD.X R61, RZ, RZ, R64, P3 ;  /* 0x000000ffff3d7224 */ /* 0x000fe200018e0640 */
[----:B------:R-:W-:Y:S01]  /*20010*/  IADD3 R65, P3, PT, R48, 0x43, RZ ;  /* 0x0000004330417810 */ /* 0x000fe20007f7e0ff */
[----:B--2---:R-:W-:-:S05]  /*20020*/  IMAD.SHL.U32 R7, R7, 0x40, RZ ;  /* 0x0000004007077824 */ /* 0x004fca00078e00ff */
[----:B------:R-:W-:-:S04]  /*20030*/  IADD3 R0, PT, PT, R7, R5, RZ ;  /* 0x0000000507007210 */ /* 0x000fc80007ffe0ff */
[----:B------:R-:W-:Y:S01]  /*20040*/  ISETP.GT.U32.AND P2, PT, R4, R0, PT ;  /* 0x000000000400720c */ /* 0x000fe20003f44070 */
[----:B-1----:R-:W-:-:S12]  /*20050*/  @!P1 BRA `(.L_x_15) ;  /* 0x0000010800e09947 */ /* 0x002fd80003800000 */
.L_x_24:
[----:B------:R-:W-:Y:S01]  /*20060*/  BAR.SYNC.DEFER_BLOCKING 0x0 ;  /* 0x0000000000007b1d */ /* 0x000fe20000010000 */
[C---:B------:R-:W-:Y:S01]  /*20070*/  IADD3 R38, P1, PT, R48.reuse, 0x45, RZ ;  /* 0x0000004530267810 */ /* 0x040fe20007f3e0ff */
[--C-:B------:R-:W-:Y:S01]  /*20080*/  IMAD.X R60, RZ, RZ, R64.reuse, P4 ;  /* 0x000000ffff3c7224 */ /* 0x100fe200020e0640 */
[C---:B------:R-:W-:Y:S01]  /*20090*/  IADD3 R40, P4, PT, R48.reuse, 0x47, RZ ;  /* 0x0000004730287810 */ /* 0x040fe20007f9e0ff */
[----:B------:R-:W-:Y:S01]  /*200a0*/  IMAD.U32 R189, R189, -0x80000000, RZ ;  /* 0x80000000bdbd7824 */ /* 0x000fe200078e00ff */
[-C--:B------:R-:W-:Y:S01]  /*200b0*/  IADD3.X R62, PT, PT, RZ, R64.reuse, RZ, P3, !PT ;  /* 0x00000040ff3e7210 */ /* 0x080fe20001ffe4ff */
[--C-:B------:R-:W-:Y:S01]  /*200c0*/  IMAD.X R58, RZ, RZ, R64.reuse, P1 ;  /* 0x000000ffff3a7224 */ /* 0x100fe200008e0640 */
[C---:B------:R-:W-:Y:S01]  /*200d0*/  IADD3 R39, P3, PT, R48.reuse, 0x46, RZ ;  /* 0x0000004630277810 */ /* 0x040fe20007f7e0ff */
[----:B------:R-:W-:Y:S01]  /*200e0*/  LDTM.16dp32bit_t0_t15.x32 R4, tmem[UR6+0x100] ;  /* 0x00010006000479ee */ /* 0x000fe20008a80000 */
[----:B------:R-:W1:Y:S01]  /*200f0*/  LDTM.16dp32bit_t16_t31.x32 R4, tmem[UR6+0x120] ;  /* 0x00012006000479ee */ /* 0x000e620008aa0000 */
[C---:B------:R-:W-:Y:S01]  /*20100*/  IADD3 R41, P1, PT, R48.reuse, 0x48, RZ ;  /* 0x0000004830297810 */ /* 0x040fe20007f3e0ff */
[----:B------:R-:W2:Y:S01]  /*20110*/  S2R R66, SR_TID.X ;  /* 0x0000000000427919 */ /* 0x000ea20000002100 */
[----:B------:R-:W-:Y:S01]  /*20120*/  IADD3.X R57, PT, PT, RZ, R64, RZ, P4, !PT ;  /* 0x00000040ff397210 */ /* 0x000fe200027fe4ff */
[--C-:B------:R-:W-:Y:S01]  /*20130*/  IMAD.X R59, RZ, RZ, R64.reuse, P3 ;  /* 0x000000ffff3b7224 */ /* 0x100fe200018e0640 */
[C---:B------:R-:W-:Y:S01]  /*20140*/  IADD3 R43, P4, PT, R48.reuse, 0x4a, RZ ;  /* 0x0000004a302b7810 */ /* 0x040fe20007f9e0ff */
[----:B------:R-:W-:Y:S01]  /*20150*/  IMAD.X R55, RZ, RZ, R64, P1 ;  /* 0x000000ffff377224 */ /* 0x000fe200008e0640 */
[----:B------:R-:W-:-:S02]  /*20160*/  IADD3 R42, P3, PT, R48, 0x49, RZ ;  /* 0x00000049302a7810 */ /* 0x000fc40007f7e0ff */
[C---:B------:R-:W-:Y:S01]  /*20170*/  IADD3 R44, P1, PT, R48.reuse, 0x4b, RZ ;  /* 0x0000004b302c7810 */ /* 0x040fe20007f3e0ff */
[--C-:B------:R-:W-:Y:S01]  /*20180*/  IMAD.X R51, RZ, RZ, R64.reuse, P4 ;  /* 0x000000ffff337224 */ /* 0x100fe200020e0640 */
[C---:B------:R-:W-:Y:S01]  /*20190*/  IADD3 R46, P4, PT, R48.reuse, 0x4d, RZ ;  /* 0x0000004d302e7810 */ /* 0x040fe20007f9e0ff */
[--C-:B------:R-:W-:Y:S01]  /*201a0*/  IMAD.X R56, RZ, RZ, R64.reuse, P3 ;  /* 0x000000ffff387224 */ /* 0x100fe200018e0640 */
[C---:B------:R-:W-:Y:S02]  /*201b0*/  IADD3 R45, P3, PT, R48.reuse, 0x4c, RZ ;  /* 0x0000004c302d7810 */ /* 0x040fe40007f7e0ff */
[----:B------:R-:W-:Y:S01]  /*201c0*/  IADD3.X R54, PT, PT, RZ, R64, RZ, P1, !PT ;  /* 0x00000040ff367210 */ /* 0x000fe20000ffe4ff */
[--C-:B------:R-:W-:Y:S01]  /*201d0*/  IMAD.X R53, RZ, RZ, R64.reuse, P4 ;  /* 0x000000ffff357224 */ /* 0x100fe200020e0640 */
[C---:B------:R-:W-:Y:S01]  /*201e0*/  IADD3 R47, P1, PT, R48.reuse, 0x4e, RZ ;  /* 0x0000004e302f7810 */ /* 0x040fe20007f3e0ff */
[--C-:B------:R-:W-:Y:S01]  /*201f0*/  IMAD.X R49, RZ, RZ, R64.reuse, P3 ;  /* 0x000000ffff317224 */ /* 0x100fe200018e0640 */
[----:B------:R-:W-:Y:S01]  /*20200*/  IADD3 R48, P4, PT, R48, 0x4f, RZ ;  /* 0x0000004f30307810 */ /* 0x000fe20007f9e0ff */
[----:B------:R-:W4:Y:S01]  /*20210*/  @!P0 SYNCS.CCTL.IV [UR9+0x40010] ;  /* 0x04001000ff0089b1 */ /* 0x000f220008000009 */
[----:B------:R-:W-:Y:S01]  /*20220*/  ISETP.GT.U32.AND P3, PT, R50, R0, PT ;  /* 0x000000003200720c */ /* 0x000fe20003f64070 */
[----:B------:R-:W-:Y:S01]  /*20230*/  IMAD.X R52, RZ, RZ, R64, P1 ;  /* 0x000000ffff347224 */ /* 0x000fe200008e0640 */
[----:B------:R-:W-:Y:S01]  /*20240*/  IADD3.X R64, PT, PT, RZ, R64, RZ, P4, !PT ;  /* 0x00000040ff407210 */ /* 0x000fe200027fe4ff */
[----:B-1-3--:R-:W-:Y:S01]  /*20250*/  FMUL R4, R4, R36 ;  /* 0x0000002404047220 */ /* 0x00afe20000400000 */
[----:B------:R-:W-:Y:S01]  /*20260*/  ISETP.GE.U32.AND P4, PT, R50, R0, PT ;  /* 0x000000003200720c */ /* 0x000fe20003f86070 */
[----:B------:R-:W-:Y:S01]  /*20270*/  FMUL R5, R5, R36 ;  /* 0x0000002405057220 */ /* 0x000fe20000400000 */
[----:B------:R-:W-:Y:S01]  /*20280*/  ISETP.GT.U32.AND P1, PT, R65, R0, PT ;  /* 0x000000004100720c */ /* 0x000fe20003f24070 */
[-C--:B------:R-:W-:Y:S01]  /*20290*/  FMUL R7, R7, R36.reuse ;  /* 0x0000002407077220 */ /* 0x080fe20000400000 */
[C---:B------:R-:W-:Y:S01]  /*202a0*/  ISETP.GT.U32.AND.EX P3, PT, R61.reuse, RZ, PT, P3 ;  /* 0x000000ff3d00720c */ /* 0x040fe20003f64130 */
[-C--:B------:R-:W-:Y:S01]  /*202b0*/  FMUL R6, R6, R36.reuse ;  /* 0x0000002406067220 */ /* 0x080fe20000400000 */
[----:B------:R-:W-:Y:S01]  /*202c0*/  ISETP.GE.U32.AND.EX P4, PT, R61, RZ, PT, P4 ;  /* 0x000000ff3d00720c */ /* 0x000fe20003f86140 */
[-C--:B------:R-:W-:Y:S01]  /*202d0*/  FMUL R8, R8, R36.reuse ;  /* 0x0000002408087220 */ /* 0x080fe20000400000 */
[----:B------:R-:W-:Y:S01]  /*202e0*/  ISETP.GT.U32.AND.EX P1, PT, R62, RZ, PT, P1 ;  /* 0x000000ff3e00720c */ /* 0x000fe20003f24110 */
[-C--:B------:R-:W-:Y:S01]  /*202f0*/  FMUL R9, R9, R36.reuse ;  /* 0x0000002409097220 */ /* 0x080fe20000400000 */
[----:B------:R-:W-:Y:S01]  /*20300*/  FSEL R4, R4, -INF , !P3 ;  /* 0xff80000004047808 */ /* 0x000fe20005800000 */
[----:B------:R-:W-:Y:S01]  /*20310*/  FMUL R11, R11, R36 ;  /* 0x000000240b0b7220 */ /* 0x000fe20000400000 */
[----:B------:R-:W-:Y:S01]  /*20320*/  ISETP.GT.U32.AND P3, PT, R37, R0, PT ;  /* 0x000000002500720c */ /* 0x000fe20003f64070 */
[-C--:B------:R-:W-:Y:S01]  /*20330*/  FMUL R10, R10, R36.reuse ;  /* 0x000000240a0a7220 */ /* 0x080fe20000400000 */
[----:B------:R-:W-:Y:S01]  /*20340*/  FSEL R5, R5, -INF , !P4 ;  /* 0xff80000005057808 */ /* 0x000fe20006000000 */
[----:B------:R-:W-:Y:S01]  /*20350*/  FMUL R12, R12, R36 ;  /* 0x000000240c0c7220 */ /* 0x000fe20000400000 */
[----:B------:R-:W-:Y:S01]  /*20360*/  ISETP.GT.U32.AND P4, PT, R38, R0, PT ;  /* 0x000000002600720c */ /* 0x000fe20003f84070 */
[-C--:B------:R-:W-:Y:S01]  /*20370*/  FMUL R15, R15, R36.reuse ;  /* 0x000000240f0f7220 */ /* 0x080fe20000400000 */
[----:B------:R-:W-:Y:S01]  /*20380*/  FSEL R7, R7, -INF , !P1 ;  /* 0xff80000007077808 */ /* 0x000fe20004800000 */
[-C--:B------:R-:W-:Y:S01]  /*20390*/  FMUL R14, R14, R36.reuse ;  /* 0x000000240e0e7220 */ /* 0x080fe20000400000 */
[----:B------:R-:W-:Y:S01]  /*203a0*/  ISETP.GT.U32.AND.EX P2, PT, R63, RZ, PT, P2 ;  /* 0x000000ff3f00720c */ /* 0x000fe20003f44120 */
[----:B------:R-:W-:Y:S01]  /*203b0*/  FMUL R16, R16, R36 ;  /* 0x0000002410107220 */ /* 0x000fe20000400000 */
[----:B------:R-:W-:Y:S01]  /*203c0*/  ISETP.GT.U32.AND P1, PT, R40, R0, PT ;  /* 0x000000002800720c */ /* 0x000fe20003f24070 */
[-C--:B------:R-:W-:Y:S01]  /*203d0*/  FMUL R13, R13, R36.reuse ;  /* 0x000000240d0d7220 */ /* 0x080fe20000400000 */
[----:B------:R-:W-:Y:S01]  /*203e0*/  ISETP.GT.U32.AND.EX P3, PT, R60, RZ, PT, P3 ;  /* 0x000000ff3c00720c */ /* 0x000fe20003f64130 */
[-C--:B------:R-:W-:Y:S01]  /*203f0*/  FMUL R18, R18, R36.reuse ;  /* 0x0000002412127220 */ /* 0x080fe20000400000 */
[----:B------:R-:W-:Y:S01]  /*20400*/  ISETP.GT.U32.AND.EX P4, PT, R58, RZ, PT, P4 ;  /* 0x000000ff3a00720c */ /* 0x000fe20003f84140 */
[-C--:B------:R-:W-:Y:S01]  /*20410*/  FMUL R17, R17, R36.reuse ;  /* 0x0000002411117220 */ /* 0x080fe20000400000 */
[----:B------:R-:W-:Y:S01]  /*20420*/  FSEL R6, R6, -INF , !P2 ;  /* 0xff80000006067808 */ /* 0x000fe20005000000 */
[-C--:B------:R-:W-:Y:S01]  /*20430*/  FMUL R19, R19, R36.reuse ;  /* 0x0000002413137220 */ /* 0x080fe20000400000 */
[----:B------:R-:W-:Y:S01]  /*20440*/  ISETP.GT.U32.AND.EX P1, PT, R57, RZ, PT, P1 ;  /* 0x000000ff3900720c */ /* 0x000fe20003f24110 */
        /* <DEDUP_REMOVED lines=16> */
[----:B------:R-:W-:Y:S01]  /*20550*/  FMUL R34, R34, R36 ;  /* 0x0000002422227220 */ /* 0x000fe20000400000 */
[----:B--2---:R-:W-:Y:S01]  /*20560*/  LOP3.LUT R42, R66, 0x10, RZ, 0xc0, !PT ;  /* 0x00000010422a7812 */ /* 0x004fe200078ec0ff */
[----:B------:R-:W-:Y:S01]  /*20570*/  NOP ;  /* 0x0000000000007918 */ /* 0x000fe20000000000 */
[----:B------:R-:W-:-:S02]  /*20580*/  ISETP.GT.U32.AND.EX P3, PT, R55, RZ, PT, P3 ;  /* 0x000000ff3700720c */ /* 0x000fc40003f64130 */
[----:B------:R-:W-:Y:S01]  /*20590*/  FSEL R10, R10, -INF , !P2 ;  /* 0xff8000000a0a7808 */ /* 0x000fe20005000000 */
[----:B------:R-:W-:Y:S01]  /*205a0*/  IMAD.SHL.U32 R42, R42, 0x2, RZ ;  /* 0x000000022a2a7824 */ /* 0x000fe200078e00ff */
[----:B------:R-:W-:Y:S02]  /*205b0*/  ISETP.GT.U32.AND.EX P1, PT, R54, RZ, PT, P1 ;  /* 0x000000ff3600720c */ /* 0x000fe40003f24110 */
[-C--:B------:R-:W-:Y:S01]  /*205c0*/  ISETP.GT.U32.AND P2, PT, R43, R0.reuse, PT ;  /* 0x000000002b00720c */ /* 0x080fe20003f44070 */
[----:B------:R-:W-:Y:S01]  /*205d0*/  VIADD R38, R42, 0x17 ;  /* 0x000000172a267836 */ /* 0x000fe20000000000 */
[----:B------:R-:W-:Y:S02]  /*205e0*/  FSEL R12, R12, -INF , !P3 ;  /* 0xff8000000c0c7808 */ /* 0x000fe40005800000 */
[----:B------:R-:W-:Y:S02]  /*205f0*/  ISETP.GT.U32.AND P3, PT, R45, R0, PT ;  /* 0x000000002d00720c */ /* 0x000fe40003f64070 */
[----:B------:R-:W-:Y:S01]  /*20600*/  FSEL R37, R15, -INF , !P1 ;  /* 0xff8000000f257808 */ /* 0x000fe20004800000 */
[----:B------:R-:W-:Y:S01]  /*20610*/  VIADD R15, R42, 0x18 ;  /* 0x000000182a0f7836 */ /* 0x000fe20000000000 */
[----:B------:R-:W-:-:S02]  /*20620*/  ISETP.GT.U32.AND.EX P2, PT, R51, RZ, PT, P2 ;  /* 0x000000ff3300720c */ /* 0x000fc40003f44120 */
[----:B------:R-:W-:Y:S02]  /*20630*/  ISETP.GT.U32.AND.EX P3, PT, R49, RZ, PT, P3 ;  /* 0x000000ff3100720c */ /* 0x000fe40003f64130 */
[----:B------:R-:W-:Y:S02]  /*20640*/  ISETP.GT.U32.AND.EX P4, PT, R56, RZ, PT, P4 ;  /* 0x000000ff3800720c */ /* 0x000fe40003f84140 */
[----:B------:R-:W-:Y:S02]  /*20650*/  FSEL R14, R14, -INF , !P2 ;  /* 0xff8000000e0e7808 */ /* 0x000fe40005000000 */
[----:B------:R-:W-:Y:S02]  /*20660*/  ISETP.GT.U32.AND P2, PT, R47, R0, PT ;  /* 0x000000002f00720c */ /* 0x000fe40003f44070 */
[----:B------:R-:W-:Y:S02]  /*20670*/  LOP3.LUT R15, R207, R15, RZ, 0xfc, !PT ;  /* 0x0000000fcf0f7212 */ /* 0x000fe400078efcff */
[----:B------:R-:W-:-:S02]  /*20680*/  FSEL R39, R16, -INF , !P3 ;  /* 0xff80000010277808 */ /* 0x000fc40005800000 */
[----:B------:R-:W-:Y:S02]  /*20690*/  IADD3 R16, PT, PT, R42, 0x16, RZ ;  /* 0x000000162a107810 */ /* 0x000fe40007ffe0ff */
[----:B------:R-:W-:Y:S02]  /*206a0*/  FSEL R13, R13, -INF , !P4 ;  /* 0xff8000000d0d7808 */ /* 0x000fe40006000000 */
[-C--:B------:R-:W-:Y:S02]  /*206b0*/  ISETP.GT.U32.AND P4, PT, R46, R0.reuse, PT ;  /* 0x000000002e00720c */ /* 0x080fe40003f84070 */
[-C--:B------:R-:W-:Y:S01]  /*206c0*/  ISETP.GT.U32.AND P3, PT, R15, R0.reuse, PT ;  /* 0x000000000f00720c */ /* 0x080fe20003f64070 */
[----:B------:R-:W-:Y:S01]  /*206d0*/  VIADD R15, R42, 0x15 ;  /* 0x000000152a0f7836 */ /* 0x000fe20000000000 */
[----:B------:R-:W-:Y:S02]  /*206e0*/  ISETP.GT.U32.AND.EX P2, PT, R52, RZ, PT, P2 ;  /* 0x000000ff3400720c */ /* 0x000fe40003f44120 */
[----:B------:R-:W-:-:S02]  /*206f0*/  ISETP.GT.U32.AND P1, PT, R48, R0, PT ;  /* 0x000000003000720c */ /* 0x000fc40003f24070 */
[----:B------:R-:W-:Y:S02]  /*20700*/  LOP3.LUT R16, R207, R16, RZ, 0xfc, !PT ;  /* 0x00000010cf107212 */ /* 0x000fe400078efcff */
[----:B------:R-:W-:Y:S02]  /*20710*/  ISETP.GT.U32.AND.EX P4, PT, R53, RZ, PT, P4 ;  /* 0x000000ff3500720c */ /* 0x000fe40003f84140 */
[C---:B------:R-:W-:Y:S02]  /*20720*/  LOP3.LUT R40, R207.reuse, R38, RZ, 0xfc, !PT ;  /* 0x00000026cf287212 */ /* 0x040fe400078efcff */
[----:B------:R-:W-:Y:S02]  /*20730*/  FSEL R41, R18, -INF , !P2 ;  /* 0xff80000012297808 */ /* 0x000fe40005000000 */
[----:B------:R-:W-:Y:S02]  /*20740*/  ISETP.GT.U32.AND.EX P1, PT, R64, RZ, PT, P1 ;  /* 0x000000ff4000720c */ /* 0x000fe40003f24110 */
[----:B------:R-:W-:Y:S01]  /*20750*/  ISETP.GT.U32.AND P2, PT, R16, R0, PT ;  /* 0x000000001000720c */ /* 0x000fe20003f44070 */
[----:B------:R-:W-:Y:S01]  /*20760*/  VIADD R16, R42, 0x14 ;  /* 0x000000142a107836 */ /* 0x000fe20000000000 */
[----:B------:R-:W-:-:S02]  /*20770*/  LOP3.LUT R15, R207, R15, RZ, 0xfc, !PT ;  /* 0x0000000fcf0f7212 */ /* 0x000fc400078efcff */
[----:B------:R-:W-:Y:S01]  /*20780*/  FSEL R38, R17, -INF , !P4 ;  /* 0xff80000011267808 */ /* 0x000fe20006000000 */
[----:B------:R-:W-:Y:S01]  /*20790*/  VIADD R17, R42, 0x13 ;  /* 0x000000132a117836 */ /* 0x000fe20000000000 */
[-C--:B------:R-:W-:Y:S02]  /*207a0*/  ISETP.GT.U32.AND P4, PT, R40, R0.reuse, PT ;  /* 0x000000002800720c */ /* 0x080fe40003f84070 */
[----:B------:R-:W-:Y:S01]  /*207b0*/  FSEL R40, R19, -INF , !P1 ;  /* 0xff80000013287808 */ /* 0x000fe20004800000 */
[----:B------:R-:W-:Y:S01]  /*207c0*/  VIADD R19, R42, 0x11 ;  /* 0x000000112a137836 */ /* 0x000fe20000000000 */
[----:B------:R-:W-:Y:S02]  /*207d0*/  ISETP.GT.U32.AND P1, PT, R15, R0, PT ;  /* 0x000000000f00720c */ /* 0x000fe40003f24070 */
[----:B------:R-:W-:Y:S01]  /*207e0*/  LOP3.LUT R15, R207, R16, RZ, 0xfc, !PT ;  /* 0x00000010cf0f7212 */ /* 0x000fe200078efcff */
[----:B------:R-:W-:Y:S01]  /*207f0*/  FMUL R16, R28, R36 ;  /* 0x000000241c107220 */ /* 0x000fe20000400000 */
[----:B------:R-:W-:-:S02]  /*20800*/  ISETP.GT.U32.AND.EX P3, PT, R206, RZ, PT, P3 ;  /* 0x000000ffce00720c */ /* 0x000fc40003f64130 */
[----:B------:R-:W-:Y:S02]  /*20810*/  ISETP.GT.U32.AND.EX P4, PT, R206, RZ, PT, P4 ;  /* 0x000000ffce00720c */ /* 0x000fe40003f84140 */
[----:B------:R-:W-:Y:S02]  /*20820*/  LOP3.LUT R17, R207, R17, RZ, 0xfc, !PT ;  /* 0x00000011cf117212 */ /* 0x000fe400078efcff */
[----:B------:R-:W-:Y:S02]  /*20830*/  FSEL R16, R16, -INF , !P3 ;  /* 0xff80000010107808 */ /* 0x000fe40005800000 */
[----:B------:R-:W-:Y:S02]  /*20840*/  ISETP.GT.U32.AND P3, PT, R15, R0, PT ;  /* 0x000000000f00720c */ /* 0x000fe40003f64070 */
[----:B------:R-:W-:Y:S02]  /*20850*/  IADD3 R18, PT, PT, R42, 0x12, RZ ;  /* 0x000000122a127810 */ /* 0x000fe40007ffe0ff */
[----:B------:R-:W-:-:S02]  /*20860*/  FSEL R15, R27, -INF , !P4 ;  /* 0xff8000001b0f7808 */ /* 0x000fc40006000000 */
[----:B------:R-:W-:Y:S01]  /*20870*/  ISETP.GT.U32.AND P4, PT, R17, R0, PT ;  /* 0x000000001100720c */ /* 0x000fe20003f84070 */
[----:B------:R-:W-:Y:S01]  /*20880*/  FMUL R17, R26, R36 ;  /* 0x000000241a117220 */ /* 0x000fe20000400000 */
[----:B------:R-:W-:Y:S01]  /*20890*/  ISETP.GT.U32.AND.EX P2, PT, R206, RZ, PT, P2 ;  /* 0x000000ffce00720c */ /* 0x000fe20003f44120 */
[----:B------:R-:W-:Y:S01]  /*208a0*/  VIADD R26, R42, 0x1e ;  /* 0x0000001e2a1a7836 */ /* 0x000fe20000000000 */
[C---:B------:R-:W-:Y:S02]  /*208b0*/  LOP3.LUT R18, R207.reuse, R18, RZ, 0xfc, !PT ;  /* 0x00000012cf127212 */ /* 0x040fe400078efcff */
[----:B------:R-:W-:Y:S02]  /*208c0*/  ISETP.GT.U32.AND.EX P1, PT, R206, RZ, PT, P1 ;  /* 0x000000ffce00720c */ /* 0x000fe40003f24110 */
[----:B------:R-:W-:Y:S02]  /*208d0*/  LOP3.LUT R19, R207, R19, RZ, 0xfc, !PT ;  /* 0x00000013cf137212 */ /* 0x000fe400078efcff */
[----:B------:R-:W-:-:S02]  /*208e0*/  FSEL R17, R17, -INF , !P2 ;  /* 0xff80000011117808 */ /* 0x000fc40005000000 */
[-C--:B------:R-:W-:Y:S02]  /*208f0*/  ISETP.GT.U32.AND P2, PT, R18, R0.reuse, PT ;  /* 0x000000001200720c */ /* 0x080fe40003f44070 */
[----:B------:R-:W-:Y:S01]  /*20900*/  FSEL R18, R25, -INF , !P1 ;  /* 0xff80000019127808 */ /* 0x000fe20004800000 */
[----:B------:R-:W-:Y:S01]  /*20910*/  VIADD R25, R42, 0x19 ;  /* 0x000000192a197836 */ /* 0x000fe20000000000 */
[----:B------:R-:W-:Y:S02]  /*20920*/  ISETP.GT.U32.AND P1, PT, R19, R0, PT ;  /* 0x000000001300720c */ /* 0x000fe40003f24070 */
[C---:B------:R-:W-:Y:S02]  /*20930*/  ISETP.GT.U32.AND.EX P3, PT, R206.reuse, RZ, PT, P3 ;  /* 0x000000ffce00720c */ /* 0x040fe40003f64130 */
[----:B------:R-:W-:Y:S01]  /*20940*/  LOP3.LUT R19, R207, R26, RZ, 0xfc, !PT ;  /* 0x0000001acf137212 */ /* 0x000fe200078efcff */
[----:B------:R-:W-:Y:S01]  /*20950*/  FMUL R26, R23, R36 ;  /* 0x00000024171a7220 */ /* 0x000fe20000400000 */
[----:B------:R-:W-:-:S02]  /*20960*/  ISETP.GT.U32.AND.EX P4, PT, R206, RZ, PT, P4 ;  /* 0x000000ffce00720c */ /* 0x000fc40003f84140 */
[----:B------:R-:W-:Y:S02]  /*20970*/  FSEL R23, R24, -INF , !P3 ;  /* 0xff80000018177808 */ /* 0x000fe40005800000 */
[----:B------:R-:W-:Y:S02]  /*20980*/  LOP3.LUT R25, R207, R25, RZ, 0xfc, !PT ;  /* 0x00000019cf197212 */ /* 0x000fe400078efcff */
[-C--:B------:R-:W-:Y:S02]  /*20990*/  ISETP.GT.U32.AND P3, PT, R19, R0.reuse, PT ;  /* 0x000000001300720c */ /* 0x080fe40003f64070 */
[----:B------:R-:W-:Y:S02]  /*209a0*/  IADD3 R19, PT, PT, R42, 0x1f, RZ ;  /* 0x0000001f2a137810 */ /* 0x000fe40007ffe0ff */
[----:B------:R-:W-:Y:S01]  /*209b0*/  FSEL R24, R26, -INF , !P4 ;  /* 0xff8000001a187808 */ /* 0x000fe20006000000 */
[----:B------:R-:W-:Y:S01]  /*209c0*/  VIADD R26, R42, 0x10 ;  /* 0x000000102a1a7836 */ /* 0x000fe20000000000 */
[----:B------:R-:W-:-:S02]  /*209d0*/  ISETP.GT.U32.AND P4, PT, R25, R0, PT ;  /* 0x000000001900720c */ /* 0x000fc40003f84070 */
[----:B------:R-:W-:Y:S02]  /*209e0*/  ISETP.GT.U32.AND.EX P2, PT, R206, RZ, PT, P2 ;  /* 0x000000ffce00720c */ /* 0x000fe40003f44120 */
[----:B------:R-:W-:Y:S01]  /*209f0*/  LOP3.LUT R25, R207, R19, RZ, 0xfc, !PT ;  /* 0x00000013cf197212 */ /* 0x000fe200078efcff */
[----:B------:R-:W-:Y:S01]  /*20a00*/  VIADD R19, R42, 0x1c ;  /* 0x0000001c2a137836 */ /* 0x000fe20000000000 */
[----:B------:R-:W-:Y:S02]  /*20a10*/  FMNMX3 R27, R4, R5, R6, !PT ;  /* 0x00000005041b7276 */ /* 0x000fe40007800006 */
[----:B------:R-:W-:Y:S02]  /*20a20*/  FSEL R22, R22, -INF , !P2 ;  /* 0xff80000016167808 */ /* 0x000fe40005000000 */
[----:B------:R-:W-:Y:S01]  /*20a30*/  ISETP.GT.U32.AND P2, PT, R25, R0, PT ;  /* 0x000000001900720c */ /* 0x000fe20003f44070 */
[----:B------:R-:W-:Y:S01]  /*20a40*/  FMUL R25, R21, R36 ;  /* 0x0000002415197220 */ /* 0x000fe20000400000 */
[----:B------:R-:W-:-:S02]  /*20a50*/  FMNMX3 R21, R27, R7, R8, !PT ;  /* 0x000000071b157276 */ /* 0x000fc40007800008 */
[C---:B------:R-:W-:Y:S02]  /*20a60*/  ISETP.GT.U32.AND.EX P1, PT, R206.reuse, RZ, PT, P1 ;  /* 0x000000ffce00720c */ /* 0x040fe40003f24110 */
[----:B------:R-:W-:Y:S02]  /*20a70*/  FMNMX3 R21, R21, R9, R10, !PT ;  /* 0x0000000915157276 */ /* 0x000fe4000780000a */
[C---:B------:R-:W-:Y:S02]  /*20a80*/  LOP3.LUT R19, R207.reuse, R19, RZ, 0xfc, !PT ;  /* 0x00000013cf137212 */ /* 0x040fe400078efcff */
[----:B------:R-:W-:Y:S02]  /*20a90*/  ISETP.GT.U32.AND.EX P4, PT, R206, RZ, PT, P4 ;  /* 0x000000ffce00720c */ /* 0x000fe40003f84140 */
[----:B------:R-:W-:Y:S02]  /*20aa0*/  LOP3.LUT R26, R207, R26, RZ, 0xfc, !PT ;  /* 0x0000001acf1a7212 */ /* 0x000fe400078efcff */
[----:B------:R-:W-:Y:S01]  /*20ab0*/  FMNMX3 R27, R21, R11, R12, !PT ;  /* 0x0000000b151b7276 */ /* 0x000fe2000780000c */
[----:B------:R-:W-:Y:S01]  /*20ac0*/  VIADD R21, R42, 0x1d ;  /* 0x0000001d2a157836 */ /* 0x000fe20000000000 */
[----:B------:R-:W-:-:S02]  /*20ad0*/  FSEL R25, R25, -INF , !P1 ;  /* 0xff80000019197808 */ /* 0x000fc40004800000 */
[-C--:B------:R-:W-:Y:S02]  /*20ae0*/  ISETP.GT.U32.AND P1, PT, R19, R0.reuse, PT ;  /* 0x000000001300720c */ /* 0x080fe40003f24070 */
[----:B------:R-:W-:Y:S02]  /*20af0*/  FSEL R19, R29, -INF , !P4 ;  /* 0xff8000001d137808 */ /* 0x000fe40006000000 */
[----:B------:R-:W-:Y:S01]  /*20b00*/  ISETP.GT.U32.AND P4, PT, R26, R0, PT ;  /* 0x000000001a00720c */ /* 0x000fe20003f84070 */
[----:B------:R-:W-:Y:S01]  /*20b10*/  FMUL R26, R20, R36 ;  /* 0x00000024141a7220 */ /* 0x000fe20000400000 */
[----:B------:R-:W-:Y:S02]  /*20b20*/  FMNMX3 R27, R27, R13, R14, !PT ;  /* 0x0000000d1b1b7276 */ /* 0x000fe4000780000e */
[----:B------:R-:W-:Y:S02]  /*20b30*/  ISETP.GT.U32.AND.EX P4, PT, R206, RZ, PT, P4 ;  /* 0x000000ffce00720c */ /* 0x000fe40003f84140 */
[----:B------:R-:W-:-:S02]  /*20b40*/  FMNMX3 R27, R27, R37, R39, !PT ;  /* 0x000000251b1b7276 */ /* 0x000fc40007800027 */
[C---:B------:R-:W-:Y:S01]  /*20b50*/  IADD3 R28, PT, PT, R42.reuse, 0x1a, RZ ;  /* 0x0000001a2a1c7810 */ /* 0x040fe20007ffe0ff */
[----:B------:R-:W-:Y:S01]  /*20b60*/  VIADD R42, R42, 0x1b ;  /* 0x0000001b2a2a7836 */ /* 0x000fe20000000000 */
[----:B------:R-:W-:Y:S02]  /*20b70*/  FSEL R26, R26, -INF , !P4 ;  /* 0xff8000001a1a7808 */ /* 0x000fe40006000000 */
[----:B------:R-:W-:Y:S02]  /*20b80*/  FMNMX3 R27, R27, R38, R41, !PT ;  /* 0x000000261b1b7276 */ /* 0x000fe40007800029 */
[----:B------:R-:W-:Y:S02]  /*20b90*/  LOP3.LUT R20, R207, R28, RZ, 0xfc, !PT ;  /* 0x0000001ccf147212 */ /* 0x000fe400078efcff */
[----:B------:R-:W-:Y:S02]  /*20ba0*/  FMNMX3 R27, R27, R40, R26, !PT ;  /* 0x000000281b1b7276 */ /* 0x000fe4000780001a */
[----:B------:R-:W-:Y:S01]  /*20bb0*/  ISETP.GT.U32.AND P4, PT, R20, R0, PT ;  /* 0x000000001400720c */ /* 0x000fe20003f84070 */
[----:B------:R-:W-:Y:S01]  /*20bc0*/  FMUL R20, R32, R36 ;  /* 0x0000002420147220 */ /* 0x000fe20000400000 */
[----:B------:R-:W-:-:S02]  /*20bd0*/  FMNMX3 R27, R27, R25, R22, !PT ;  /* 0x000000191b1b7276 */ /* 0x000fc40007800016 */
[C---:B------:R-:W-:Y:S02]  /*20be0*/  ISETP.GT.U32.AND.EX P1, PT, R206.reuse, RZ, PT, P1 ;  /* 0x000000ffce00720c */ /* 0x040fe40003f24110 */
[C---:B------:R-:W-:Y:S02]  /*20bf0*/  LOP3.LUT R21, R207.reuse, R21, RZ, 0xfc, !PT ;  /* 0x00000015cf157212 */ /* 0x040fe400078efcff */
[----:B------:R-:W-:Y:S02]  /*20c00*/  ISETP.GT.U32.AND.EX P4, PT, R206, RZ, PT, P4 ;  /* 0x000000ffce00720c */ /* 0x000fe40003f84140 */
[----:B------:R-:W-:Y:S02]  /*20c10*/  LOP3.LUT R42, R207, R42, RZ, 0xfc, !PT ;  /* 0x0000002acf2a7212 */ /* 0x000fe400078efcff */
[----:B------:R-:W-:Y:S02]  /*20c20*/  FMNMX3 R27, R27, R24, R23, !PT ;  /* 0x000000181b1b7276 */ /* 0x000fe40007800017 */
        /* <DEDUP_REMOVED lines=8> */
[C---:B------:R-:W-:Y:S02]  /*20cb0*/  ISETP.GT.U32.AND.EX P3, PT, R206.reuse, RZ, PT, P3 ;  /* 0x000000ffce00720c */ /* 0x040fe40003f64130 */
[C---:B------:R-:W-:Y:S02]  /*20cc0*/  ISETP.GT.U32.AND.EX P1, PT, R206.reuse, RZ, PT, P1 ;  /* 0x000000ffce00720c */ /* 0x040fe40003f24110 */
[----:B------:R-:W-:Y:S02]  /*20cd0*/  FSEL R42, R31, -INF , !P4 ;  /* 0xff8000001f2a7808 */ /* 0x000fe40006000000 */
[----:B------:R-:W-:Y:S02]  /*20ce0*/  FMNMX3 R27, R27, R19, R21, !PT ;  /* 0x000000131b1b7276 */ /* 0x000fe40007800015 */
[----:B------:R-:W-:Y:S02]  /*20cf0*/  ISETP.GT.U32.AND.EX P2, PT, R206, RZ, PT, P2 ;  /* 0x000000ffce00720c */ /* 0x000fe40003f44120 */
[----:B------:R-:W-:-:S02]  /*20d00*/  FSEL R35, R34, -INF , !P3 ;  /* 0xff80000022237808 */ /* 0x000fc40005800000 */
[----:B------:R-:W-:Y:S02]  /*20d10*/  FSEL R36, R33, -INF , !P1 ;  /* 0xff80000021247808 */ /* 0x000fe40004800000 */
[----:B------:R-:W-:Y:S01]  /*20d20*/  FMNMX3 R27, R27, R42, R20, !PT ;  /* 0x0000002a1b1b7276 */ /* 0x000fe20007800014 */
[----:B----4-:R-:W1:Y:S01]  /*20d30*/  SYNCS.PHASECHK.TRANS64.TRYWAIT P1, [UR7], R189 ;  /* 0x000000bdff0075a7 */ /* 0x010e620008021107 */
[----:B------:R-:W-:Y:S02]  /*20d40*/  FSEL R0, R0, -INF , !P2 ;  /* 0xff80000000007808 */ /* 0x000fe40005000000 */
[----:B------:R-:W-:-:S04]  /*20d50*/  FMNMX3 R27, R27, R36, R35, !PT ;  /* 0x000000241b1b7276 */ /* 0x000fc80007800023 */
[----:B------:R-:W-:-:S05]  /*20d60*/  FMNMX R244, R0, R27, !PT ;  /* 0x0000001b00f47209 */ /* 0x000fca0007800000 */
[----:B------:R-:W2:Y:S02]  /*20d70*/  SHFL.BFLY PT, R27, R244, 0x10, 0x1f ;  /* 0x0e001f00f41b7f89 */ /* 0x000ea400000e0000 */
[----:B--2---:R-:W-:-:S05]  /*20d80*/  FMNMX3 R244, R244, R27, R245, !PT ;  /* 0x0000001bf4f47276 */ /* 0x004fca00078000f5 */
[--C-:B------:R-:W-:Y:S01]  /*20d90*/  FADD R34, R4, -R244.reuse ;  /* 0x800000f404227221 */ /* 0x100fe20000000000 */
[--C-:B------:R-:W-:Y:S01]  /*20da0*/  FADD R5, R5, -R244.reuse ;  /* 0x800000f405057221 */ /* 0x100fe20000000000 */
[--C-:B------:R-:W-:Y:S01]  /*20db0*/  FADD R6, R6, -R244.reuse ;  /* 0x800000f406067221 */ /* 0x100fe20000000000 */
[--C-:B------:R-:W-:Y:S01]  /*20dc0*/  FADD R7, R7, -R244.reuse ;  /* 0x800000f407077221 */ /* 0x100fe20000000000 */
[----:B------:R-:W-:Y:S01]  /*20dd0*/  FMUL R34, R34, 1.4426950216293334961 ;  /* 0x3fb8aa3b22227820 */ /* 0x000fe20000400000 */
[----:B------:R-:W-:Y:S01]  /*20de0*/  FMUL R4, R5, 1.4426950216293334961 ;  /* 0x3fb8aa3b05047820 */ /* 0x000fe20000400000 */
[----:B------:R-:W-:Y:S01]  /*20df0*/  FMUL R5, R6, 1.4426950216293334961 ;  /* 0x3fb8aa3b06057820 */ /* 0x000fe20000400000 */
[--C-:B------:R-:W-:Y:S01]  /*20e00*/  FADD R8, R8, -R244.reuse ;  /* 0x800000f408087221 */ /* 0x100fe20000000000 */
[----:B------:R-:W-:Y:S01]  /*20e10*/  FMUL R7, R7, 1.4426950216293334961 ;  /* 0x3fb8aa3b07077820 */ /* 0x000fe20000400000 */
[--C-:B------:R-:W-:Y:S01]  /*20e20*/  FADD R9, R9, -R244.reuse ;  /* 0x800000f409097221 */ /* 0x100fe20000000000 */
[----:B------:R-:W-:Y:S01]  /*20e30*/  MUFU.EX2 R34, R34 ;  /* 0x0000002200227308 */ /* 0x000fe20000000800 */
[----:B------:R-:W-:Y:S01]  /*20e40*/  FMUL R6, R8, 1.4426950216293334961 ;  /* 0x3fb8aa3b08067820 */ /* 0x000fe20000400000 */
[--C-:B------:R-:W-:Y:S01]  /*20e50*/  FADD R10, R10, -R244.reuse ;  /* 0x800000f40a0a7221 */ /* 0x100fe20000000000 */
[----:B------:R-:W-:Y:S01]  /*20e60*/  FMUL R9, R9, 1.4426950216293334961 ;  /* 0x3fb8aa3b09097820 */ /* 0x000fe20000400000 */
[--C-:B------:R-:W-:Y:S01]  /*20e70*/  FADD R14, R14, -R244.reuse ;  /* 0x800000f40e0e7221 */ /* 0x100fe20000000000 */
[--C-:B------:R-:W-:Y:S01]  /*20e80*/  FADD R13, R13, -R244.reuse ;  /* 0x800000f40d0d7221 */ /* 0x100fe20000000000 */
[--C-:B------:R-:W-:Y:S01]  /*20e90*/  FADD R11, R11, -R244.reuse ;  /* 0x800000f40b0b7221 */ /* 0x100fe20000000000 */
[--C-:B------:R-:W-:Y:S01]  /*20ea0*/  FADD R12, R12, -R244.reuse ;  /* 0x800000f40c0c7221 */ /* 0x100fe20000000000 */
[----:B------:R-:W2:Y:S01]  /*20eb0*/  MUFU.EX2 R4, R4 ;  /* 0x0000000400047308 */ /* 0x000ea20000000800 */
[----:B------:R-:W-:Y:S01]  /*20ec0*/  FMUL R13, R13, 1.4426950216293334961 ;  /* 0x3fb8aa3b0d0d7820 */ /* 0x000fe20000400000 */
[----:B------:R-:W-:Y:S01]  /*20ed0*/  FMUL R11, R11, 1.4426950216293334961 ;  /* 0x3fb8aa3b0b0b7820 */ /* 0x000fe20000400000 */
[--C-:B------:R-:W-:Y:S01]  /*20ee0*/  FADD R22, R22, -R244.reuse ;  /* 0x800000f416167221 */ /* 0x100fe20000000000 */
[----:B------:R-:W-:Y:S01]  /*20ef0*/  FMUL R8, R12, 1.4426950216293334961 ;  /* 0x3fb8aa3b0c087820 */ /* 0x000fe20000400000 */
[--C-:B------:R-:W-:Y:S01]  /*20f00*/  FADD R25, R25, -R244.reuse ;  /* 0x800000f419197221 */ /* 0x100fe20000000000 */
[--C-:B------:R-:W-:Y:S01]  /*20f10*/  FADD R26, R26, -R244.reuse ;  /* 0x800000f41a1a7221 */ /* 0x100fe20000000000 */
[--C-:B------:R-:W-:Y:S01]  /*20f20*/  FADD R37, R37, -R244.reuse ;  /* 0x800000f425257221 */ /* 0x100fe20000000000 */
[----:B------:R-:W3:Y:S01]  /*20f30*/  MUFU.EX2 R5, R5 ;  /* 0x0000000500057308 */ /* 0x000ee20000000800 */
[----:B------:R-:W-:Y:S01]  /*20f40*/  FMUL R25, R25, 1.4426950216293334961 ;  /* 0x3fb8aa3b19197820 */ /* 0x000fe20000400000 */
[--C-:B------:R-:W-:Y:S01]  /*20f50*/  FADD R18, R18, -R244.reuse ;  /* 0x800000f412127221 */ /* 0x100fe20000000000 */
[----:B------:R-:W-:Y:S01]  /*20f60*/  FMUL R12, R26, 1.4426950216293334961 ;  /* 0x3fb8aa3b1a0c7820 */ /* 0x000fe20000400000 */
[----:B------:R-:W-:Y:S01]  /*20f70*/  FMUL R29, R37, 1.4426950216293334961 ;  /* 0x3fb8aa3b251d7820 */ /* 0x000fe20000400000 */
[--C-:B------:R-:W-:Y:S01]  /*20f80*/  FADD R39, R39, -R244.reuse ;  /* 0x800000f427277221 */ /* 0x100fe20000000000 */
[--C-:B------:R-:W-:Y:S01]  /*20f90*/  FADD R38, R38, -R244.reuse ;  /* 0x800000f426267221 */ /* 0x100fe20000000000 */
[--C-:B------:R-:W-:Y:S01]  /*20fa0*/  FADD R17, R17, -R244.reuse ;  /* 0x800000f411117221 */ /* 0x100fe20000000000 */
[----:B------:R4:W5:Y:S01]  /*20fb0*/  MUFU.EX2 R33, R7 ;  /* 0x0000000700217308 */ /* 0x0009620000000800 */
[--C-:B------:R-:W-:Y:S01]  /*20fc0*/  FADD R41, R41, -R244.reuse ;  /* 0x800000f429297221 */ /* 0x100fe20000000000 */
[----:B------:R-:W-:Y:S01]  /*20fd0*/  FMUL R28, R38, 1.4426950216293334961 ;  /* 0x3fb8aa3b261c7820 */ /* 0x000fe20000400000 */
[--C-:B------:R-:W-:Y:S01]  /*20fe0*/  FADD R40, R40, -R244.reuse ;  /* 0x800000f428287221 */ /* 0x100fe20000000000 */
[--C-:B------:R-:W-:Y:S01]  /*20ff0*/  FADD R23, R23, -R244.reuse ;  /* 0x800000f417177221 */ /* 0x100fe20000000000 */
[--C-:B------:R-:W-:Y:S01]  /*21000*/  FADD R19, R19, -R244.reuse ;  /* 0x800000f413137221 */ /* 0x100fe20000000000 */
[--C-:B------:R-:W-:Y:S01]  /*21010*/  FADD R16, R16, -R244.reuse ;  /* 0x800000f410107221 */ /* 0x100fe20000000000 */
[----:B------:R-:W-:Y:S01]  /*21020*/  FMUL R27, R40, 1.4426950216293334961 ;  /* 0x3fb8aa3b281b7820 */ /* 0x000fe20000400000 */
[----:B------:R-:W0:Y:S01]  /*21030*/  MUFU.EX2 R6, R6 ;  /* 0x0000000600067308 */ /* 0x000e220000000800 */
[----:B----4-:R-:W-:Y:S01]  /*21040*/  FMUL R7, R10, 1.4426950216293334961 ;  /* 0x3fb8aa3b0a077820 */ /* 0x010fe20000400000 */
[----:B------:R-:W-:Y:S01]  /*21050*/  FMUL R10, R39, 1.4426950216293334961 ;  /* 0x3fb8aa3b270a7820 */ /* 0x000fe20000400000 */
[----:B------:R-:W-:Y:S01]  /*21060*/  FMUL R19, R19, 1.4426950216293334961 ;  /* 0x3fb8aa3b13137820 */ /* 0x000fe20000400000 */
[----:B------:R-:W-:Y:S01]  /*21070*/  FMUL R16, R16, 1.4426950216293334961 ;  /* 0x3fb8aa3b10107820 */ /* 0x000fe20000400000 */
[--C-:B------:R-:W-:Y:S01]  /*21080*/  FADD R21, R21, -R244.reuse ;  /* 0x800000f415157221 */ /* 0x100fe20000000000 */
[--C-:B------:R-:W-:Y:S01]  /*21090*/  FADD R42, R42, -R244.reuse ;  /* 0x800000f42a2a7221 */ /* 0x100fe20000000000 */
[--C-:B------:R-:W-:Y:S01]  /*210a0*/  FADD R20, R20, -R244.reuse ;  /* 0x800000f414147221 */ /* 0x100fe20000000000 */
[----:B------:R4:W0:Y:S01]  /*210b0*/  MUFU.EX2 R32, R9 ;  /* 0x0000000900207308 */ /* 0x0008220000000800 */
[--C-:B------:R-:W-:Y:S01]  /*210c0*/  FADD R36, R36, -R244.reuse ;  /* 0x800000f424247221 */ /* 0x100fe20000000000 */
[--C-:B------:R-:W-:Y:S01]  /*210d0*/  FADD R35, R35, -R244.reuse ;  /* 0x800000f423237221 */ /* 0x100fe20000000000 */
[----:B------:R-:W-:-:S04]  /*210e0*/  FADD R0, R0, -R244 ;  /* 0x800000f400007221 */ /* 0x000fc80000000000 */
[----:B------:R-:W-:Y:S01]  /*210f0*/  FMUL R0, R0, 1.4426950216293334961 ;  /* 0x3fb8aa3b00007820 */ /* 0x000fe20000400000 */
[----:B------:R-:W0:Y:S01]  /*21100*/  MUFU.EX2 R7, R7 ;  /* 0x0000000700077308 */ /* 0x000e220000000800 */
[----:B----4-:R-:W-:Y:S01]  /*21110*/  FMUL R9, R14, 1.4426950216293334961 ;  /* 0x3fb8aa3b0e097820 */ /* 0x010fe20000400000 */
[----:B--2---:R-:W-:-:S04]  /*21120*/  FADD R14, R34, R4 ;  /* 0x00000004220e7221 */ /* 0x004fc80000000000 */
[----:B---3--:R-:W-:Y:S02]  /*21130*/  FADD R14, R5, R14 ;  /* 0x0000000e050e7221 */ /* 0x008fe40000000000 */
[----:B------:R2:W-:Y:S08]  /*21140*/  MUFU.EX2 R30, R13 ;  /* 0x0000000d001e7308 */ /* 0x0005f00000000800 */
[----:B------:R3:W4:Y:S01]  /*21150*/  MUFU.EX2 R31, R11 ;  /* 0x0000000b001f7308 */ /* 0x0007220000000800 */
[----:B--2---:R-:W-:Y:S01]  /*21160*/  FMUL R13, R22, 1.4426950216293334961 ;  /* 0x3fb8aa3b160d7820 */ /* 0x004fe20000400000 */
[----:B-----5:R-:W-:Y:S01]  /*21170*/  FADD R22, R33, R14 ;  /* 0x0000000e21167221 */ /* 0x020fe20000000000 */
[----:B------:R-:W-:-:S03]  /*21180*/  FMUL R14, R23, 1.4426950216293334961 ;  /* 0x3fb8aa3b170e7820 */ /* 0x000fc60000400000 */
[----:B0-----:R-:W-:Y:S02]  /*21190*/  FADD R22, R6, R22 ;  /* 0x0000001606167221 */ /* 0x001fe40000000000 */
[----:B------:R-:W0:Y:S01]  /*211a0*/  MUFU.EX2 R8, R8 ;  /* 0x0000000800087308 */ /* 0x000e220000000800 */
[----:B---3--:R-:W-:Y:S01]  /*211b0*/  FMUL R11, R41, 1.4426950216293334961 ;  /* 0x3fb8aa3b290b7820 */ /* 0x008fe20000400000 */
[----:B------:R-:W-:-:S06]  /*211c0*/  FADD R22, R32, R22 ;  /* 0x0000001620167221 */ /* 0x000fcc0000000000 */
[----:B------:R2:W-:Y:S08]  /*211d0*/  MUFU.EX2 R26, R25 ;  /* 0x00000019001a7308 */ /* 0x0005f00000000800 */
[----:B------:R-:W3:Y:S01]  /*211e0*/  MUFU.EX2 R9, R9 ;  /* 0x0000000900097308 */ /* 0x000ee20000000800 */
[----:B--2---:R-:W-:Y:S01]  /*211f0*/  FADD R25, R24, -R244 ;  /* 0x800000f418197221 */ /* 0x004fe20000000000 */
[----:B------:R-:W-:Y:S01]  /*21200*/  FMUL R24, R18, 1.4426950216293334961 ;  /* 0x3fb8aa3b12187820 */ /* 0x000fe20000400000 */
[----:B------:R-:W-:-:S02]  /*21210*/  FADD R18, R7, R22 ;  /* 0x0000001607127221 */ /* 0x000fc40000000000 */
[----:B------:R-:W-:Y:S02]  /*21220*/  FMUL R25, R25, 1.4426950216293334961 ;  /* 0x3fb8aa3b19197820 */ /* 0x000fe40000400000 */
[----:B----4-:R-:W-:Y:S01]  /*21230*/  FADD R22, R31, R18 ;  /* 0x000000121f167221 */ /* 0x010fe20000000000 */
[----:B------:R-:W2:Y:S01]  /*21240*/  MUFU.EX2 R29, R29 ;  /* 0x0000001d001d7308 */ /* 0x000ea20000000800 */
[----:B------:R-:W-:Y:S02]  /*21250*/  FMUL R18, R17, 1.4426950216293334961 ;  /* 0x3fb8aa3b11127820 */ /* 0x000fe40000400000 */
[----:B0-----:R-:W-:Y:S01]  /*21260*/  FADD R17, R8, R22 ;  /* 0x0000001608117221 */ /* 0x001fe20000000000 */
[----:B------:R-:W-:-:S03]  /*21270*/  FADD R22, R15, -R244 ;  /* 0x800000f40f167221 */ /* 0x000fc60000000000 */
[----:B------:R-:W-:Y:S01]  /*21280*/  FADD R17, R30, R17 ;  /* 0x000000111e117221 */ /* 0x000fe20000000000 */
[----:B------:R-:W0:Y:S01]  /*21290*/  MUFU.EX2 R10, R10 ;  /* 0x0000000a000a7308 */ /* 0x000e220000000800 */
[----:B------:R-:W-:Y:S02]  /*212a0*/  FMUL R22, R22, 1.4426950216293334961 ;  /* 0x3fb8aa3b16167820 */ /* 0x000fe40000400000 */
[----:B---3--:R-:W-:-:S05]  /*212b0*/  FADD R17, R9, R17 ;  /* 0x0000001109117221 */ /* 0x008fca0000000000 */
[----:B------:R-:W3:Y:S01]  /*212c0*/  MUFU.EX2 R28, R28 ;  /* 0x0000001c001c7308 */ /* 0x000ee20000000800 */
[----:B--2---:R-:W-:-:S07]  /*212d0*/  FADD R17, R29, R17 ;  /* 0x000000111d117221 */ /* 0x004fce0000000000 */
[----:B------:R-:W2:Y:S01]  /*212e0*/  MUFU.EX2 R11, R11 ;  /* 0x0000000b000b7308 */ /* 0x000ea20000000800 */
[----:B0-----:R-:W-:-:S07]  /*212f0*/  FADD R17, R10, R17 ;  /* 0x000000110a117221 */ /* 0x001fce0000000000 */
[----:B------:R-:W0:Y:S01]  /*21300*/  MUFU.EX2 R27, R27 ;  /* 0x0000001b001b7308 */ /* 0x000e220000000800 */
[----:B---3--:R-:W-:-:S07]  /*21310*/  FADD R17, R28, R17 ;  /* 0x000000111c117221 */ /* 0x008fce0000000000 */
[----:B------:R-:W3:Y:S01]  /*21320*/  MUFU.EX2 R12, R12 ;  /* 0x0000000c000c7308 */ /* 0x000ee20000000800 */
[----:B--2---:R-:W-:-:S07]  /*21330*/  FADD R17, R11, R17 ;  /* 0x000000110b117221 */ /* 0x004fce0000000000 */
[----:B------:R-:W2:Y:S08]  /*21340*/  MUFU.EX2 R13, R13 ;  /* 0x0000000d000d7308 */ /* 0x000eb00000000800 */
[----:B------:R-:W4:Y:S08]  /*21350*/  MUFU.EX2 R25, R25 ;  /* 0x0000001900197308 */ /* 0x000f300000000800 */
[----:B------:R0:W-:Y:S08]  /*21360*/  MUFU.EX2 R15, R18 ;  /* 0x00000012000f7308 */ /* 0x0001f00000000800 */
[----:B------:R-:W5:Y:S01]  /*21370*/  MUFU.EX2 R14, R14 ;  /* 0x0000000e000e7308 */ /* 0x000f620000000800 */
[----:B0-----:R-:W-:Y:S01]  /*21380*/  FADD R18, R27, R17 ;  /* 0x000000111b127221 */ /* 0x001fe20000000000 */
[----:B------:R-:W-:Y:S01]  /*21390*/  FMUL R17, R21, 1.4426950216293334961 ;  /* 0x3fb8aa3b15117820 */ /* 0x000fe20000400000 */
[----:B------:R-:W-:-:S02]  /*213a0*/  FMUL R21, R42, 1.4426950216293334961 ;  /* 0x3fb8aa3b2a157820 */ /* 0x000fc40000400000 */
[----:B---3--:R-:W-:-:S03]  /*213b0*/  FADD R18, R12, R18 ;  /* 0x000000120c127221 */ /* 0x008fc60000000000 */
[----:B------:R-:W0:Y:S01]  /*213c0*/  MUFU.EX2 R24, R24 ;  /* 0x0000001800187308 */ /* 0x000e220000000800 */
[----:B------:R-:W-:-:S04]  /*213d0*/  FADD R18, R26, R18 ;  /* 0x000000121a127221 */ /* 0x000fc80000000000 */
[----:B--2---:R-:W-:-:S03]  /*213e0*/  FADD R18, R13, R18 ;  /* 0x000000120d127221 */ /* 0x004fc60000000000 */
[----:B------:R-:W2:Y:S08]  /*213f0*/  MUFU.EX2 R23, R22 ;  /* 0x0000001600177308 */ /* 0x000eb00000000800 */
[----:B------:R4:W-:Y:S08]  /*21400*/  MUFU.EX2 R22, R19 ;  /* 0x0000001300167308 */ /* 0x0009f00000000800 */
[----:B------:R-:W3:Y:S01]  /*21410*/  MUFU.EX2 R16, R16 ;  /* 0x0000001000107308 */ /* 0x000ee20000000800 */
[----:B----4-:R-:W-:Y:S01]  /*21420*/  FADD R19, R25, R18 ;  /* 0x0000001219137221 */ /* 0x010fe20000000000 */
[----:B------:R-:W-:Y:S01]  /*21430*/  FMUL R18, R20, 1.4426950216293334961 ;  /* 0x3fb8aa3b14127820 */ /* 0x000fe20000400000 */
[----:B------:R-:W-:-:S02]  /*21440*/  FMUL R20, R36, 1.4426950216293334961 ;  /* 0x3fb8aa3b24147820 */ /* 0x000fc40000400000 */
[----:B-----5:R-:W-:-:S03]  /*21450*/  FADD R19, R14, R19 ;  /* 0x000000130e137221 */ /* 0x020fc60000000000 */
[----:B------:R-:W4:Y:S01]  /*21460*/  MUFU.EX2 R17, R17 ;  /* 0x0000001100117308 */ /* 0x000f220000000800 */
[----:B0-----:R-:W-:-:S04]  /*21470*/  FADD R19, R24, R19 ;  /* 0x0000001318137221 */ /* 0x001fc80000000000 */
[----:B------:R-:W-:-:S03]  /*21480*/  FADD R19, R15, R19 ;  /* 0x000000130f137221 */ /* 0x000fc60000000000 */
[----:B------:R-:W0:Y:S01]  /*21490*/  MUFU.EX2 R21, R21 ;  /* 0x0000001500157308 */ /* 0x000e220000000800 */
[----:B--2---:R-:W-:Y:S01]  /*214a0*/  FADD R36, R23, R19 ;  /* 0x0000001317247221 */ /* 0x004fe20000000000 */
[----:B------:R-:W-:-:S03]  /*214b0*/  FMUL R19, R35, 1.4426950216293334961 ;  /* 0x3fb8aa3b23137820 */ /* 0x000fc60000400000 */
[----:B---3--:R-:W-:-:S03]  /*214c0*/  FADD R35, R16, R36 ;  /* 0x0000002410237221 */ /* 0x008fc60000000000 */
[----:B------:R-:W2:Y:S01]  /*214d0*/  MUFU.EX2 R18, R18 ;  /* 0x0000001200127308 */ /* 0x000ea20000000800 */
[----:B------:R-:W-:-:S04]  /*214e0*/  FADD R35, R22, R35 ;  /* 0x0000002316237221 */ /* 0x000fc80000000000 */
[----:B----4-:R-:W-:-:S03]  /*214f0*/  FADD R35, R17, R35 ;  /* 0x0000002311237221 */ /* 0x010fc60000000000 */
[----:B------:R-:W3:Y:S01]  /*21500*/  MUFU.EX2 R20, R20 ;  /* 0x0000001400147308 */ /* 0x000ee20000000800 */
[----:B0-----:R-:W-:-:S07]  /*21510*/  FADD R35, R21, R35 ;  /* 0x0000002315237221 */ /* 0x001fce0000000000 */
[----:B------:R-:W0:Y:S01]  /*21520*/  MUFU.EX2 R19, R19 ;  /* 0x0000001300137308 */ /* 0x000e220000000800 */
[----:B--2---:R-:W-:-:S07]  /*21530*/  FADD R35, R18, R35 ;  /* 0x0000002312237221 */ /* 0x004fce0000000000 */
[----:B------:R-:W2:Y:S01]  /*21540*/  MUFU.EX2 R0, R0 ;  /* 0x0000000000007308 */ /* 0x000ea20000000800 */
[----:B---3--:R-:W-:-:S04]  /*21550*/  FADD R35, R20, R35 ;  /* 0x0000002314237221 */ /* 0x008fc80000000000 */
[----:B0-----:R-:W-:-:S04]  /*21560*/  FADD R35, R19, R35 ;  /* 0x0000002313237221 */ /* 0x001fc80000000000 */
[----:B--2---:R-:W-:-:S05]  /*21570*/  FADD R247, R0, R35 ;  /* 0x0000002300f77221 */ /* 0x004fca0000000000 */
[----:B------:R-:W0:Y:S04]  /*21580*/  SHFL.BFLY PT, R35, R247, 0x10, 0x1f ;  /* 0x0e001f00f7237f89 */ /* 0x000e2800000e0000 */
[----:B0-----:R0:W-:Y:S01]  /*21590*/  STL [R1+0x11c], R35 ;  /* 0x00011c2301007387 */ /* 0x0011e20000100800 */
[----:B-1----:R-:W-:Y:S05]  /*215a0*/  @!P1 BRA `(.L_x_16) ;  /* 0x000000f400989947 */ /* 0x002fea0003800000 */
.L_x_25:
[----:B------:R-:W2:Y:S04]  /*215b0*/  LDL.64 R36, [R1+0x9f0] ;  /* 0x0009f00001247983 */ /* 0x000ea80000100a00 */
[----:B------:R-:W3:Y:S04]  /*215c0*/  LDL.64 R54, [R1+0x9d0] ;  /* 0x0009d00001367983 */ /* 0x000ee80000100a00 */
        /* <DEDUP_REMOVED lines=9> */
[----:B------:R-:W-:Y:S04]  /*21660*/  STL [R1+0x1198], R249 ;  /* 0x001198f901007387 */ /* 0x000fe80000100800 */
        /* <DEDUP_REMOVED lines=10> */
[----:B------:R1:W-:Y:S04]  /*21710*/  STL [R1+0x116c], R198 ;  /* 0x00116cc601007387 */ /* 0x0003e80000100800 */
[----:B------:R-:W-:Y:S04]  /*21720*/  STL [R1+0x1168], R197 ;  /* 0x001168c501007387 */ /* 0x000fe80000100800 */
[----:B------:R0:W-:Y:S04]  /*21730*/  STL [R1+0x1164], R3 ;  /* 0x0011640301007387 */ /* 0x0001e80000100800 */
        /* <DEDUP_REMOVED lines=17> */
[----:B-1----:R-:W4:Y:S04]  /*21850*/  LDL.64 R198, [R1+0x960] ;  /* 0x0009600001c67983 */ /* 0x002f280000100a00 */
        /* <DEDUP_REMOVED lines=8> */
[----:B--2---:R-:W-:-:S03]  /*218e0*/  IMAD.WIDE R234, R2, 0x2, R36 ;  /* 0x0000000202ea7825 */ /* 0x004fc600078e0224 */
[----:B------:R-:W2:Y:S01]  /*218f0*/  LDL.64 R36, [R1+0x790] ;  /* 0x0007900001247983 */ /* 0x000ea20000100a00 */
[----:B---3--:R-:W-:-:S03]  /*21900*/  IMAD.WIDE R230, R2, 0x2, R54 ;  /* 0x0000000202e67825 */ /* 0x008fc600078e0236 */
[----:B------:R-:W3:Y:S01]  /*21910*/  LDL.64 R54, [R1+0x770] ;  /* 0x0007700001367983 */ /* 0x000ee20000100a00 */
[----:B----4-:R-:W-:-:S03]  /*21920*/  IMAD.WIDE R226, R2, 0x2, R52 ;  /* 0x0000000202e27825 */ /* 0x010fc600078e0234 */
[----:B------:R-:W4:Y:S01]  /*21930*/  LDL.64 R52, [R1+0x750] ;  /* 0x0007500001347983 */ /* 0x000f220000100a00 */
[----:B------:R-:W-:-:S03]  /*21940*/  IMAD.WIDE R214, R2, 0x2, R46 ;  /* 0x0000000202d67825 */ /* 0x000fc600078e022e */
        /* <DEDUP_REMOVED lines=14> */
[----:B------:R-:W4:Y:S04]  /*21a30*/  LDL.64 R56, [R1+0x690] ;  /* 0x0006900001387983 */ /* 0x000f280000100a00 */
[----:B------:R-:W4:Y:S04]  /*21a40*/  LDG.E.U16 R190, desc[UR10][R190.64] ;  /* 0x0000000abebe7981 */ /* 0x000f28000c1e1500 */
        /* <DEDUP_REMOVED lines=9> */
[----:B------:R-:W4:Y:S01]  /*21ae0*/  LDG.E.U16 R238, desc[UR10][R238.64] ;  /* 0x0000000aeeee7981 */ /* 0x000f22000c1e1500 */
        /* <DEDUP_REMOVED lines=33> */
[----:B--2---:R-:W-:-:S04]  /*21d00*/  IMAD.WIDE R36, R2, 0x2, R36 ;  /* 0x0000000202247825 */ /* 0x004fc800078e0224 */
[C---:B---3--:R-:W-:Y:S01]  /*21d10*/  IMAD.WIDE R134, R2.reuse, 0x2, R54 ;  /* 0x0000000202867825 */ /* 0x048fe200078e0236 */
[----:B------:R1:W2:Y:S03]  /*21d20*/  LDG.E.U16 R137, desc[UR10][R36.64] ;  /* 0x0000000a24897981 */ /* 0x0002a6000c1e1500 */
[C---:B----4-:R-:W-:Y:S01]  /*21d30*/  IMAD.WIDE R122, R2.reuse, 0x2, R52 ;  /* 0x00000002027a7825 */ /* 0x050fe200078e0234 */
[----:B------:R-:W3:Y:S04]  /*21d40*/  LDL.64 R54, [R1+0x4b0] ;  /* 0x0004b00001367983 */ /* 0x000ee80000100a00 */
[----:B------:R-:W4:Y:S01]  /*21d50*/  LDL.64 R52, [R1+0x490] ;  /* 0x0004900001347983 */ /* 0x000f220000100a00 */
[----:B-1----:R-:W-:-:S03]  /*21d60*/  IMAD.WIDE R36, R2, 0x2, R46 ;  /* 0x0000000202247825 */ /* 0x002fc600078e022e */
[----:B------:R-:W2:Y:S01]  /*21d70*/  LDL.64 R46, [R1+0x410] ;  /* 0x00041000012e7983 */ /* 0x000ea20000100a00 */
[----:B------:R-:W-:-:S03]  /*21d80*/  IMAD.WIDE R40, R2, 0x2, R40 ;  /* 0x0000000202287825 */ /* 0x000fc600078e0228 */
[----:B------:R-:W2:Y:S01]  /*21d90*/  LDG.E.U16 R109, desc[UR10][R36.64] ;  /* 0x0000000a246d7981 */ /* 0x000ea2000c1e1500 */
[----:B------:R-:W-:-:S03]  /*21da0*/  IMAD.WIDE R38, R2, 0x2, R38 ;  /* 0x0000000202267825 */ /* 0x000fc600078e0226 */
[----:B------:R1:W2:Y:S04]  /*21db0*/  LDG.E.U16 R143, desc[UR10][R40.64] ;  /* 0x0000000a288f7981 */ /* 0x0002a8000c1e1500 */
[----:B------:R0:W2:Y:S01]  /*21dc0*/  LDG.E.U16 R141, desc[UR10][R38.64] ;  /* 0x0000000a268d7981 */ /* 0x0000a2000c1e1500 */
[----:B------:R-:W-:-:S03]  /*21dd0*/  IMAD.WIDE R44, R2, 0x2, R44 ;  /* 0x00000002022c7825 */ /* 0x000fc600078e022c */
[----:B------:R-:W2:Y:S01]  /*21de0*/  LDG.E.U16 R122, desc[UR10][R122.64] ;  /* 0x0000000a7a7a7981 */ /* 0x000ea2000c1e1500 */
[----:B-1----:R-:W-:-:S03]  /*21df0*/  IMAD.WIDE R40, R2, 0x2, R50 ;  /* 0x0000000202287825 */ /* 0x002fc600078e0232 */
[----:B------:R-:W2:Y:S01]  /*21e00*/  LDG.E.U16 R108, desc[UR10][R44.64] ;  /* 0x0000000a2c6c7981 */ /* 0x000ea2000c1e1500 */
[----:B0-----:R-:W-:-:S03]  /*21e10*/  IMAD.WIDE R38, R2, 0x2, R48 ;  /* 0x0000000202267825 */ /* 0x001fc600078e0230 */
[----:B------:R0:W2:Y:S01]  /*21e20*/  LDG.E.U16 R111, desc[UR10][R40.64] ;  /* 0x0000000a286f7981 */ /* 0x0000a2000c1e1500 */
[----:B------:R-:W-:-:S03]  /*21e30*/  IMAD.WIDE R42, R2, 0x2, R42 ;  /* 0x00000002022a7825 */ /* 0x000fc600078e022a */
[----:B------:R-:W2:Y:S04]  /*21e40*/  LDL.64 R48, [R1+0x3f0] ;  /* 0x0003f00001307983 */ /* 0x000ea80000100a00 */
[----:B------:R-:W2:Y:S01]  /*21e50*/  LDL.64 R50, [R1+0x450] ;  /* 0x0004500001327983 */ /* 0x000ea20000100a00 */
[----:B0-----:R-:W-:-:S03]  /*21e60*/  IMAD.WIDE R40, R2, 0x2, R64 ;  /* 0x0000000202287825 */ /* 0x001fc600078e0240 */
[----:B------:R-:W2:Y:S04]  /*21e70*/  LDL.64 R64, [R1+0x3d0] ;  /* 0x0003d00001407983 */ /* 0x000ea80000100a00 */
[----:B------:R3:W2:Y:S04]  /*21e80*/  LDG.E.U16 R107, desc[UR10][R42.64] ;  /* 0x0000000a2a6b7981 */ /* 0x0006a8000c1e1500 */
[----:B------:R4:W2:Y:S01]  /*21e90*/  LDG.E.U16 R106, desc[UR10][R40.64] ;  /* 0x0000000a286a7981 */ /* 0x0008a2000c1e1500 */
[----:B------:R-:W-:-:S03]  /*21ea0*/  IMAD.WIDE R36, R2, 0x2, R58 ;  /* 0x0000000202247825 */ /* 0x000fc600078e023a */
[----:B------:R-:W2:Y:S04]  /*21eb0*/  LDL.64 R58, [R1+0x390] ;  /* 0x00039000013a7983 */ /* 0x000ea80000100a00 */
[----:B------:R0:W2:Y:S01]  /*21ec0*/  LDG.E.U16 R110, desc[UR10][R38.64] ;  /* 0x0000000a266e7981 */ /* 0x0000a2000c1e1500 */
[----:B------:R-:W-:-:S03]  /*21ed0*/  IMAD.WIDE R44, R2, 0x2, R56 ;  /* 0x00000002022c7825 */ /* 0x000fc600078e0238 */
[----:B------:R-:W2:Y:S04]  /*21ee0*/  LDL.64 R56, [R1+0x370] ;  /* 0x0003700001387983 */ /* 0x000ea80000100a00 */
[----:B------:R-:W2:Y:S04]  /*21ef0*/  LDG.E.U16 R104, desc[UR10][R36.64] ;  /* 0x0000000a24687981 */ /* 0x000ea8000c1e1500 */
[----:B------:R-:W2:Y:S01]  /*21f00*/  LDG.E.U16 R134, desc[UR10][R134.64] ;  /* 0x0000000a86867981 */ /* 0x000ea2000c1e1500 */
[----:B---3--:R-:W-:-:S03]  /*21f10*/  IMAD.WIDE R42, R2, 0x2, R54 ;  /* 0x00000002022a7825 */ /* 0x008fc600078e0236 */
[----:B------:R-:W3:Y:S01]  /*21f20*/  LDG.E.U16 R103, desc[UR10][R44.64] ;  /* 0x0000000a2c677981 */ /* 0x000ee2000c1e1500 */
[----:B----4-:R-:W-:-:S03]  /*21f30*/  IMAD.WIDE R40, R2, 0x2, R52 ;  /* 0x0000000202287825 */ /* 0x010fc600078e0234 */
[----:B------:R-:W4:Y:S04]  /*21f40*/  LDL.64 R54, [R1+0x350] ;  /* 0x0003500001367983 */ /* 0x000f280000100a00 */
[----:B------:R-:W3:Y:S04]  /*21f50*/  LDL.64 R52, [R1+0x330] ;  /* 0x0003300001347983 */ /* 0x000ee80000100a00 */
[----:B------:R2:W3:Y:S01]  /*21f60*/  LDG.E.U16 R102, desc[UR10][R42.64] ;  /* 0x0000000a2a667981 */ /* 0x0004e2000c1e1500 */
[----:B0-----:R-:W-:-:S03]  /*21f70*/  IMAD.WIDE R38, R2, 0x2, R62 ;  /* 0x0000000202267825 */ /* 0x001fc600078e023e */
[----:B------:R-:W3:Y:S04]  /*21f80*/  LDL.64 R62, [R1+0x3b0] ;  /* 0x0003b000013e7983 */ /* 0x000ee80000100a00 */
[----:B------:R0:W3:Y:S01]  /*21f90*/  LDG.E.U16 R105, desc[UR10][R38.64] ;  /* 0x0000000a26697981 */ /* 0x0000e2000c1e1500 */
[----:B--2---:R-:W-:-:S03]  /*21fa0*/  IMAD.WIDE R42, R2, 0x2, R46 ;  /* 0x00000002022a7825 */ /* 0x004fc600078e022e */
[----:B------:R-:W2:Y:S04]  /*21fb0*/  LDL.64 R46, [R1+0x2a8] ;  /* 0x0002a800012e7983 */ /* 0x000ea80000100a00 */
[----:B------:R1:W2:Y:S01]  /*21fc0*/  LDG.E.U16 R101, desc[UR10][R40.64] ;  /* 0x0000000a28657981 */ /* 0x0002a2000c1e1500 */
[----:B0-----:R-:W-:-:S03]  /*21fd0*/  IMAD.WIDE R38, R2, 0x2, R60 ;  /* 0x0000000202267825 */ /* 0x001fc600078e023c */
[----:B------:R-:W2:Y:S04]  /*21fe0*/  LDL.64 R60, [R1+0x2e8] ;  /* 0x0002e800013c7983 */ /* 0x000ea80000100a00 */
[----:B------:R0:W2:Y:S01]  /*21ff0*/  LDG.E.U16 R100, desc[UR10][R38.64] ;  /* 0x0000000a26647981 */ /* 0x0000a2000c1e1500 */
[----:B-1----:R-:W-:-:S03]  /*22000*/  IMAD.WIDE R40, R2, 0x2, R48 ;  /* 0x0000000202287825 */ /* 0x002fc600078e0230 */
[----:B------:R-:W2:Y:S01]  /*22010*/  LDL.64 R48, [R1+0x288] ;  /* 0x0002880001307983 */ /* 0x000ea20000100a00 */
[----:B------:R-:W-:-:S03]  /*22020*/  IMAD.WIDE R36, R2, 0x2, R50 ;  /* 0x0000000202247825 */ /* 0x000fc600078e0232 */
[----:B------:R-:W2:Y:S01]  /*22030*/  LDL.64 R50, [R1+0x2c8] ;  /* 0x0002c80001327983 */ /* 0x000ea20000100a00 */
[----:B0-----:R-:W-:-:S03]  /*22040*/  IMAD.WIDE R38, R2, 0x2, R64 ;  /* 0x0000000202267825 */ /* 0x001fc600078e0240 */
[----:B------:R-:W2:Y:S01]  /*22050*/  LDL.64 R64, [R1+0x268] ;  /* 0x0002680001407983 */ /* 0x000ea20000100a00 */
[----:B------:R-:W-:-:S03]  /*22060*/  IMAD.WIDE R44, R2, 0x2, R68 ;  /* 0x00000002022c7825 */ /* 0x000fc600078e0244 */
[----:B------:R-:W2:Y:S04]  /*22070*/  LDG.E.U16 R96, desc[UR10][R40.64] ;  /* 0x0000000a28607981 */ /* 0x000ea8000c1e1500 */
[----:B------:R-:W2:Y:S04]  /*22080*/  LDG.E.U16 R95, desc[UR10][R38.64] ;  /* 0x0000000a265f7981 */ /* 0x000ea8000c1e1500 */
[----:B------:R0:W2:Y:S04]  /*22090*/  LDG.E.U16 R98, desc[UR10][R44.64] ;  /* 0x0000000a2c627981 */ /* 0x0000a8000c1e1500 */
[----:B------:R1:W2:Y:S04]  /*220a0*/  LDG.E.U16 R99, desc[UR10][R36.64] ;  /* 0x0000000a24637981 */ /* 0x0002a8000c1e1500 */
[----:B------:R1:W2:Y:S01]  /*220b0*/  LDG.E.U16 R97, desc[UR10][R42.64] ;  /* 0x0000000a2a617981 */ /* 0x0002a2000c1e1500 */
[----:B0-----:R-:W-:-:S03]  /*220c0*/  IMAD.WIDE R44, R2, 0x2, R58 ;  /* 0x00000002022c7825 */ /* 0x001fc600078e023a */
[----:B------:R-:W2:Y:S04]  /*220d0*/  LDL.64 R58, [R1+0x228] ;  /* 0x00022800013a7983 */ /* 0x000ea80000100a00 */
[----:B------:R-:W2:Y:S04]  /*220e0*/  LDG.E.U16 R93, desc[UR10][R44.64] ;  /* 0x0000000a2c5d7981 */ /* 0x000ea8000c1e1500 */
[----:B------:R-:W2:Y:S01]  /*220f0*/  LDL.64 R68, [R1+0xa08] ;  /* 0x000a080001447983 */ /* 0x000ea20000100a00 */
[----:B----4-:R-:W-:-:S03]  /*22100*/  IMAD.WIDE R40, R2, 0x2, R54 ;  /* 0x0000000202287825 */ /* 0x010fc600078e0236 */
[----:B------:R-:W4:Y:S01]  /*22110*/  LDL.64 R54, [R1+0x1e8] ;  /* 0x0001e80001367983 */ /* 0x000f220000100a00 */
[----:B---3--:R-:W-:-:S03]  /*22120*/  IMAD.WIDE R38, R2, 0x2, R52 ;  /* 0x0000000202267825 */ /* 0x008fc600078e0234 */
[----:B------:R-:W3:Y:S04]  /*22130*/  LDL.64 R52, [R1+0x1c8] ;  /* 0x0001c80001347983 */ /* 0x000ee80000100a00 */
[----:B------:R2:W4:Y:S01]  /*22140*/  LDG.E.U16 R91, desc[UR10][R40.64] ;  /* 0x0000000a285b7981 */ /* 0x000522000c1e1500 */
[----:B-1----:R-:W-:-:S03]  /*22150*/  IMAD.WIDE R36, R2, 0x2, R62 ;  /* 0x0000000202247825 */ /* 0x002fc600078e023e */
[----:B------:R-:W4:Y:S01]  /*22160*/  LDG.E.U16 R90, desc[UR10][R38.64] ;  /* 0x0000000a265a7981 */ /* 0x000f22000c1e1500 */
[----:B------:R-:W-:-:S03]  /*22170*/  IMAD.WIDE R42, R2, 0x2, R56 ;  /* 0x00000002022a7825 */ /* 0x000fc600078e0238 */
[----:B------:R0:W4:Y:S01]  /*22180*/  LDG.E.U16 R94, desc[UR10][R36.64] ;  /* 0x0000000a245e7981 */ /* 0x000122000c1e1500 */
[----:B--2---:R-:W-:-:S03]  /*22190*/  IMAD.WIDE R40, R2, 0x2, R46 ;  /* 0x0000000202287825 */ /* 0x004fc600078e022e */
[----:B------:R-:W2:Y:S04]  /*221a0*/  LDL.64 R46, [R1+0x148] ;  /* 0x00014800012e7983 */ /* 0x000ea80000100a00 */
[----:B------:R-:W4:Y:S01]  /*221b0*/  LDL.64 R56, [R1+0x208] ;  /* 0x0002080001387983 */ /* 0x000f220000100a00 */
[----:B0-----:R-:W-:-:S03]  /*221c0*/  IMAD.WIDE R36, R2, 0x2, R66 ;  /* 0x0000000202247825 */ /* 0x001fc600078e0242 */
[----:B------:R0:W4:Y:S04]  /*221d0*/  LDG.E.U16 R92, desc[UR10][R42.64] ;  /* 0x0000000a2a5c7981 */ /* 0x000128000c1e1500 */
[----:B------:R1:W4:Y:S01]  /*221e0*/  LDG.E.U16 R89, desc[UR10][R36.64] ;  /* 0x0000000a24597981 */ /* 0x000322000c1e1500 */
[----:B------:R-:W-:-:S03]  /*221f0*/  IMAD.WIDE R44, R2, 0x2, R60 ;  /* 0x00000002022c7825 */ /* 0x000fc600078e023c */
[----:B------:R-:W4:Y:S01]  /*22200*/  LDL.64 R60, [R1+0x188] ;  /* 0x00018800013c7983 */ /* 0x000f220000100a00 */
[----:B0-----:R-:W-:-:S03]  /*22210*/  IMAD.WIDE R42, R2, 0x2, R50 ;  /* 0x00000002022a7825 */ /* 0x001fc600078e0232 */
[----:B------:R-:W4:Y:S01]  /*22220*/  LDL.64 R50, [R1+0x168] ;  /* 0x0001680001327983 */ /* 0x000f220000100a00 */
[----:B-1----:R-:W-:-:S03]  /*22230*/  IMAD.WIDE R36, R2, 0x2, R64 ;  /* 0x0000000202247825 */ /* 0x002fc600078e0240 */
[----:B------:R0:W4:Y:S01]  /*22240*/  LDG.E.U16 R87, desc[UR10][R42.64] ;  /* 0x0000000a2a577981 */ /* 0x000122000c1e1500 */
[----:B------:R-:W-:-:S03]  /*22250*/  IMAD.WIDE R38, R2, 0x2, R48 ;  /* 0x0000000202267825 */ /* 0x000fc600078e0230 */
[----:B------:R3:W4:Y:S04]  /*22260*/  LDG.E.U16 R84, desc[UR10][R36.64] ;  /* 0x0000000a24547981 */ /* 0x000728000c1e1500 */
[----:B------:R-:W4:Y:S04]  /*22270*/  LDL.64 R48, [R1+0xa28] ;  /* 0x000a280001307983 */ /* 0x000f280000100a00 */
[----:B------:R-:W4:Y:S04]  /*22280*/  LDL.64 R62, [R1+0x248] ;  /* 0x00024800013e7983 */ /* 0x000f280000100a00 */
[----:B------:R-:W4:Y:S04]  /*22290*/  LDG.E.U16 R85, desc[UR10][R38.64] ;  /* 0x0000000a26557981 */ /* 0x000f28000c1e1500 */
[----:B------:R-:W4:Y:S01]  /*222a0*/  LDG.E.U16 R86, desc[UR10][R40.64] ;  /* 0x0000000a28567981 */ /* 0x000f22000c1e1500 */
[----:B0-----:R-:W-:-:S03]  /*222b0*/  IMAD.WIDE R42, R2, 0x2, R58 ;  /* 0x00000002022a7825 */ /* 0x001fc600078e023a */
[----:B------:R-:W4:Y:S04]  /*222c0*/  LDL.64 R58, [R1+0x988] ;  /* 0x00098800013a7983 */ /* 0x000f280000100a00 */
[----:B------:R-:W4:Y:S04]  /*222d0*/  LDG.E.U16 R88, desc[UR10][R44.64] ;  /* 0x0000000a2c587981 */ /* 0x000f28000c1e1500 */
[----:B------:R-:W4:Y:S04]  /*222e0*/  LDG.E.U16 R82, desc[UR10][R42.64] ;  /* 0x0000000a2a527981 */ /* 0x000f28000c1e1500 */
[----:B------:R-:W4:Y:S04]  /*222f0*/  LDL.64 R66, [R1+0x9e8] ;  /* 0x0009e80001427983 */ /* 0x000f280000100a00 */
[----:B------:R-:W4:Y:S01]  /*22300*/  LDL.64 R64, [R1+0x9c8] ;  /* 0x0009c80001407983 */ /* 0x000f220000100a00 */
[----:B---3--:R-:W-:-:S03]  /*22310*/  IMAD.WIDE R36, R2, 0x2, R52 ;  /* 0x0000000202247825 */ /* 0x008fc600078e0234 */
[----:B------:R-:W3:Y:S04]  /*22320*/  LDL.64 R52, [R1+0x928] ;  /* 0x0009280001347983 */ /* 0x000ee80000100a00 */
[----:B------:R2:W3:Y:S02]  /*22330*/  LDG.E.U16 R79, desc[UR10][R36.64] ;  /* 0x0000000a244f7981 */ /* 0x0004e4000c1e1500 */
[C---:B--2---:R-:W-:Y:S02]  /*22340*/  IMAD.WIDE R36, R2.reuse, 0x2, R46 ;  /* 0x0000000202247825 */ /* 0x044fe400078e022e */
[----:B------:R-:W2:Y:S02]  /*22350*/  LDL.64 R46, [R1+0x8e8] ;  /* 0x0008e800012e7983 */ /* 0x000ea40000100a00 */
[----:B----4-:R-:W-:-:S02]  /*22360*/  IMAD.WIDE R38, R2, 0x2, R54 ;  /* 0x0000000202267825 */ /* 0x010fc400078e0236 */
[----:B------:R-:W4:Y:S02]  /*22370*/  LDL.64 R54, [R1+0x948] ;  /* 0x0009480001367983 */ /* 0x000f240000100a00 */
[C---:B------:R-:W-:Y:S02]  /*22380*/  IMAD.WIDE R40, R2.reuse, 0x2, R56 ;  /* 0x0000000202287825 */ /* 0x040fe400078e0238 */
[----:B------:R-:W3:Y:S04]  /*22390*/  LDL.64 R56, [R1+0x968] ;  /* 0x0009680001387983 */ /* 0x000ee80000100a00 */
[----:B------:R0:W3:Y:S04]  /*223a0*/  LDG.E.U16 R80, desc[UR10][R38.64] ;  /* 0x0000000a26507981 */ /* 0x0000e8000c1e1500 */
[----:B------:R1:W3:Y:S04]  /*223b0*/  LDG.E.U16 R81, desc[UR10][R40.64] ;  /* 0x0000000a28517981 */ /* 0x0002e8000c1e1500 */
[----:B------:R-:W3:Y:S01]  /*223c0*/  LDG.E.U16 R75, desc[UR10][R36.64] ;  /* 0x0000000a244b7981 */ /* 0x000ee2000c1e1500 */
[----:B0-----:R-:W-:-:S03]  /*223d0*/  IMAD.WIDE R38, R2, 0x2, R50 ;  /* 0x0000000202267825 */ /* 0x001fc600078e0232 */
[----:B------:R-:W3:Y:S01]  /*223e0*/  LDL.64 R50, [R1+0x908] ;  /* 0x0009080001327983 */ /* 0x000ee20000100a00 */
[----:B-1----:R-:W-:-:S03]  /*223f0*/  IMAD.WIDE R40, R2, 0x2, R60 ;  /* 0x0000000202287825 */ /* 0x002fc600078e023c */
[----:B------:R-:W3:Y:S01]  /*22400*/  LDG.E.U16 R76, desc[UR10][R38.64] ;  /* 0x0000000a264c7981 */ /* 0x000ee2000c1e1500 */
[----:B------:R-:W-:-:S03]  /*22410*/  IMAD.WIDE R240, R2, 0x2, R48 ;  /* 0x0000000202f07825 */ /* 0x000fc600078e0230 */
[----:B------:R-:W3:Y:S04]  /*22420*/  LDL.64 R60, [R1+0x8c8] ;  /* 0x0008c800013c7983 */ /* 0x000ee80000100a00 */
[----:B------:R-:W3:Y:S04]  /*22430*/  LDL.64 R48, [R1+0x888] ;  /* 0x0008880001307983 */ /* 0x000ee80000100a00 */
[----:B------:R-:W3:Y:S01]  /*22440*/  LDL.64 R38, [R1+0x788] ;  /* 0x0007880001267983 */ /* 0x000ee20000100a00 */
[----:B------:R-:W-:-:S03]  /*22450*/  IMAD.WIDE R220, R2, 0x2, R58 ;  /* 0x0000000202dc7825 */ /* 0x000fc600078e023a */
[----:B------:R-:W3:Y:S04]  /*22460*/  LDL.64 R36, [R1+0x768] ;  /* 0x0007680001247983 */ /* 0x000ee80000100a00 */
[----:B------:R-:W3:Y:S01]  /*22470*/  LDL.64 R58, [R1+0x728] ;  /* 0x00072800013a7983 */ /* 0x000ee20000100a00 */
[----:B------:R-:W-:-:S03]  /*22480*/  IMAD.WIDE R44, R2, 0x2, R62 ;  /* 0x00000002022c7825 */ /* 0x000fc600078e023e */
[----:B------:R0:W3:Y:S04]  /*22490*/  LDG.E.U16 R77, desc[UR10][R40.64] ;  /* 0x0000000a284d7981 */ /* 0x0000e8000c1e1500 */
[----:B------:R-:W3:Y:S01]  /*224a0*/  LDG.E.U16 R83, desc[UR10][R44.64] ;  /* 0x0000000a2c537981 */ /* 0x000ee2000c1e1500 */
[----:B------:R-:W-:-:S03]  /*224b0*/  IMAD.WIDE R42, R2, 0x2, R70 ;  /* 0x00000002022a7825 */ /* 0x000fc600078e0246 */
[----:B------:R-:W3:Y:S04]  /*224c0*/  LDL.64 R62, [R1+0x9a8] ;  /* 0x0009a800013e7983 */ /* 0x000ee80000100a00 */
[----:B------:R1:W3:Y:S04]  /*224d0*/  LDG.E.U16 R78, desc[UR10][R42.64] ;  /* 0x0000000a2a4e7981 */ /* 0x0002e8000c1e1500 */
[----:B------:R-:W3:Y:S04]  /*224e0*/  LDL.64 R44, [R1+0x748] ;  /* 0x00074800012c7983 */ /* 0x000ee80000100a00 */
[----:B------:R-:W0:Y:S04]  /*224f0*/  LDL.64 R40, [R1+0x648] ;  /* 0x0006480001287983 */ /* 0x000e280000100a00 */
[----:B------:R-:W1:Y:S01]  /*22500*/  LDL.64 R42, [R1+0x668] ;  /* 0x00066800012a7983 */ /* 0x000e620000100a00 */
[----:B------:R-:W-:-:S03]  /*22510*/  IMAD.WIDE R232, R2, 0x2, R66 ;  /* 0x0000000202e87825 */ /* 0x000fc600078e0242 */
[----:B------:R-:W3:Y:S01]  /*22520*/  LDL.64 R66, [R1+0x568] ;  /* 0x0005680001427983 */ /* 0x000ee20000100a00 */
[----:B------:R-:W-:-:S03]  /*22530*/  IMAD.WIDE R228, R2, 0x2, R64 ;  /* 0x0000000202e47825 */ /* 0x000fc600078e0240 */
[----:B------:R-:W3:Y:S01]  /*22540*/  LDL.64 R64, [R1+0x548] ;  /* 0x0005480001407983 */ /* 0x000ee20000100a00 */
[----:B------:R-:W-:-:S03]  /*22550*/  IMAD.WIDE R236, R2, 0x2, R68 ;  /* 0x0000000202ec7825 */ /* 0x000fc600078e0244 */
[----:B------:R-:W3:Y:S04]  /*22560*/  LDG.E.U16 R220, desc[UR10][R220.64] ;  /* 0x0000000adcdc7981 */ /* 0x000ee8000c1e1500 */
[----:B------:R-:W3:Y:S04]  /*22570*/  LDG.E.U16 R228, desc[UR10][R228.64] ;  /* 0x0000000ae4e47981 */ /* 0x000ee8000c1e1500 */
[----:B------:R-:W3:Y:S04]  /*22580*/  LDG.E.U16 R232, desc[UR10][R232.64] ;  /* 0x0000000ae8e87981 */ /* 0x000ee8000c1e1500 */
[----:B------:R-:W3:Y:S04]  /*22590*/  LDG.E.U16 R240, desc[UR10][R240.64] ;  /* 0x0000000af0f07981 */ /* 0x000ee8000c1e1500 */
[----:B------:R-:W3:Y:S01]  /*225a0*/  LDG.E.U16 R236, desc[UR10][R236.64] ;  /* 0x0000000aecec7981 */ /* 0x000ee2000c1e1500 */
[----:B--2---:R-:W-:-:S03]  /*225b0*/  IMAD.WIDE R188, R2, 0x2, R46 ;  /* 0x0000000202bc7825 */ /* 0x004fc600078e022e */
[----:B------:R-:W2:Y:S01]  /*225c0*/  LDL.64 R46, [R1+0x688] ;  /* 0x00068800012e7983 */ /* 0x000ea20000100a00 */
[----:B----4-:R-:W-:-:S03]  /*225d0*/  IMAD.WIDE R212, R2, 0x2, R54 ;  /* 0x0000000202d47825 */ /* 0x010fc600078e0236 */
[----:B------:R-:W4:Y:S01]  /*225e0*/  LDL.64 R54, [R1+0x6e8] ;  /* 0x0006e80001367983 */ /* 0x000f220000100a00 */
[----:B---3--:R-:W-:-:S03]  /*225f0*/  IMAD.WIDE R216, R2, 0x2, R56 ;  /* 0x0000000202d87825 */ /* 0x008fc600078e0238 */
[----:B------:R-:W3:Y:S01]  /*22600*/  LDL.64 R56, [R1+0x708] ;  /* 0x0007080001387983 */ /* 0x000ee20000100a00 */
[----:B------:R-:W-:-:S03]  /*22610*/  IMAD.WIDE R208, R2, 0x2, R52 ;  /* 0x0000000202d07825 */ /* 0x000fc600078e0234 */
[----:B------:R-:W3:Y:S04]  /*22620*/  LDL.64 R52, [R1+0x6c8] ;  /* 0x0006c80001347983 */ /* 0x000ee80000100a00 */
[----:B------:R-:W3:Y:S04]  /*22630*/  LDG.E.U16 R188, desc[UR10][R188.64] ;  /* 0x0000000abcbc7981 */ /* 0x000ee8000c1e1500 */
[----:B------:R-:W3:Y:S01]  /*22640*/  LDG.E.U16 R208, desc[UR10][R208.64] ;  /* 0x0000000ad0d07981 */ /* 0x000ee2000c1e1500 */
[----:B------:R-:W-:-:S03]  /*22650*/  IMAD.WIDE R192, R2, 0x2, R50 ;  /* 0x0000000202c07825 */ /* 0x000fc600078e0232 */
[----:B------:R-:W3:Y:S04]  /*22660*/  LDL.64 R50, [R1+0x6a8] ;  /* 0x0006a80001327983 */ /* 0x000ee80000100a00 */
[----:B------:R-:W3:Y:S01]  /*22670*/  LDG.E.U16 R192, desc[UR10][R192.64] ;  /* 0x0000000ac0c07981 */ /* 0x000ee2000c1e1500 */
[----:B------:R-:W-:-:S03]  /*22680*/  IMAD.WIDE R184, R2, 0x2, R60 ;  /* 0x0000000202b87825 */ /* 0x000fc600078e023c */
[----:B------:R-:W3:Y:S01]  /*22690*/  LDL.64 R60, [R1+0x5c8] ;  /* 0x0005c800013c7983 */ /* 0x000ee20000100a00 */
[----:B------:R-:W-:-:S03]  /*226a0*/  IMAD.WIDE R180, R2, 0x2, R48 ;  /* 0x0000000202b47825 */ /* 0x000fc600078e0230 */
[----:B------:R-:W3:Y:S01]  /*226b0*/  LDL.64 R48, [R1+0x5a8] ;  /* 0x0005a80001307983 */ /* 0x000ee20000100a00 */
[----:B------:R-:W-:-:S03]  /*226c0*/  IMAD.WIDE R176, R2, 0x2, R38 ;  /* 0x0000000202b07825 */ /* 0x000fc600078e0226 */
[----:B------:R-:W3:Y:S04]  /*226d0*/  LDL.64 R38, [R1+0x628] ;  /* 0x0006280001267983 */ /* 0x000ee80000100a00 */
[----:B------:R-:W3:Y:S01]  /*226e0*/  LDG.E.U16 R176, desc[UR10][R176.64] ;  /* 0x0000000ab0b07981 */ /* 0x000ee2000c1e1500 */
[----:B------:R-:W-:-:S03]  /*226f0*/  IMAD.WIDE R172, R2, 0x2, R36 ;  /* 0x0000000202ac7825 */ /* 0x000fc600078e0224 */
        /* <DEDUP_REMOVED lines=10> */
[----:B0-----:R-:W-:-:S03]  /*227a0*/  IMAD.WIDE R40, R2, 0x2, R40 ;  /* 0x0000000202287825 */ /* 0x001fc600078e0228 */
[----:B------:R-:W3:Y:S01]  /*227b0*/  LDG.E.U16 R168, desc[UR10][R168.64] ;  /* 0x0000000aa8a87981 */ /* 0x000ee2000c1e1500 */
[----:B-1----:R-:W-:-:S03]  /*227c0*/  IMAD.WIDE R42, R2, 0x2, R42 ;  /* 0x00000002022a7825 */ /* 0x002fc600078e022a */
[----:B------:R-:W3:Y:S04]  /*227d0*/  LDG.E.U16 R140, desc[UR10][R40.64] ;  /* 0x0000000a288c7981 */ /* 0x000ee8000c1e1500 */
[----:B------:R0:W3:Y:S04]  /*227e0*/  LDG.E.U16 R142, desc[UR10][R42.64] ;  /* 0x0000000a2a8e7981 */ /* 0x0000e8000c1e1500 */
        /* <DEDUP_REMOVED lines=12> */
[----:B------:R-:W4:Y:S04]  /*228b0*/  LDG.E.U16 R144, desc[UR10][R144.64] ;  /* 0x0000000a90907981 */ /* 0x000f28000c1e1500 */
[----:B------:R-:W4:Y:S01]  /*228c0*/  LDG.E.U16 R152, desc[UR10][R152.64] ;  /* 0x0000000a98987981 */ /* 0x000f22000c1e1500 */
[----:B------:R-:W-:-:S03]  /*228d0*/  IMAD.WIDE R148, R2, 0x2, R50 ;  /* 0x0000000202947825 */ /* 0x000fc600078e0232 */
[----:B------:R-:W4:Y:S04]  /*228e0*/  LDL.64 R50, [R1+0x4a8] ;  /* 0x0004a80001327983 */ /* 0x000f280000100a00 */
[----:B------:R-:W4:Y:S01]  /*228f0*/  LDG.E.U16 R148, desc[UR10][R148.64] ;  /* 0x0000000a94947981 */ /* 0x000f22000c1e1500 */
[----:B0-----:R-:W-:-:S03]  /*22900*/  IMAD.WIDE R42, R2, 0x2, R60 ;  /* 0x00000002022a7825 */ /* 0x001fc600078e023c */
[----:B------:R-:W4:Y:S01]  /*22910*/  LDL.64 R60, [R1+0x448] ;  /* 0x00044800013c7983 */ /* 0x000f220000100a00 */
[----:B------:R-:W-:-:S03]  /*22920*/  IMAD.WIDE R40, R2, 0x2, R48 ;  /* 0x0000000202287825 */ /* 0x000fc600078e0230 */
[----:B------:R-:W4:Y:S01]  /*22930*/  LDL.64 R48, [R1+0x488] ;  /* 0x0004880001307983 */ /* 0x000f220000100a00 */
[----:B------:R-:W-:-:S03]  /*22940*/  IMAD.WIDE R38, R2, 0x2, R38 ;  /* 0x0000000202267825 */ /* 0x000fc600078e0226 */
[----:B------:R-:W4:Y:S04]  /*22950*/  LDG.E.U16 R71, desc[UR10][R40.64] ;  /* 0x0000000a28477981 */ /* 0x000f28000c1e1500 */
[----:B------:R0:W4:Y:S01]  /*22960*/  LDG.E.U16 R136, desc[UR10][R38.64] ;  /* 0x0000000a26887981 */ /* 0x000122000c1e1500 */
[----:B------:R-:W-:-:S03]  /*22970*/  IMAD.WIDE R36, R2, 0x2, R36 ;  /* 0x0000000202247825 */ /* 0x000fc600078e0224 */
[----:B------:R-:W4:Y:S04]  /*22980*/  LDG.E.U16 R72, desc[UR10][R42.64] ;  /* 0x0000000a2a487981 */ /* 0x000f28000c1e1500 */
[----:B------:R1:W4:Y:S01]  /*22990*/  LDG.E.U16 R74, desc[UR10][R36.64] ;  /* 0x0000000a244a7981 */ /* 0x000322000c1e1500 */
[----:B0-----:R-:W-:-:S03]  /*229a0*/  IMAD.WIDE R38, R2, 0x2, R58 ;  /* 0x0000000202267825 */ /* 0x001fc600078e023a */
[----:B------:R-:W4:Y:S04]  /*229b0*/  LDL.64 R58, [R1+0x428] ;  /* 0x00042800013a7983 */ /* 0x000f280000100a00 */
[----:B------:R-:W4:Y:S04]  /*229c0*/  LDG.E.U16 R70, desc[UR10][R38.64] ;  /* 0x0000000a26467981 */ /* 0x000f28000c1e1500 */
[----:B------:R-:W4:Y:S04]  /*229d0*/  LDG.E.U16 R156, desc[UR10][R156.64] ;  /* 0x0000000a9c9c7981 */ /* 0x000f28000c1e1500 */
[----:B------:R-:W4:Y:S01]  /*229e0*/  LDG.E.U16 R160, desc[UR10][R160.64] ;  /* 0x0000000aa0a07981 */ /* 0x000f22000c1e1500 */
[----:B--2---:R-:W-:-:S03]  /*229f0*/  IMAD.WIDE R40, R2, 0x2, R46 ;  /* 0x0000000202287825 */ /* 0x004fc600078e022e */
[----:B------:R-:W2:Y:S01]  /*22a00*/  LDL.64 R46, [R1+0x3a8] ;  /* 0x0003a800012e7983 */ /* 0x000ea20000100a00 */
[----:B------:R-:W-:-:S04]  /*22a10*/  IMAD.WIDE R44, R2, 0x2, R44 ;  /* 0x00000002022c7825 */ /* 0x000fc800078e022c */
[C---:B-1----:R-:W-:Y:S01]  /*22a20*/  IMAD.WIDE R36, R2.reuse, 0x2, R66 ;  /* 0x0000000202247825 */ /* 0x042fe200078e0242 */
[----:B------:R0:W2:Y:S03]  /*22a30*/  LDG.E.U16 R73, desc[UR10][R44.64] ;  /* 0x0000000a2c497981 */ /* 0x0000a6000c1e1500 */
[C---:B---3--:R-:W-:Y:S01]  /*22a40*/  IMAD.WIDE R42, R2.reuse, 0x2, R56 ;  /* 0x00000002022a7825 */ /* 0x048fe200078e0238 */
[----:B------:R1:W3:Y:S04]  /*22a50*/  LDG.E.U16 R69, desc[UR10][R36.64] ;  /* 0x0000000a24457981 */ /* 0x0002e8000c1e1500 */
[----:B------:R-:W3:Y:S01]  /*22a60*/  LDL.64 R56, [R1+0x3c8] ;  /* 0x0003c80001387983 */ /* 0x000ee20000100a00 */
[----:B0-----:R-:W-:-:S03]  /*22a70*/  IMAD.WIDE R44, R2, 0x2, R64 ;  /* 0x00000002022c7825 */ /* 0x001fc600078e0240 */
[----:B------:R0:W3:Y:S01]  /*22a80*/  LDG.E.U16 R67, desc[UR10][R42.64] ;  /* 0x0000000a2a437981 */ /* 0x0000e2000c1e1500 */
[----:B----4-:R-:W-:-:S03]  /*22a90*/  IMAD.WIDE R38, R2, 0x2, R54 ;  /* 0x0000000202267825 */ /* 0x010fc600078e0236 */
[----:B------:R-:W4:Y:S01]  /*22aa0*/  LDL.64 R54, [R1+0x388] ;  /* 0x0003880001367983 */ /* 0x000f220000100a00 */
[----:B-1----:R-:W-:-:S03]  /*22ab0*/  IMAD.WIDE R36, R2, 0x2, R52 ;  /* 0x0000000202247825 */ /* 0x002fc600078e0234 */
[----:B------:R1:W4:Y:S04]  /*22ac0*/  LDG.E.U16 R68, desc[UR10][R44.64] ;  /* 0x0000000a2c447981 */ /* 0x000328000c1e1500 */
[----:B------:R-:W4:Y:S01]  /*22ad0*/  LDL.64 R52, [R1+0x328] ;  /* 0x0003280001347983 */ /* 0x000f220000100a00 */
[----:B0-----:R-:W-:-:S03]  /*22ae0*/  IMAD.WIDE R42, R2, 0x2, R48 ;  /* 0x00000002022a7825 */ /* 0x001fc600078e0230 */
[----:B------:R0:W4:Y:S01]  /*22af0*/  LDG.E.U16 R66, desc[UR10][R40.64] ;  /* 0x0000000a28427981 */ /* 0x000122000c1e1500 */
[----:B-1----:R-:W-:-:S03]  /*22b00*/  IMAD.WIDE R44, R2, 0x2, R50 ;  /* 0x00000002022c7825 */ /* 0x002fc600078e0232 */
[----:B------:R1:W4:Y:S04]  /*22b10*/  LDG.E.U16 R65, desc[UR10][R38.64] ;  /* 0x0000000a26417981 */ /* 0x000328000c1e1500 */
[----:B------:R-:W4:Y:S01]  /*22b20*/  LDL.64 R50, [R1+0x300] ;  /* 0x0003000001327983 */ /* 0x000f220000100a00 */
[----:B0-----:R-:W-:-:S03]  /*22b30*/  IMAD.WIDE R40, R2, 0x2, R62 ;  /* 0x0000000202287825 */ /* 0x001fc600078e023e */
[----:B------:R-:W4:Y:S01]  /*22b40*/  LDL.64 R48, [R1+0x2e0] ;  /* 0x0002e00001307983 */ /* 0x000f220000100a00 */
[----:B-1----:R-:W-:-:S03]  /*22b50*/  IMAD.WIDE R38, R2, 0x2, R60 ;  /* 0x0000000202267825 */ /* 0x002fc600078e023c */
[----:B------:R0:W4:Y:S04]  /*22b60*/  LDG.E.U16 R63, desc[UR10][R44.64] ;  /* 0x0000000a2c3f7981 */ /* 0x000128000c1e1500 */
[----:B------:R1:W4:Y:S04]  /*22b70*/  LDG.E.U16 R64, desc[UR10][R36.64] ;  /* 0x0000000a24407981 */ /* 0x000328000c1e1500 */
[----:B------:R-:W4:Y:S01]  /*22b80*/  LDG.E.U16 R60, desc[UR10][R38.64] ;  /* 0x0000000a263c7981 */ /* 0x000f22000c1e1500 */
[----:B0-----:R-:W-:-:S03]  /*22b90*/  IMAD.WIDE R44, R2, 0x2, R116 ;  /* 0x00000002022c7825 */ /* 0x001fc600078e0274 */
[----:B------:R-:W4:Y:S01]  /*22ba0*/  LDL.64 R116, [R1+0x2c0] ;  /* 0x0002c00001747983 */ /* 0x000f220000100a00 */
[----:B-1----:R-:W-:-:S03]  /*22bb0*/  IMAD.WIDE R36, R2, 0x2, R58 ;  /* 0x0000000202247825 */ /* 0x002fc600078e023a */
[----:B------:R0:W4:Y:S04]  /*22bc0*/  LDG.E.U16 R58, desc[UR10][R44.64] ;  /* 0x0000000a2c3a7981 */ /* 0x000128000c1e1500 */
[----:B------:R1:W4:Y:S04]  /*22bd0*/  LDG.E.U16 R62, desc[UR10][R42.64] ;  /* 0x0000000a2a3e7981 */ /* 0x000328000c1e1500 */
[----:B------:R3:W4:Y:S01]  /*22be0*/  LDG.E.U16 R61, desc[UR10][R40.64] ;  /* 0x0000000a283d7981 */ /* 0x000722000c1e1500 */
[----:B0-----:R-:W-:-:S03]  /*22bf0*/  IMAD.WIDE R44, R2, 0x2, R118 ;  /* 0x00000002022c7825 */ /* 0x001fc600078e0276 */
[----:B------:R-:W4:Y:S01]  /*22c00*/  LDL.64 R118, [R1+0x1e0] ;  /* 0x0001e00001767983 */ /* 0x000f220000100a00 */
[----:B--2---:R-:W-:-:S03]  /*22c10*/  IMAD.WIDE R38, R2, 0x2, R46 ;  /* 0x0000000202267825 */ /* 0x004fc600078e022e */
[----:B------:R4:W2:Y:S04]  /*22c20*/  LDG.E.U16 R59, desc[UR10][R36.64] ;  /* 0x0000000a243b7981 */ /* 0x0008a8000c1e1500 */
[----:B------:R-:W2:Y:S01]  /*22c30*/  LDL.64 R46, [R1+0x240] ;  /* 0x00024000012e7983 */ /* 0x000ea20000100a00 */
[----:B-1----:R-:W-:-:S03]  /*22c40*/  IMAD.WIDE R42, R2, 0x2, R114 ;  /* 0x00000002022a7825 */ /* 0x002fc600078e0272 */
[----:B------:R-:W2:Y:S01]  /*22c50*/  LDL.64 R114, [R1+0x260] ;  /* 0x0002600001727983 */ /* 0x000ea20000100a00 */
[----:B---3--:R-:W-:-:S03]  /*22c60*/  IMAD.WIDE R40, R2, 0x2, R56 ;  /* 0x0000000202287825 */ /* 0x008fc600078e0238 */
[----:B------:R-:W3:Y:S04]  /*22c70*/  LDG.E.U16 R57, desc[UR10][R42.64] ;  /* 0x0000000a2a397981 */ /* 0x000ee8000c1e1500 */
[----:B------:R0:W3:Y:S01]  /*22c80*/  LDG.E.U16 R56, desc[UR10][R40.64] ;  /* 0x0000000a28387981 */ /* 0x0000e2000c1e1500 */
[----:B----4-:R-:W-:-:S03]  /*22c90*/  IMAD.WIDE R36, R2, 0x2, R54 ;  /* 0x0000000202247825 */ /* 0x010fc600078e0236 */
[----:B------:R1:W4:Y:S04]  /*22ca0*/  LDG.E.U16 R55, desc[UR10][R38.64] ;  /* 0x0000000a26377981 */ /* 0x000328000c1e1500 */
[----:B------:R1:W3:Y:S01]  /*22cb0*/  LDG.E.U16 R54, desc[UR10][R36.64] ;  /* 0x0000000a24367981 */ /* 0x0002e2000c1e1500 */
[----:B0-----:R-:W-:-:S03]  /*22cc0*/  IMAD.WIDE R40, R2, 0x2, R52 ;  /* 0x0000000202287825 */ /* 0x001fc600078e0234 */
[----:B------:R-:W3:Y:S01]  /*22cd0*/  LDG.E.U16 R53, desc[UR10][R44.64] ;  /* 0x0000000a2c357981 */ /* 0x000ee2000c1e1500 */
[----:B------:R-:W-:-:S03]  /*22ce0*/  IMAD.WIDE R42, R2, 0x2, R112 ;  /* 0x00000002022a7825 */ /* 0x000fc600078e0270 */
[----:B------:R-:W3:Y:S04]  /*22cf0*/  LDL.64 R112, [R1+0x200] ;  /* 0x0002000001707983 */ /* 0x000ee80000100a00 */
[----:B------:R-:W4:Y:S01]  /*22d00*/  LDG.E.U16 R52, desc[UR10][R42.64] ;  /* 0x0000000a2a347981 */ /* 0x000f22000c1e1500 */
[----:B-1----:R-:W-:-:S03]  /*22d10*/  IMAD.WIDE R38, R2, 0x2, R50 ;  /* 0x0000000202267825 */ /* 0x002fc600078e0232 */
[----:B------:R0:W4:Y:S01]  /*22d20*/  LDG.E.U16 R51, desc[UR10][R40.64] ;  /* 0x0000000a28337981 */ /* 0x000122000c1e1500 */
[----:B------:R-:W-:-:S03]  /*22d30*/  IMAD.WIDE R36, R2, 0x2, R48 ;  /* 0x0000000202247825 */ /* 0x000fc600078e0230 */
[----:B------:R-:W4:Y:S04]  /*22d40*/  LDG.E.U16 R50, desc[UR10][R38.64] ;  /* 0x0000000a26327981 */ /* 0x000f28000c1e1500 */
[----:B------:R2:W4:Y:S01]  /*22d50*/  LDG.E.U16 R49, desc[UR10][R36.64] ;  /* 0x0000000a24317981 */ /* 0x000522000c1e1500 */
[----:B0-----:R-:W-:-:S03]  /*22d60*/  IMAD.WIDE R40, R2, 0x2, R128 ;  /* 0x0000000202287825 */ /* 0x001fc600078e0280 */
[----:B------:R-:W4:Y:S01]  /*22d70*/  LDL.64 R128, [R1+0x9e0] ;  /* 0x0009e00001807983 */ /* 0x000f220000100a00 */
[----:B------:R-:W-:-:S03]  /*22d80*/  IMAD.WIDE R42, R2, 0x2, R130 ;  /* 0x00000002022a7825 */ /* 0x000fc600078e0282 */
[----:B------:R-:W4:Y:S01]  /*22d90*/  LDL.64 R130, [R1+0xa00] ;  /* 0x000a000001827983 */ /* 0x000f220000100a00 */
[----:B--2---:R-:W-:-:S03]  /*22da0*/  IMAD.WIDE R36, R2, 0x2, R46 ;  /* 0x0000000202247825 */ /* 0x004fc600078e022e */
[----:B------:R0:W2:Y:S04]  /*22db0*/  LDG.E.U16 R46, desc[UR10][R40.64] ;  /* 0x0000000a282e7981 */ /* 0x0000a8000c1e1500 */
[----:B------:R1:W2:Y:S01]  /*22dc0*/  LDG.E.U16 R47, desc[UR10][R42.64] ;  /* 0x0000000a2a2f7981 */ /* 0x0002a2000c1e1500 */
[----:B0-----:R-:W-:-:S03]  /*22dd0*/  IMAD.WIDE R40, R2, 0x2, R118 ;  /* 0x0000000202287825 */ /* 0x001fc600078e0276 */
[----:B------:R-:W2:Y:S01]  /*22de0*/  LDL.64 R118, [R1+0x9a0] ;  /* 0x0009a00001767983 */ /* 0x000ea20000100a00 */
[----:B-1----:R-:W-:-:S03]  /*22df0*/  IMAD.WIDE R42, R2, 0x2, R120 ;  /* 0x00000002022a7825 */ /* 0x002fc600078e0278 */
[----:B------:R-:W2:Y:S01]  /*22e00*/  LDL.64 R120, [R1+0x9c0] ;  /* 0x0009c00001787983 */ /* 0x000ea20000100a00 */
[----:B------:R-:W-:-:S03]  /*22e10*/  IMAD.WIDE R44, R2, 0x2, R116 ;  /* 0x00000002022c7825 */ /* 0x000fc600078e0274 */
[----:B------:R-:W2:Y:S01]  /*22e20*/  LDL.64 R116, [R1+0x160] ;  /* 0x0001600001747983 */ /* 0x000ea20000100a00 */
[----:B------:R-:W-:-:S03]  /*22e30*/  IMAD.WIDE R38, R2, 0x2, R114 ;  /* 0x0000000202267825 */ /* 0x000fc600078e0272 */
[----:B------:R-:W2:Y:S04]  /*22e40*/  LDL.64 R114, [R1+0xa20] ;  /* 0x000a200001727983 */ /* 0x000ea80000100a00 */
[----:B------:R-:W2:Y:S01]  /*22e50*/  LDG.E.U16 R48, desc[UR10][R44.64] ;  /* 0x0000000a2c307981 */ /* 0x000ea2000c1e1500 */
[----:B---3--:R-:W-:-:S03]  /*22e60*/  IMAD.WIDE R112, R2, 0x2, R112 ;  /* 0x0000000202707825 */ /* 0x008fc600078e0270 */
[----:B------:R-:W3:Y:S04]  /*22e70*/  LDG.E.U16 R43, desc[UR10][R42.64] ;  /* 0x0000000a2a2b7981 */ /* 0x000ee8000c1e1500 */
[----:B------:R-:W3:Y:S04]  /*22e80*/  LDG.E.U16 R41, desc[UR10][R40.64] ;  /* 0x0000000a28297981 */ /* 0x000ee8000c1e1500 */
[----:B------:R0:W3:Y:S04]  /*22e90*/  LDG.E.U16 R44, desc[UR10][R36.64] ;  /* 0x0000000a242c7981 */ /* 0x0000e8000c1e1500 */
[----:B------:R4:W3:Y:S04]  /*22ea0*/  LDG.E.U16 R42, desc[UR10][R112.64] ;  /* 0x0000000a702a7981 */ /* 0x0008e8000c1e1500 */
[----:B------:R-:W3:Y:S01]  /*22eb0*/  LDG.E.U16 R45, desc[UR10][R38.64] ;  /* 0x0000000a262d7981 */ /* 0x000ee2000c1e1500 */
[----:B0-----:R-:W-:-:S03]  /*22ec0*/  IMAD.WIDE R36, R2, 0x2, R126 ;  /* 0x0000000202247825 */ /* 0x001fc600078e027e */
[----:B------:R-:W3:Y:S04]  /*22ed0*/  LDL.64 R126, [R1+0x980] ;  /* 0x00098000017e7983 */ /* 0x000ee80000100a00 */
[----:B------:R0:W3:Y:S01]  /*22ee0*/  LDG.E.U16 R35, desc[UR10][R36.64] ;  /* 0x0000000a24237981 */ /* 0x0000e2000c1e1500 */
[----:B----4-:R-:W-:-:S04]  /*22ef0*/  IMAD.WIDE R112, R2, 0x2, R130 ;  /* 0x0000000202707825 */ /* 0x010fc800078e0282 */
[----:B0-----:R-:W-:-:S04]  /*22f00*/  IMAD.WIDE R36, R2, 0x2, R132 ;  /* 0x0000000202247825 */ /* 0x001fc800078e0284 */
[C---:B------:R-:W-:Y:S02]  /*22f10*/  IMAD.WIDE R132, R2.reuse, 0x2, R128 ;  /* 0x0000000202847825 */ /* 0x040fe400078e0280 */
[----:B------:R-:W4:Y:S02]  /*22f20*/  LDG.E.U16 R37, desc[UR10][R36.64] ;  /* 0x0000000a24257981 */ /* 0x000f24000c1e1500 */
[C---:B------:R-:W-:Y:S02]  /*22f30*/  IMAD.WIDE R38, R2.reuse, 0x2, R138 ;  /* 0x0000000202267825 */ /* 0x040fe400078e028a */
[----:B------:R0:W4:Y:S04]  /*22f40*/  LDG.E.U16 R138, desc[UR10][R112.64] ;  /* 0x0000000a708a7981 */ /* 0x000128000c1e1500 */
[----:B------:R1:W4:Y:S04]  /*22f50*/  LDG.E.U16 R40, desc[UR10][R38.64] ;  /* 0x0000000a26287981 */ /* 0x000328000c1e1500 */
[----:B------:R-:W4:Y:S01]  /*22f60*/  LDG.E.U16 R132, desc[UR10][R132.64] ;  /* 0x0000000a84847981 */ /* 0x000f22000c1e1500 */
[----:B0-----:R-:W-:-:S03]  /*22f70*/  IMAD.WIDE R112, R2, 0x2, R198 ;  /* 0x0000000202707825 */ /* 0x001fc600078e02c6 */
[----:B------:R-:W4:Y:S01]  /*22f80*/  LDL.64 R198, [R1+0x720] ;  /* 0x0007200001c67983 */ /* 0x000f220000100a00 */
[----:B--2---:R-:W-:-:S03]  /*22f90*/  IMAD.WIDE R128, R2, 0x2, R118 ;  /* 0x0000000202807825 */ /* 0x004fc600078e0276 */
[----:B------:R-:W2:Y:S04]  /*22fa0*/  LDG.E.U16 R36, desc[UR10][R112.64] ;  /* 0x0000000a70247981 */ /* 0x000ea8000c1e1500 */
[----:B------:R-:W2:Y:S01]  /*22fb0*/  LDL.64 R118, [R1+0x8e0] ;  /* 0x0008e00001767983 */ /* 0x000ea20000100a00 */
[----:B------:R-:W-:-:S03]  /*22fc0*/  IMAD.WIDE R130, R2, 0x2, R120 ;  /* 0x0000000202827825 */ /* 0x000fc600078e0278 */
[----:B------:R-:W4:Y:S01]  /*22fd0*/  LDL.64 R120, [R1+0x8b8] ;  /* 0x0008b80001787983 */ /* 0x000f220000100a00 */
[----:B-1----:R-:W-:-:S03]  /*22fe0*/  IMAD.WIDE R38, R2, 0x2, R124 ;  /* 0x0000000202267825 */ /* 0x002fc600078e027c */
[----:B------:R-:W4:Y:S01]  /*22ff0*/  LDL.64 R124, [R1+0x940] ;  /* 0x00094000017c7983 */ /* 0x000f220000100a00 */
[----:B------:R-:W-:-:S03]  /*23000*/  IMAD.WIDE R116, R2, 0x2, R116 ;  /* 0x0000000202747825 */ /* 0x000fc600078e0274 */
[----:B------:R-:W4:Y:S01]  /*23010*/  LDG.E.U16 R39, desc[UR10][R38.64] ;  /* 0x0000000a26277981 */ /* 0x000f22000c1e1500 */
[----:B------:R-:W-:-:S03]  /*23020*/  IMAD.WIDE R114, R2, 0x2, R114 ;  /* 0x0000000202727825 */ /* 0x000fc600078e0272 */
[----:B------:R-:W4:Y:S04]  /*23030*/  LDG.E.U16 R128, desc[UR10][R128.64] ;  /* 0x0000000a80807981 */ /* 0x000f28000c1e1500 */
[----:B------:R-:W4:Y:S04]  /*23040*/  LDG.E.U16 R139, desc[UR10][R114.64] ;  /* 0x0000000a728b7981 */ /* 0x000f28000c1e1500 */
[----:B------:R-:W4:Y:S04]  /*23050*/  LDG.E.U16 R38, desc[UR10][R116.64] ;  /* 0x0000000a74267981 */ /* 0x000f28000c1e1500 */
[----:B------:R-:W4:Y:S04]  /*23060*/  LDG.E.U16 R130, desc[UR10][R130.64] ;  /* 0x0000000a82827981 */ /* 0x000f28000c1e1500 */
[----:B------:R-:W4:Y:S04]  /*23070*/  LDL.64 R114, [R1+0x920] ;  /* 0x0009200001727983 */ /* 0x000f280000100a00 */
[----:B------:R-:W4:Y:S01]  /*23080*/  LDL.64 R116, [R1+0x900] ;  /* 0x0009000001747983 */ /* 0x000f220000100a00 */
[----:B---3--:R-:W-:-:S06]  /*23090*/  IMAD.WIDE R126, R2, 0x2, R126 ;  /* 0x00000002027e7825 */ /* 0x008fcc00078e027e */
[----:B------:R-:W3:Y:S01]  /*230a0*/  LDG.E.U16 R126, desc[UR10][R126.64] ;  /* 0x0000000a7e7e7981 */ /* 0x000ee2000c1e1500 */
[----:B--2---:R-:W-:-:S04]  /*230b0*/  IMAD.WIDE R118, R2, 0x2, R118 ;  /* 0x0000000202767825 */ /* 0x004fc800078e0276 */
[C---:B----4-:R-:W-:Y:S01]  /*230c0*/  IMAD.WIDE R120, R2.reuse, 0x2, R120 ;  /* 0x0000000202787825 */ /* 0x050fe200078e0278 */
[----:B------:R0:W2:Y:S04]  /*230d0*/  LDG.E.U16 R127, desc[UR10][R118.64] ;  /* 0x0000000a767f7981 */ /* 0x0000a8000c1e1500 */
[----:B------:R1:W4:Y:S01]  /*230e0*/  LDG.E.U16 R129, desc[UR10][R120.64] ;  /* 0x0000000a78817981 */ /* 0x000322000c1e1500 */
[----:B0-----:R-:W-:-:S03]  /*230f0*/  IMAD.WIDE R118, R2, 0x2, R200 ;  /* 0x0000000202767825 */ /* 0x001fc600078e02c8 */
[----:B------:R-:W2:Y:S01]  /*23100*/  LDL.64 R200, [R1+0x6a0] ;  /* 0x0006a00001c87983 */ /* 0x000ea20000100a00 */
[----:B-1----:R-:W-:-:S03]  /*23110*/  IMAD.WIDE R120, R2, 0x2, R198 ;  /* 0x0000000202787825 */ /* 0x002fc600078e02c6 */
[----:B------:R-:W3:Y:S01]  /*23120*/  LDL.64 R198, [R1+0x680] ;  /* 0x0006800001c67983 */ /* 0x000ee20000100a00 */
[----:B------:R-:W-:-:S03]  /*23130*/  IMAD.WIDE R112, R2, 0x2, R124 ;  /* 0x0000000202707825 */ /* 0x000fc600078e027c */
[----:B------:R-:W4:Y:S04]  /*23140*/  LDG.E.U16 R118, desc[UR10][R118.64] ;  /* 0x0000000a76767981 */ /* 0x000f28000c1e1500 */
[----:B------:R0:W4:Y:S01]  /*23150*/  LDG.E.U16 R123, desc[UR10][R112.64] ;  /* 0x0000000a707b7981 */ /* 0x000122000c1e1500 */
[----:B------:R-:W-:-:S03]  /*23160*/  IMAD.WIDE R114, R2, 0x2, R114 ;  /* 0x0000000202727825 */ /* 0x000fc600078e0272 */
[----:B------:R-:W4:Y:S01]  /*23170*/  LDG.E.U16 R120, desc[UR10][R120.64] ;  /* 0x0000000a78787981 */ /* 0x000f22000c1e1500 */
[----:B------:R-:W-:-:S03]  /*23180*/  IMAD.WIDE R116, R2, 0x2, R116 ;  /* 0x0000000202747825 */ /* 0x000fc600078e0274 */
[----:B------:R1:W4:Y:S01]  /*23190*/  LDG.E.U16 R124, desc[UR10][R114.64] ;  /* 0x0000000a727c7981 */ /* 0x000322000c1e1500 */
[----:B0-----:R-:W-:-:S03]  /*231a0*/  IMAD.WIDE R112, R2, 0x2, R250 ;  /* 0x0000000202707825 */ /* 0x001fc600078e02fa */
[----:B------:R0:W4:Y:S04]  /*231b0*/  LDG.E.U16 R125, desc[UR10][R116.64] ;  /* 0x0000000a747d7981 */ /* 0x000128000c1e1500 */
[----:B------:R0:W4:Y:S01]  /*231c0*/  LDG.E.U16 R131, desc[UR10][R112.64] ;  /* 0x0000000a70837981 */ /* 0x000122000c1e1500 */
[----:B-1----:R-:W-:-:S03]  /*231d0*/  IMAD.WIDE R114, R2, 0x2, R248 ;  /* 0x0000000202727825 */ /* 0x002fc600078e02f8 */
[----:B------:R-:W4:Y:S01]  /*231e0*/  LDL.64 R248, [R1+0x278] ;  /* 0x0002780001f87983 */ /* 0x000f220000100a00 */
[----:B0-----:R-:W-:-:S03]  /*231f0*/  IMAD.WIDE R116, R2, 0x2, R206 ;  /* 0x0000000202747825 */ /* 0x001fc600078e02ce */
[----:B------:R-:W4:Y:S01]  /*23200*/  LDL.64 R206, [R1+0x660] ;  /* 0x0006600001ce7983 */ /* 0x000f220000100a00 */
[----:B------:R-:W-:-:S03]  /*23210*/  IMAD.WIDE R112, R2, 0x2, R246 ;  /* 0x0000000202707825 */ /* 0x000fc600078e02f6 */
[----:B------:R-:W4:Y:S04]  /*23220*/  LDL.64 R246, [R1+0x640] ;  /* 0x0006400001f67983 */ /* 0x000f280000100a00 */
[----:B------:R0:W4:Y:S04]  /*23230*/  LDG.E.U16 R133, desc[UR10][R114.64] ;  /* 0x0000000a72857981 */ /* 0x000128000c1e1500 */
[----:B------:R1:W4:Y:S04]  /*23240*/  LDG.E.U16 R135, desc[UR10][R116.64] ;  /* 0x0000000a74877981 */ /* 0x000328000c1e1500 */
[----:B------:R2:W4:Y:S01]  /*23250*/  LDG.E.U16 R119, desc[UR10][R112.64] ;  /* 0x0000000a70777981 */ /* 0x000522000c1e1500 */
[----:B0-----:R-:W-:-:S03]  /*23260*/  IMAD.WIDE R114, R2, 0x2, R204 ;  /* 0x0000000202727825 */ /* 0x001fc600078e02cc */
[----:B------:R-:W4:Y:S01]  /*23270*/  LDL.64 R204, [R1+0x620] ;  /* 0x0006200001cc7983 */ /* 0x000f220000100a00 */
[----:B-1----:R-:W-:-:S03]  /*23280*/  IMAD.WIDE R116, R2, 0x2, R202 ;  /* 0x0000000202747825 */ /* 0x002fc600078e02ca */
[----:B------:R-:W4:Y:S04]  /*23290*/  LDL.64 R202, [R1+0x600] ;  /* 0x0006000001ca7983 */ /* 0x000f280000100a00 */
[----:B------:R3:W4:Y:S04]  /*232a0*/  LDG.E.U16 R121, desc[UR10][R114.64] ;  /* 0x0000000a72797981 */ /* 0x000728000c1e1500 */
[----:B------:R-:W4:Y:S04]  /*232b0*/  LDG.E.U16 R116, desc[UR10][R116.64] ;  /* 0x0000000a74747981 */ /* 0x000f28000c1e1500 */
[----:B------:R-:W4:Y:S01]  /*232c0*/  LDL.64 R250, [R1+0xa18] ;  /* 0x000a180001fa7983 */ /* 0x000f220000100a00 */
[----:B--2---:R-:W-:-:S03]  /*232d0*/  IMAD.WIDE R112, R2, 0x2, R200 ;  /* 0x0000000202707825 */ /* 0x004fc600078e02c8 */
[----:B------:R-:W2:Y:S01]  /*232e0*/  LDL.64 R200, [R1+0x5e0] ;  /* 0x0005e00001c87983 */ /* 0x000ea20000100a00 */
[----:B---3--:R-:W-:-:S03]  /*232f0*/  IMAD.WIDE R114, R2, 0x2, R198 ;  /* 0x0000000202727825 */ /* 0x008fc600078e02c6 */
[----:B------:R-:W3:Y:S04]  /*23300*/  LDL.64 R198, [R1+0x5c0] ;  /* 0x0005c00001c67983 */ /* 0x000ee80000100a00 */
[----:B------:R4:W3:Y:S04]  /*23310*/  LDG.E.U16 R117, desc[UR10][R112.64] ;  /* 0x0000000a70757981 */ /* 0x0008e8000c1e1500 */
[----:B------:R-:W3:Y:S01]  /*23320*/  LDG.E.U16 R114, desc[UR10][R114.64] ;  /* 0x0000000a72727981 */ /* 0x000ee2000c1e1500 */
[----:B----4-:R-:W-:-:S03]  /*23330*/  IMAD.WIDE R112, R2, 0x2, R206 ;  /* 0x0000000202707825 */ /* 0x010fc600078e02ce */
[----:B------:R-:W4:Y:S04]  /*23340*/  LDL.64 R206, [R1+0x5a0] ;  /* 0x0005a00001ce7983 */ /* 0x000f280000100a00 */
[----:B------:R0:W4:Y:S02]  /*23350*/  LDG.E.U16 R115, desc[UR10][R112.64] ;  /* 0x0000000a70737981 */ /* 0x000124000c1e1500 */
[C---:B0-----:R-:W-:Y:S02]  /*23360*/  IMAD.WIDE R112, R2.reuse, 0x2, R246 ;  /* 0x0000000202707825 */ /* 0x041fe400078e02f6 */
[----:B------:R-:W4:Y:S04]  /*23370*/  LDL.64 R246, [R1+0x580] ;  /* 0x0005800001f67983 */ /* 0x000f280000100a00 */
[----:B------:R0:W4:Y:S02]  /*23380*/  LDG.E.U16 R145, desc[UR10][R112.64] ;  /* 0x0000000a70917981 */ /* 0x000124000c1e1500 */
[----:B0-----:R-:W-:-:S02]  /*23390*/  IMAD.WIDE R112, R2, 0x2, R204 ;  /* 0x0000000202707825 */ /* 0x001fc400078e02cc */
[----:B------:R-:W4:Y:S04]  /*233a0*/  LDL.64 R204, [R1+0x560] ;  /* 0x0005600001cc7983 */ /* 0x000f280000100a00 */
[----:B------:R0:W4:Y:S02]  /*233b0*/  LDG.E.U16 R147, desc[UR10][R112.64] ;  /* 0x0000000a70937981 */ /* 0x000124000c1e1500 */
[C---:B0-----:R-:W-:Y:S02]  /*233c0*/  IMAD.WIDE R112, R2.reuse, 0x2, R202 ;  /* 0x0000000202707825 */ /* 0x041fe400078e02ca */
[----:B------:R-:W4:Y:S04]  /*233d0*/  LDL.64 R202, [R1+0x540] ;  /* 0x0005400001ca7983 */ /* 0x000f280000100a00 */
[----:B------:R2:W4:Y:S02]  /*233e0*/  LDG.E.U16 R149, desc[UR10][R112.64] ;  /* 0x0000000a70957981 */ /* 0x000524000c1e1500 */
[----:B--2---:R-:W-:-:S02]  /*233f0*/  IMAD.WIDE R112, R2, 0x2, R200 ;  /* 0x0000000202707825 */ /* 0x004fc400078e02c8 */
[----:B------:R-:W2:Y:S04]  /*23400*/  LDL.64 R200, [R1+0x520] ;  /* 0x0005200001c87983 */ /* 0x000ea80000100a00 */
[----:B------:R3:W2:Y:S02]  /*23410*/  LDG.E.U16 R151, desc[UR10][R112.64] ;  /* 0x0000000a70977981 */ /* 0x0006a4000c1e1500 */
[C---:B---3--:R-:W-:Y:S02]  /*23420*/  IMAD.WIDE R112, R2.reuse, 0x2, R198 ;  /* 0x0000000202707825 */ /* 0x048fe400078e02c6 */
[----:B------:R-:W3:Y:S04]  /*23430*/  LDL.64 R198, [R1+0x500] ;  /* 0x0005000001c67983 */ /* 0x000ee80000100a00 */
[----:B------:R4:W3:Y:S02]  /*23440*/  LDG.E.U16 R153, desc[UR10][R112.64] ;  /* 0x0000000a70997981 */ /* 0x0008e4000c1e1500 */
[----:B----4-:R-:W-:-:S02]  /*23450*/  IMAD.WIDE R112, R2, 0x2, R206 ;  /* 0x0000000202707825 */ /* 0x010fc400078e02ce */
        /* <DEDUP_REMOVED lines=86> */
[C---:B--2---:R-:W-:Y:S02]  /*239c0*/  IMAD.WIDE R112, R2.reuse, 0x2, R200 ;  /* 0x0000000202707825 */ /* 0x044fe400078e02c8 */
[----:B------:R-:W2:Y:S04]  /*239d0*/  LDL.64 R200, [R1+0x158] ;  /* 0x0001580001c87983 */ /* 0x000ea80000100a00 */
[----:B------:R3:W2:Y:S02]  /*239e0*/  LDG.E.U16 R225, desc[UR10][R112.64] ;  /* 0x0000000a70e17981 */ /* 0x0006a4000c1e1500 */
[----:B---3--:R-:W-:-:S02]  /*239f0*/  IMAD.WIDE R112, R2, 0x2, R198 ;  /* 0x0000000202707825 */ /* 0x008fc400078e02c6 */
[----:B------:R-:W3:Y:S04]  /*23a00*/  LDL.64 R198, [R1+0x138] ;  /* 0x0001380001c67983 */ /* 0x000ee80000100a00 */
[----:B------:R4:W3:Y:S02]  /*23a10*/  LDG.E.U16 R227, desc[UR10][R112.64] ;  /* 0x0000000a70e37981 */ /* 0x0008e4000c1e1500 */
[C---:B----4-:R-:W-:Y:S02]  /*23a20*/  IMAD.WIDE R112, R2.reuse, 0x2, R206 ;  /* 0x0000000202707825 */ /* 0x050fe400078e02ce */
        /* <DEDUP_REMOVED lines=14> */
[----:B0-----:R-:W-:-:S05]  /*23b10*/  IMAD.WIDE R112, R2, 0x2, R250 ;  /* 0x0000000202707825 */ /* 0x001fca00078e02fa */
[----:B------:R0:W3:Y:S02]  /*23b20*/  LDG.E.U16 R239, desc[UR10][R112.64] ;  /* 0x0000000a70ef7981 */ /* 0x0000e4000c1e1500 */
[C---:B0-----:R-:W-:Y:S01]  /*23b30*/  IMAD.WIDE R112, R2.reuse, 0x2, R248 ;  /* 0x0000000202707825 */ /* 0x041fe200078e02f8 */
[----:B------:R-:W0:Y:S04]  /*23b40*/  S2R R3, SR_TID.X ;  /* 0x0000000000037919 */ /* 0x000e280000002100 */
[----:B------:R1:W3:Y:S02]  /*23b50*/  LDG.E.U16 R241, desc[UR10][R112.64] ;  /* 0x0000000a70f17981 */ /* 0x0002e4000c1e1500 */
[----:B-1----:R-:W-:-:S05]  /*23b60*/  IMAD.WIDE R112, R2, 0x2, R246 ;  /* 0x0000000202707825 */ /* 0x002fca00078e02f6 */
[----:B------:R4:W3:Y:S02]  /*23b70*/  LDG.E.U16 R243, desc[UR10][R112.64] ;  /* 0x0000000a70f37981 */ /* 0x0008e4000c1e1500 */
[----:B----4-:R-:W-:-:S05]  /*23b80*/  IMAD.WIDE R112, R2, 0x2, R206 ;  /* 0x0000000202707825 */ /* 0x010fca00078e02ce */
[----:B------:R1:W4:Y:S02]  /*23b90*/  LDG.E.U16 R246, desc[UR10][R112.64] ;  /* 0x0000000a70f67981 */ /* 0x000324000c1e1500 */
[----:B-1----:R-:W-:-:S05]  /*23ba0*/  IMAD.WIDE R112, R2, 0x2, R204 ;  /* 0x0000000202707825 */ /* 0x002fca00078e02cc */
[----:B------:R1:W4:Y:S02]  /*23bb0*/  LDG.E.U16 R248, desc[UR10][R112.64] ;  /* 0x0000000a70f87981 */ /* 0x000324000c1e1500 */
[----:B-1----:R-:W-:-:S05]  /*23bc0*/  IMAD.WIDE R112, R2, 0x2, R202 ;  /* 0x0000000202707825 */ /* 0x002fca00078e02ca */
[----:B------:R2:W4:Y:S01]  /*23bd0*/  LDG.E.U16 R250, desc[UR10][R112.64] ;  /* 0x0000000a70fa7981 */ /* 0x000522000c1e1500 */
[----:B0-----:R-:W-:Y:S02]  /*23be0*/  SHF.R.S32.HI R252, RZ, 0x6, R3 ;  /* 0x00000006fffc7819 */ /* 0x001fe40000011403 */
[----:B------:R-:W-:Y:S01]  /*23bf0*/  LOP3.LUT R197, R3, 0x3f, RZ, 0xc0, !PT ;  /* 0x0000003f03c57812 */ /* 0x000fe200078ec0ff */
        /* <DEDUP_REMOVED lines=41> */
[----:B--2---:R-:W-:-:S05]  /*23e90*/  IMAD.WIDE R112, R2, 0x2, R200 ;  /* 0x0000000202707825 */ /* 0x004fca00078e02c8 */
[----:B------:R3:W2:Y:S02]  /*23ea0*/  LDG.E.U16 R251, desc[UR10][R112.64] ;  /* 0x0000000a70fb7981 */ /* 0x0006a4000c1e1500 */
[----:B---3--:R-:W-:Y:S01]  /*23eb0*/  IMAD.WIDE R112, R2, 0x2, R198 ;  /* 0x0000000202707825 */ /* 0x008fe200078e02c6 */
[----:B------:R-:W-:-:S05]  /*23ec0*/  LOP3.LUT R198, R3, 0x3f, RZ, 0xc0, !PT ;  /* 0x0000003f03c67812 */ /* 0x000fca00078ec0ff */
[----:B------:R0:W3:Y:S02]  /*23ed0*/  LDG.E.U16 R112, desc[UR10][R112.64] ;  /* 0x0000000a70707981 */ /* 0x0000e4000c1e1500 */
[----:B0-----:R-:W-:Y:S02]  /*23ee0*/  SHF.R.S32.HI R113, RZ, 0x6, R3 ;  /* 0x00000006ff717819 */ /* 0x001fe40000011403 */
[----:B------:R-:W-:Y:S02]  /*23ef0*/  SGXT R3, R252, 0x1 ;  /* 0x00000001fc03781a */ /* 0x000fe40000000200 */
[----:B------:R-:W-:-:S04]  /*23f00*/  SHF.L.U32 R252, R198, 0x1, RZ ;  /* 0x00000001c6fc7819 */ /* 0x000fc800000006ff */
[----:B------:R-:W-:Y:S02]  /*23f10*/  LOP3.LUT R252, R252, 0x90, R3, 0x78, !PT ;  /* 0x00000090fcfc7812 */ /* 0x000fe400078e7803 */
        /* <DEDUP_REMOVED lines=81> */
[----:B------:R-:W-:Y:S04]  /*24430*/  STL [R1+0x119c], R196 ;  /* 0x00119cc401007387 */ /* 0x000fe80000100800 */
[----:B------:R1:W-:Y:S04]  /*24440*/  STS.U16 [R3+UR9+0x3e500], R42 ;  /* 0x03e5002a03007988 */ /* 0x0003e80008000409 */
[----:B0-----:R-:W2:Y:S04]  /*24450*/  LDL.64 R46, [R1+0x918] ;  /* 0x00091800012e7983 */ /* 0x001ea80000100a00 */
[----:B------:R-:W3:Y:S04]  /*24460*/  LDL.64 R64, [R1+0x738] ;  /* 0x0007380001407983 */ /* 0x000ee80000100a00 */
[----:B-1----:R-:W3:Y:S04]  /*24470*/  LDL.64 R42, [R1+0x8d8] ;  /* 0x0008d800012a7983 */ /* 0x002ee80000100a00 */
[----:B------:R-:W-:Y:S04]  /*24480*/  STS.U16 [R3+UR9+0x3e900], R41 ;  /* 0x03e9002903007988 */ /* 0x000fe80008000409 */
[----:B------:R0:W-:Y:S04]  /*24490*/  STS.U16 [R3+UR9+0x3ed00], R40 ;  /* 0x03ed002803007988 */ /* 0x0001e80008000409 */
[----:B------:R-:W4:Y:S04]  /*244a0*/  LDL.64 R54, [R1+0x778] ;  /* 0x0007780001367983 */ /* 0x000f280000100a00 */
[----:B------:R-:W4:Y:S04]  /*244b0*/  LDL.64 R56, [R1+0x718] ;  /* 0x0007180001387983 */ /* 0x000f280000100a00 */
[----:B0-----:R-:W4:Y:S04]  /*244c0*/  LDL.64 R40, [R1+0x8b0] ;  /* 0x0008b00001287983 */ /* 0x001f280000100a00 */
[----:B------:R-:W-:Y:S04]  /*244d0*/  STS.U16 [R3+UR9+0x3f100], R35 ;  /* 0x03f1002303007988 */ /* 0x000fe80008000409 */
[----:B------:R-:W-:Y:S04]  /*244e0*/  STS.U16 [R3+UR9+0x3f500], R39 ;  /* 0x03f5002703007988 */ /* 0x000fe80008000409 */
        /* <DEDUP_REMOVED lines=14> */
[----:B------:R-:W-:Y:S01]  /*245d0*/  IMAD.SHL.U32 R197, R197, 0x2, RZ ;  /* 0x00000002c5c57824 */ /* 0x000fe200078e00ff */
[----:B------:R-:W-:-:S02]  /*245e0*/  SGXT R113, R113, 0x1 ;  /* 0x000000017171781a */ /* 0x000fc40000000200 */
[----:B------:R-:W4:Y:S04]  /*245f0*/  LDL.64 R84, [R1+0x4f8] ;  /* 0x0004f80001547983 */ /* 0x000f280000100a00 */
[----:B------:R-:W4:Y:S04]  /*24600*/  LDL.64 R90, [R1+0x578] ;  /* 0x00057800015a7983 */ /* 0x000f280000100a00 */
[----:B------:R-:W4:Y:S04]  /*24610*/  LDL.64 R82, [R1+0x4d8] ;  /* 0x0004d80001527983 */ /* 0x000f280000100a00 */
[----:B------:R-:W4:Y:S04]  /*24620*/  LDL.64 R88, [R1+0x438] ;  /* 0x0004380001587983 */ /* 0x000f280000100a00 */
[----:B------:R-:W4:Y:S04]  /*24630*/  LDL.64 R100, [R1+0x398] ;  /* 0x0003980001647983 */ /* 0x000f280000100a00 */
[----:B------:R-:W4:Y:S04]  /*24640*/  LDL.64 R98, [R1+0x378] ;  /* 0x0003780001627983 */ /* 0x000f280000100a00 */
[----:B------:R-:W4:Y:S01]  /*24650*/  LDL.64 R96, [R1+0x358] ;  /* 0x0003580001607983 */ /* 0x000f220000100a00 */
[----:B------:R-:W-:-:S03]  /*24660*/  LOP3.LUT R252, R252, 0x60, RZ, 0x3c, !PT ;  /* 0x00000060fcfc7812 */ /* 0x000fc600078e3cff */
        /* <DEDUP_REMOVED lines=9> */
[C---:B---3--:R-:W-:Y:S01]  /*24700*/  IMAD.WIDE R42, R2.reuse, 0x2, R42 ;  /* 0x00000002022a7825 */ /* 0x048fe200078e022a */
[----:B------:R-:W-:Y:S02]  /*24710*/  LOP3.LUT R113, R197, 0x90, R113, 0x78, !PT ;  /* 0x00000090c5717812 */ /* 0x000fe400078e7871 */
[----:B------:R-:W-:Y:S04]  /*24720*/  STS.U16 [R3+UR9+0x3fd00], R37 ;  /* 0x03fd002503007988 */ /* 0x000fe80008000409 */
[----:B------:R0:W3:Y:S04]  /*24730*/  LDG.E.U16 R68, desc[UR10][R42.64] ;  /* 0x0000000a2a447981 */ /* 0x0000e8000c1e1500 */
[----:B------:R-:W2:Y:S01]  /*24740*/  LDG.E.U16 R70, desc[UR10][R70.64] ;  /* 0x0000000a46467981 */ /* 0x000ea2000c1e1500 */
[----:B0-----:R-:W-:-:S03]  /*24750*/  IMAD.WIDE R42, R2, 0x2, R64 ;  /* 0x00000002022a7825 */ /* 0x001fc600078e0240 */
[----:B------:R-:W2:Y:S01]  /*24760*/  LDL.64 R64, [R1+0x5d8] ;  /* 0x0005d80001407983 */ /* 0x000ea20000100a00 */
[----:B------:R-:W-:Y:S01]  /*24770*/  LOP3.LUT R50, R113, 0x40, RZ, 0x3c, !PT ;  /* 0x0000004071327812 */ /* 0x000fe200078e3cff */
[----:B----4-:R-:W-:-:S04]  /*24780*/  IMAD.WIDE R40, R2, 0x2, R40 ;  /* 0x0000000202287825 */ /* 0x010fc800078e0228 */
[----:B------:R0:W-:Y:S04]  /*24790*/  STS.U16 [R50+UR9+0x31a00], R36 ;  /* 0x031a002432007988 */ /* 0x0001e80008000409 */
[----:B------:R1:W4:Y:S01]  /*247a0*/  LDG.E.U16 R67, desc[UR10][R40.64] ;  /* 0x0000000a28437981 */ /* 0x000322000c1e1500 */
[----:B0-----:R-:W-:-:S04]  /*247b0*/  IMAD.WIDE R36, R2, 0x2, R54 ;  /* 0x0000000202247825 */ /* 0x001fc800078e0236 */
[C---:B-1----:R-:W-:Y:S01]  /*247c0*/  IMAD.WIDE R40, R2.reuse, 0x2, R56 ;  /* 0x0000000202287825 */ /* 0x042fe200078e0238 */
[----:B------:R0:W2:Y:S04]  /*247d0*/  LDG.E.U16 R55, desc[UR10][R36.64] ;  /* 0x0000000a24377981 */ /* 0x0000a8000c1e1500 */
[----:B------:R-:W2:Y:S01]  /*247e0*/  LDL.64 R56, [R1+0x618] ;  /* 0x0006180001387983 */ /* 0x000ea20000100a00 */
[----:B------:R-:W-:-:S04]  /*247f0*/  IMAD.WIDE R44, R2, 0x2, R44 ;  /* 0x00000002022c7825 */ /* 0x000fc800078e022c */
[C---:B------:R-:W-:Y:S01]  /*24800*/  IMAD.WIDE R38, R2.reuse, 0x2, R38 ;  /* 0x0000000202267825 */ /* 0x040fe200078e0226 */
[----:B------:R1:W2:Y:S03]  /*24810*/  LDG.E.U16 R69, desc[UR10][R44.64] ;  /* 0x0000000a2c457981 */ /* 0x0002a6000c1e1500 */
[C---:B0-----:R-:W-:Y:S01]  /*24820*/  IMAD.WIDE R36, R2.reuse, 0x2, R52 ;  /* 0x0000000202247825 */ /* 0x041fe200078e0234 */
[----:B------:R0:W3:Y:S04]  /*24830*/  LDG.E.U16 R66, desc[UR10][R38.64] ;  /* 0x0000000a26427981 */ /* 0x0000e8000c1e1500 */
[----:B------:R0:W3:Y:S01]  /*24840*/  LDG.E.U16 R52, desc[UR10][R40.64] ;  /* 0x0000000a28347981 */ /* 0x0000e2000c1e1500 */
[----:B-1----:R-:W-:-:S03]  /*24850*/  IMAD.WIDE R44, R2, 0x2, R74 ;  /* 0x00000002022c7825 */ /* 0x002fc600078e024a */
[----:B------:R1:W3:Y:S01]  /*24860*/  LDG.E.U16 R53, desc[UR10][R42.64] ;  /* 0x0000000a2a357981 */ /* 0x0002e2000c1e1500 */
[----:B0-----:R-:W-:-:S03]  /*24870*/  IMAD.WIDE R38, R2, 0x2, R72 ;  /* 0x0000000202267825 */ /* 0x001fc600078e0248 */
[----:B------:R-:W3:Y:S01]  /*24880*/  LDL.64 R74, [R1+0x4b8] ;  /* 0x0004b800014a7983 */ /* 0x000ee20000100a00 */
[----:B------:R-:W-:-:S03]  /*24890*/  IMAD.WIDE R40, R2, 0x2, R58 ;  /* 0x0000000202287825 */ /* 0x000fc600078e023a */
[----:B------:R-:W3:Y:S01]  /*248a0*/  LDL.64 R58, [R1+0x518] ;  /* 0x00051800013a7983 */ /* 0x000ee20000100a00 */
[----:B-1----:R-:W-:-:S03]  /*248b0*/  IMAD.WIDE R42, R2, 0x2, R60 ;  /* 0x00000002022a7825 */ /* 0x002fc600078e023c */
[----:B------:R-:W3:Y:S04]  /*248c0*/  LDL.64 R60, [R1+0x558] ;  /* 0x00055800013c7983 */ /* 0x000ee80000100a00 */
        /* <DEDUP_REMOVED lines=63> */
[----:B------:R1:W4:Y:S04]  /*24cc0*/  LDG.E.U16 R54, desc[UR10][R44.64] ;  /* 0x0000000a2c367981 */ /* 0x000328000c1e1500 */
[----:B------:R1:W4:Y:S04]  /*24cd0*/  LDG.E.U16 R51, desc[UR10][R38.64] ;  /* 0x0000000a26337981 */ /* 0x000328000c1e1500 */
[----:B0-----:R2:W4:Y:S01]  /*24ce0*/  LDG.E.U16 R50, desc[UR10][R36.64] ;  /* 0x0000000a24327981 */ /* 0x001522000c1e1500 */
[----:B-1----:R-:W-:-:S03]  /*24cf0*/  IMAD.WIDE R44, R2, 0x2, R62 ;  /* 0x00000002022c7825 */ /* 0x002fc600078e023e */
[----:B------:R-:W4:Y:S01]  /*24d00*/  LDL.64 R72, [R1+0x498] ;  /* 0x0004980001487983 */ /* 0x000f220000100a00 */
[----:B------:R-:W-:-:S03]  /*24d10*/  IMAD.WIDE R38, R2, 0x2, R48 ;  /* 0x0000000202267825 */ /* 0x000fc600078e0230 */
[----:B------:R0:W4:Y:S01]  /*24d20*/  LDG.E.U16 R48, desc[UR10][R42.64] ;  /* 0x0000000a2a307981 */ /* 0x000122000c1e1500 */
[----:B--2---:R-:W-:-:S03]  /*24d30*/  IMAD.WIDE R36, R2, 0x2, R46 ;  /* 0x0000000202247825 */ /* 0x004fc600078e022e */
[----:B------:R-:W2:Y:S04]  /*24d40*/  LDG.E.U16 R49, desc[UR10][R44.64] ;  /* 0x0000000a2c317981 */ /* 0x000ea8000c1e1500 */
[----:B------:R1:W2:Y:S01]  /*24d50*/  LDG.E.U16 R47, desc[UR10][R40.64] ;  /* 0x0000000a282f7981 */ /* 0x0002a2000c1e1500 */
[----:B0-----:R-:W-:-:S03]  /*24d60*/  IMAD.WIDE R42, R2, 0x2, R86 ;  /* 0x00000002022a7825 */ /* 0x001fc600078e0256 */
[----:B------:R-:W2:Y:S04]  /*24d70*/  LDL.64 R86, [R1+0x418] ;  /* 0x0004180001567983 */ /* 0x000ea80000100a00 */
[----:B------:R0:W2:Y:S01]  /*24d80*/  LDG.E.U16 R45, desc[UR10][R36.64] ;  /* 0x0000000a242d7981 */ /* 0x0000a2000c1e1500 */
[----:B-1----:R-:W-:-:S03]  /*24d90*/  IMAD.WIDE R40, R2, 0x2, R64 ;  /* 0x0000000202287825 */ /* 0x002fc600078e0240 */
[----:B------:R-:W2:Y:S04]  /*24da0*/  LDL.64 R62, [R1+0x478] ;  /* 0x00047800013e7983 */ /* 0x000ea80000100a00 */
[----:B------:R1:W2:Y:S01]  /*24db0*/  LDG.E.U16 R46, desc[UR10][R38.64] ;  /* 0x0000000a262e7981 */ /* 0x0002a2000c1e1500 */
[----:B0-----:R-:W-:-:S03]  /*24dc0*/  IMAD.WIDE R36, R2, 0x2, R78 ;  /* 0x0000000202247825 */ /* 0x001fc600078e024e */
[----:B------:R-:W2:Y:S04]  /*24dd0*/  LDL.64 R64, [R1+0x458] ;  /* 0x0004580001407983 */ /* 0x000ea80000100a00 */
[----:B------:R-:W2:Y:S01]  /*24de0*/  LDG.E.U16 R43, desc[UR10][R42.64] ;  /* 0x0000000a2a2b7981 */ /* 0x000ea2000c1e1500 */
[----:B-1----:R-:W-:-:S03]  /*24df0*/  IMAD.WIDE R38, R2, 0x2, R80 ;  /* 0x0000000202267825 */ /* 0x002fc600078e0250 */
[----:B------:R-:W2:Y:S04]  /*24e00*/  LDL.64 R80, [R1+0x3f8] ;  /* 0x0003f80001507983 */ /* 0x000ea80000100a00 */
[----:B------:R-:W2:Y:S04]  /*24e10*/  LDL.64 R78, [R1+0x3d8] ;  /* 0x0003d800014e7983 */ /* 0x000ea80000100a00 */
[----:B------:R-:W2:Y:S01]  /*24e20*/  LDG.E.U16 R42, desc[UR10][R40.64] ;  /* 0x0000000a282a7981 */ /* 0x000ea2000c1e1500 */
[----:B------:R-:W-:-:S03]  /*24e30*/  IMAD.WIDE R56, R2, 0x2, R56 ;  /* 0x0000000202387825 */ /* 0x000fc600078e0238 */
[----:B------:R-:W2:Y:S01]  /*24e40*/  LDL.64 R114, [R1+0x2f0] ;  /* 0x0002f00001727983 */ /* 0x000ea20000100a00 */
[----:B---3--:R-:W-:-:S03]  /*24e50*/  IMAD.WIDE R58, R2, 0x2, R58 ;  /* 0x00000002023a7825 */ /* 0x008fc600078e023a */
[----:B------:R-:W3:Y:S04]  /*24e60*/  LDG.E.U16 R44, desc[UR10][R56.64] ;  /* 0x0000000a382c7981 */ /* 0x000ee8000c1e1500 */
[----:B------:R0:W3:Y:S01]  /*24e70*/  LDG.E.U16 R40, desc[UR10][R36.64] ;  /* 0x0000000a24287981 */ /* 0x0000e2000c1e1500 */
[----:B------:R-:W-:-:S03]  /*24e80*/  IMAD.WIDE R60, R2, 0x2, R60 ;  /* 0x00000002023c7825 */ /* 0x000fc600078e023c */
[----:B------:R1:W3:Y:S01]  /*24e90*/  LDG.E.U16 R41, desc[UR10][R38.64] ;  /* 0x0000000a26297981 */ /* 0x0002e2000c1e1500 */
[----:B0-----:R-:W-:-:S03]  /*24ea0*/  IMAD.WIDE R36, R2, 0x2, R76 ;  /* 0x0000000202247825 */ /* 0x001fc600078e024c */
[----:B------:R-:W3:Y:S01]  /*24eb0*/  LDL.64 R76, [R1+0x3b8] ;  /* 0x0003b800014c7983 */ /* 0x000ee20000100a00 */
[----:B------:R-:W-:-:S03]  /*24ec0*/  IMAD.WIDE R56, R2, 0x2, R84 ;  /* 0x0000000202387825 */ /* 0x000fc600078e0254 */
[----:B------:R-:W3:Y:S01]  /*24ed0*/  LDG.E.U16 R37, desc[UR10][R36.64] ;  /* 0x0000000a24257981 */ /* 0x000ee2000c1e1500 */
[----:B-1----:R-:W-:-:S03]  /*24ee0*/  IMAD.WIDE R38, R2, 0x2, R90 ;  /* 0x0000000202267825 */ /* 0x002fc600078e025a */
[----:B------:R0:W3:Y:S04]  /*24ef0*/  LDG.E.U16 R35, desc[UR10][R56.64] ;  /* 0x0000000a38237981 */ /* 0x0000e8000c1e1500 */
[----:B------:R-:W3:Y:S04]  /*24f00*/  LDL.64 R84, [R1+0x338] ;  /* 0x0003380001547983 */ /* 0x000ee80000100a00 */
[----:B------:R1:W3:Y:S01]  /*24f10*/  LDG.E.U16 R36, desc[UR10][R58.64] ;  /* 0x0000000a3a247981 */ /* 0x0002e2000c1e1500 */
[----:B0-----:R-:W-:-:S03]  /*24f20*/  IMAD.WIDE R56, R2, 0x2, R82 ;  /* 0x0000000202387825 */ /* 0x001fc600078e0252 */
[----:B------:R-:W3:Y:S04]  /*24f30*/  LDL.64 R82, [R1+0x310] ;  /* 0x0003100001527983 */ /* 0x000ee80000100a00 */
[----:B------:R-:W3:Y:S01]  /*24f40*/  LDG.E.U16 R39, desc[UR10][R38.64] ;  /* 0x0000000a26277981 */ /* 0x000ee2000c1e1500 */
[----:B-1----:R-:W-:-:S03]  /*24f50*/  IMAD.WIDE R58, R2, 0x2, R74 ;  /* 0x00000002023a7825 */ /* 0x002fc600078e024a */
[----:B------:R0:W3:Y:S04]  /*24f60*/  LDG.E.U16 R71, desc[UR10][R56.64] ;  /* 0x0000000a38477981 */ /* 0x0000e8000c1e1500 */
[----:B------:R1:W-:Y:S04]  /*24f70*/  STS.U16 [R252+UR9+0x31f00], R112 ;  /* 0x031f0070fc007988 */ /* 0x0003e80008000409 */
[----:B------:R4:W3:Y:S01]  /*24f80*/  LDG.E.U16 R38, desc[UR10][R60.64] ;  /* 0x0000000a3c267981 */ /* 0x0008e2000c1e1500 */
[----:B0-----:R-:W-:-:S03]  /*24f90*/  IMAD.WIDE R56, R2, 0x2, R88 ;  /* 0x0000000202387825 */ /* 0x001fc600078e0258 */
[----:B------:R-:W3:Y:S04]  /*24fa0*/  LDL.64 R90, [R1+0x2b0] ;  /* 0x0002b000015a7983 */ /* 0x000ee80000100a00 */
[----:B-1----:R-:W3:Y:S04]  /*24fb0*/  LDL.64 R112, [R1+0x2d0] ;  /* 0x0002d00001707983 */ /* 0x002ee80000100a00 */
[----:B------:R-:W3:Y:S01]  /*24fc0*/  LDL.64 R88, [R1+0x290] ;  /* 0x0002900001587983 */ /* 0x000ee20000100a00 */
[----:B----4-:R-:W-:-:S03]  /*24fd0*/  IMAD.WIDE R60, R2, 0x2, R72 ;  /* 0x00000002023c7825 */ /* 0x010fc600078e0248 */
[----:B------:R2:W4:Y:S04]  /*24fe0*/  LDG.E.U16 R72, desc[UR10][R58.64] ;  /* 0x0000000a3a487981 */ /* 0x000528000c1e1500 */
[----:B------:R0:W4:Y:S01]  /*24ff0*/  LDG.E.U16 R73, desc[UR10][R60.64] ;  /* 0x0000000a3c497981 */ /* 0x000122000c1e1500 */
[----:B--2---:R-:W-:-:S03]  /*25000*/  IMAD.WIDE R58, R2, 0x2, R86 ;  /* 0x00000002023a7825 */ /* 0x004fc600078e0256 */
[----:B------:R-:W2:Y:S01]  /*25010*/  LDL.64 R86, [R1+0x270] ;  /* 0x0002700001567983 */ /* 0x000ea20000100a00 */
[----:B------:R-:W-:-:S05]  /*25020*/  IMAD.WIDE R62, R2, 0x2, R62 ;  /* 0x00000002023e7825 */ /* 0x000fca00078e023e */
[----:B------:R1:W4:Y:S01]  /*25030*/  LDG.E.U16 R74, desc[UR10][R62.64] ;  /* 0x0000000a3e4a7981 */ /* 0x000322000c1e1500 */
[----:B------:R-:W-:-:S05]  /*25040*/  IMAD.WIDE R64, R2, 0x2, R64 ;  /* 0x0000000202407825 */ /* 0x000fca00078e0240 */
[----:B------:R-:W4:Y:S01]  /*25050*/  LDG.E.U16 R75, desc[UR10][R64.64] ;  /* 0x0000000a404b7981 */ /* 0x000f22000c1e1500 */
[----:B0-----:R-:W-:-:S04]  /*25060*/  IMAD.WIDE R60, R2, 0x2, R80 ;  /* 0x00000002023c7825 */ /* 0x001fc800078e0250 */
[C---:B-1----:R-:W-:Y:S02]  /*25070*/  IMAD.WIDE R62, R2.reuse, 0x2, R78 ;  /* 0x00000002023e7825 */ /* 0x042fe400078e024e */
[----:B------:R0:W4:Y:S04]  /*25080*/  LDG.E.U16 R78, desc[UR10][R60.64] ;  /* 0x0000000a3c4e7981 */ /* 0x000128000c1e1500 */
[----:B------:R-:W4:Y:S01]  /*25090*/  LDG.E.U16 R79, desc[UR10][R62.64] ;  /* 0x0000000a3e4f7981 */ /* 0x000f22000c1e1500 */
[----:B0-----:R-:W-:-:S03]  /*250a0*/  IMAD.WIDE R60, R2, 0x2, R96 ;  /* 0x00000002023c7825 */ /* 0x001fc600078e0260 */
[----:B------:R-:W4:Y:S01]  /*250b0*/  LDL.64 R96, [R1+0x130] ;  /* 0x0001300001607983 */ /* 0x000f220000100a00 */
[----:B---3--:R-:W-:-:S03]  /*250c0*/  IMAD.WIDE R64, R2, 0x2, R76 ;  /* 0x0000000202407825 */ /* 0x008fc600078e024c */
[----:B------:R0:W3:Y:S04]  /*250d0*/  LDG.E.U16 R76, desc[UR10][R56.64] ;  /* 0x0000000a384c7981 */ /* 0x0000e8000c1e1500 */
[----:B------:R1:W3:Y:S04]  /*250e0*/  LDG.E.U16 R77, desc[UR10][R58.64] ;  /* 0x0000000a3a4d7981 */ /* 0x0002e8000c1e1500 */
[----:B------:R1:W3:Y:S01]  /*250f0*/  LDG.E.U16 R80, desc[UR10][R64.64] ;  /* 0x0000000a40507981 */ /* 0x0002e2000c1e1500 */
[----:B0-----:R-:W-:-:S03]  /*25100*/  IMAD.WIDE R56, R2, 0x2, R100 ;  /* 0x0000000202387825 */ /* 0x001fc600078e0264 */
[----:B------:R-:W3:Y:S01]  /*25110*/  LDL.64 R100, [R1+0x170] ;  /* 0x0001700001647983 */ /* 0x000ee20000100a00 */
[----:B-1----:R-:W-:-:S03]  /*25120*/  IMAD.WIDE R58, R2, 0x2, R98 ;  /* 0x00000002023a7825 */ /* 0x002fc600078e0262 */
[----:B------:R-:W3:Y:S01]  /*25130*/  LDL.64 R98, [R1+0x150] ;  /* 0x0001500001627983 */ /* 0x000ee20000100a00 */
[----:B------:R-:W-:-:S03]  /*25140*/  IMAD.WIDE R62, R2, 0x2, R84 ;  /* 0x00000002023e7825 */ /* 0x000fc600078e0254 */
[----:B------:R0:W3:Y:S01]  /*25150*/  LDG.E.U16 R81, desc[UR10][R56.64] ;  /* 0x0000000a38517981 */ /* 0x0000e2000c1e1500 */
[----:B------:R-:W-:-:S03]  /*25160*/  IMAD.WIDE R64, R2, 0x2, R82 ;  /* 0x0000000202407825 */ /* 0x000fc600078e0252 */
[----:B------:R-:W3:Y:S04]  /*25170*/  LDG.E.U16 R82, desc[UR10][R58.64] ;  /* 0x0000000a3a527981 */ /* 0x000ee8000c1e1500 */
[----:B------:R1:W3:Y:S01]  /*25180*/  LDG.E.U16 R83, desc[UR10][R60.64] ;  /* 0x0000000a3c537981 */ /* 0x0002e2000c1e1500 */
[----:B0-----:R-:W-:-:S03]  /*25190*/  IMAD.WIDE R56, R2, 0x2, R114 ;  /* 0x0000000202387825 */ /* 0x001fc600078e0272 */
[----:B------:R0:W3:Y:S04]  /*251a0*/  LDG.E.U16 R84, desc[UR10][R62.64] ;  /* 0x0000000a3e547981 */ /* 0x0000e8000c1e1500 */
[----:B------:R-:W3:Y:S01]  /*251b0*/  LDG.E.U16 R85, desc[UR10][R64.64] ;  /* 0x0000000a40557981 */ /* 0x000ee2000c1e1500 */
[----:B-1----:R-:W-:-:S04]  /*251c0*/  IMAD.WIDE R60, R2, 0x2, R90 ;  /* 0x00000002023c7825 */ /* 0x002fc800078e025a */
[----:B------:R-:W-:-:S04]  /*251d0*/  IMAD.WIDE R58, R2, 0x2, R112 ;  /* 0x00000002023a7825 */ /* 0x000fc800078e0270 */
[C---:B0-----:R-:W-:Y:S02]  /*251e0*/  IMAD.WIDE R62, R2.reuse, 0x2, R88 ;  /* 0x00000002023e7825 */ /* 0x041fe400078e0258 */
[----:B------:R0:W3:Y:S04]  /*251f0*/  LDG.E.U16 R88, desc[UR10][R60.64] ;  /* 0x0000000a3c587981 */ /* 0x0000e8000c1e1500 */
[----:B------:R1:W3:Y:S01]  /*25200*/  LDG.E.U16 R89, desc[UR10][R62.64] ;  /* 0x0000000a3e597981 */ /* 0x0002e2000c1e1500 */
[----:B0-----:R-:W-:-:S04]  /*25210*/  IMAD.WIDE R60, R2, 0x2, R106 ;  /* 0x00000002023c7825 */ /* 0x001fc800078e026a */
[----:B-1----:R-:W-:-:S05]  /*25220*/  IMAD.WIDE R62, R2, 0x2, R94 ;  /* 0x00000002023e7825 */ /* 0x002fca00078e025e */
[----:B------:R-:W3:Y:S01]  /*25230*/  LDG.E.U16 R94, desc[UR10][R62.64] ;  /* 0x0000000a3e5e7981 */ /* 0x000ee2000c1e1500 */
[----:B--2---:R-:W-:-:S03]  /*25240*/  IMAD.WIDE R64, R2, 0x2, R86 ;  /* 0x0000000202407825 */ /* 0x004fc600078e0256 */
[----:B------:R0:W2:Y:S04]  /*25250*/  LDG.E.U16 R86, desc[UR10][R56.64] ;  /* 0x0000000a38567981 */ /* 0x0000a8000c1e1500 */
[----:B------:R1:W2:Y:S04]  /*25260*/  LDG.E.U16 R87, desc[UR10][R58.64] ;  /* 0x0000000a3a577981 */ /* 0x0002a8000c1e1500 */
[----:B------:R1:W2:Y:S01]  /*25270*/  LDG.E.U16 R90, desc[UR10][R64.64] ;  /* 0x0000000a405a7981 */ /* 0x0002a2000c1e1500 */
[----:B0-----:R-:W-:-:S04]  /*25280*/  IMAD.WIDE R56, R2, 0x2, R110 ;  /* 0x0000000202387825 */ /* 0x001fc800078e026e */
[C---:B-1----:R-:W-:Y:S01]  /*25290*/  IMAD.WIDE R58, R2.reuse, 0x2, R108 ;  /* 0x00000002023a7825 */ /* 0x042fe200078e026c */
[----:B------:R0:W2:Y:S03]  /*252a0*/  LDG.E.U16 R91, desc[UR10][R56.64] ;  /* 0x0000000a385b7981 */ /* 0x0000a6000c1e1500 */
[C---:B------:R-:W-:Y:S02]  /*252b0*/  IMAD.WIDE R64, R2.reuse, 0x2, R92 ;  /* 0x0000000202407825 */ /* 0x040fe400078e025c */
[----:B------:R1:W2:Y:S04]  /*252c0*/  LDG.E.U16 R92, desc[UR10][R58.64] ;  /* 0x0000000a3a5c7981 */ /* 0x0002a8000c1e1500 */
[----:B------:R-:W2:Y:S01]  /*252d0*/  LDG.E.U16 R93, desc[UR10][R60.64] ;  /* 0x0000000a3c5d7981 */ /* 0x000ea2000c1e1500 */
[----:B0-----:R-:W-:-:S03]  /*252e0*/  IMAD.WIDE R56, R2, 0x2, R104 ;  /* 0x0000000202387825 */ /* 0x001fc600078e0268 */
[----:B------:R4:W2:Y:S01]  /*252f0*/  LDG.E.U16 R95, desc[UR10][R64.64] ;  /* 0x0000000a405f7981 */ /* 0x0008a2000c1e1500 */
[----:B-1----:R-:W-:-:S03]  /*25300*/  IMAD.WIDE R58, R2, 0x2, R102 ;  /* 0x00000002023a7825 */ /* 0x002fc600078e0266 */
[----:B------:R-:W2:Y:S04]  /*25310*/  LDG.E.U16 R56, desc[UR10][R56.64] ;  /* 0x0000000a38387981 */ /* 0x000ea8000c1e1500 */
[----:B------:R-:W2:Y:S01]  /*25320*/  LDG.E.U16 R58, desc[UR10][R58.64] ;  /* 0x0000000a3a3a7981 */ /* 0x000ea2000c1e1500 */
[----:B----4-:R-:W-:-:S06]  /*25330*/  IMAD.WIDE R64, R2, 0x2, R96 ;  /* 0x0000000202407825 */ /* 0x010fcc00078e0260 */
[----:B------:R-:W4:Y:S01]  /*25340*/  LDG.E.U16 R64, desc[UR10][R64.64] ;  /* 0x0000000a40407981 */ /* 0x000f22000c1e1500 */
[----:B---3--:R-:W-:-:S04]  /*25350*/  IMAD.WIDE R60, R2, 0x2, R100 ;  /* 0x00000002023c7825 */ /* 0x008fc800078e0264 */
[----:B------:R-:W-:Y:S02]  /*25360*/  IMAD.WIDE R62, R2, 0x2, R98 ;  /* 0x00000002023e7825 */ /* 0x000fe400078e0262 */
[----:B------:R-:W3:Y:S04]  /*25370*/  LDG.E.U16 R60, desc[UR10][R60.64] ;  /* 0x0000000a3c3c7981 */ /* 0x000ee8000c1e1500 */
[----:B------:R-:W3:Y:S01]  /*25380*/  LDG.E.U16 R62, desc[UR10][R62.64] ;  /* 0x0000000a3e3e7981 */ /* 0x000ee2000c1e1500 */
        /* <DEDUP_REMOVED lines=15> */
[----:B------:R-:W-:Y:S01]  /*25480*/  F2FP.F16.F32.PACK_AB R19, R0, R19 ;  /* 0x000000130013723e */ /* 0x000fe200000000ff */
[----:B------:R-:W-:Y:S04]  /*25490*/  STS.U16 [R252+UR9+0x30300], R239 ;  /* 0x030300effc007988 */ /* 0x000fe80008000409 */
[----:B------:R-:W-:Y:S04]  /*254a0*/  STS.U16 [R252+UR9+0x30700], R241 ;  /* 0x030700f1fc007988 */ /* 0x000fe80008000409 */
[----:B------:R-:W-:Y:S04]  /*254b0*/  STS.U16 [R252+UR9+0x30b00], R243 ;  /* 0x030b00f3fc007988 */ /* 0x000fe80008000409 */
[----:B------:R-:W-:Y:S04]  /*254c0*/  STS.U16 [R252+UR9+0x30f00], R246 ;  /* 0x030f00f6fc007988 */ /* 0x000fe80008000409 */
[----:B------:R-:W-:Y:S04]  /*254d0*/  STS.U16 [R252+UR9+0x31300], R248 ;  /* 0x031300f8fc007988 */ /* 0x000fe80008000409 */
[----:B------:R-:W-:Y:S04]  /*254e0*/  STS.U16 [R252+UR9+0x31700], R250 ;  /* 0x031700fafc007988 */ /* 0x000fe80008000409 */
[----:B------:R-:W-:Y:S01]  /*254f0*/  STS.U16 [R252+UR9+0x31b00], R251 ;  /* 0x031b00fbfc007988 */ /* 0x000fe20008000409 */
[----:B------:R-:W-:Y:S01]  /*25500*/  STTM.16dp32bit_t0_t15.x16 tmem[UR6+0x140], R4 ;  /* 0x00014004000079ed */ /* 0x000fe20008a00006 */
[----:B------:R-:W-:Y:S02]  /*25510*/  STTM.16dp32bit_t16_t31.x16 tmem[UR6+0x150], R4 ;  /* 0x00015004000079ed */ /* 0x000fe40008a20006 */
        /* <DEDUP_REMOVED lines=53> */
[----:B----4-:R-:W-:Y:S04]  /*25870*/  STS.U16 [R252+UR9+0x3ff00], R64 ;  /* 0x03ff0040fc007988 */ /* 0x010fe80008000409 */
[----:B---3--:R-:W-:Y:S04]  /*25880*/  STS.U16 [R252+UR9+0x3f700], R60 ;  /* 0x03f7003cfc007988 */ /* 0x008fe80008000409 */
[----:B------:R0:W-:Y:S01]  /*25890*/  STS.U16 [R252+UR9+0x3fb00], R62 ;  /* 0x03fb003efc007988 */ /* 0x0001e20008000409 */
[----:B------:R-:W1:Y:S02]  /*258a0*/  FENCE.VIEW.ASYNC.T ;  /* 0x00000000000073c6 */ /* 0x000e640000000200 */
[----:B-1----:R-:W-:Y:S06]  /*258b0*/  BAR.SYNC.DEFER_BLOCKING 0x0 ;  /* 0x0000000000007b1d */ /* 0x002fec0000010000 */
[----:B0-----:R-:W-:Y:S01]  /*258c0*/  LDTM.x64 R16, tmem[UR6] ;  /* 0x00000006001079ee */ /* 0x001fe20008340000 */
[----:B------:R-:W0:Y:S01]  /*258d0*/  LDTM.x64 R96, tmem[UR6+0x40] ;  /* 0x00004006006079ee */ /* 0x000e220008340000 */
[----:B------:R-:W-:-:S04]  /*258e0*/  FADD R0, -R244, R245 ;  /* 0x000000f5f4007221 */ /* 0x000fc80000000100 */
[----:B------:R-:W-:-:S06]  /*258f0*/  FMUL R0, R0, 1.4426950216293334961 ;  /* 0x3fb8aa3b00007820 */ /* 0x000fcc0000400000 */
[----:B------:R-:W1:Y:S01]  /*25900*/  MUFU.EX2 R0, R0 ;  /* 0x0000000000007308 */ /* 0x000e620000000800 */
[----:B0-----:R-:W-:Y:S01]  /*25910*/  IMAD.MOV.U32 R250, RZ, RZ, R132 ;  /* 0x000000fffffa7224 */ /* 0x001fe200078e0084 */
[----:B------:R-:W-:Y:S01]  /*25920*/  MOV R246, R134 ;  /* 0x0000008600f67202 */ /* 0x000fe20000000f00 */
[----:B------:R-:W-:Y:S01]  /*25930*/  IMAD.MOV.U32 R248, RZ, RZ, R133 ;  /* 0x000000fffff87224 */ /* 0x000fe200078e0085 */
        /* <DEDUP_REMOVED lines=11> */
[----:B------:R-:W-:-:S02]  /*259f0*/  IMAD.MOV.U32 R238, RZ, RZ, R141 ;  /* 0x000000ffffee7224 */ /* 0x000fc400078e008d */
[----:B------:R-:W-:Y:S02]  /*25a00*/  IMAD.MOV.U32 R236, RZ, RZ, R143 ;  /* 0x000000ffffec7224 */ /* 0x000fe400078e008f */
[----:B------:R-:W-:Y:S02]  /*25a10*/  IMAD.MOV.U32 R235, RZ, RZ, R144 ;  /* 0x000000ffffeb7224 */ /* 0x000fe400078e0090 */
[----:B------:R-:W-:Y:S02]  /*25a20*/  IMAD.MOV.U32 R234, RZ, RZ, R145 ;  /* 0x000000ffffea7224 */ /* 0x000fe400078e0091 */
[----:B------:R-:W-:Y:S02]  /*25a30*/  IMAD.MOV.U32 R232, RZ, RZ, R147 ;  /* 0x000000ffffe87224 */ /* 0x000fe400078e0093 */
[----:B------:R-:W-:Y:S02]  /*25a40*/  IMAD.MOV.U32 R231, RZ, RZ, R148 ;  /* 0x000000ffffe77224 */ /* 0x000fe400078e0094 */
        /* <DEDUP_REMOVED lines=8> */
[----:B------:R-:W0:Y:S01]  /*25ad0*/  LDTM.x64 R132, tmem[UR6+0x80] ;  /* 0x00008006008479ee */ /* 0x000e220008340000 */
[----:B------:R-:W-:Y:S01]  /*25ae0*/  STL.64 [R1+0x100], R108 ;  /* 0x0001006c01007387 */ /* 0x000fe20000100a00 */
[C---:B-1----:R-:W-:Y:S01]  /*25af0*/  FMUL R73, R0.reuse, R73 ;  /* 0x0000004900497220 */ /* 0x042fe20000400000 */
[C---:B------:R-:W-:Y:S02]  /*25b00*/  FMUL R16, R0.reuse, R16 ;  /* 0x0000001000107220 */ /* 0x040fe40000400000 */
[----:B------:R1:W-:Y:S01]  /*25b10*/  STL.64 [R1+0x108], R110 ;  /* 0x0001086e01007387 */ /* 0x0003e20000100a00 */
[C---:B------:R-:W-:Y:S01]  /*25b20*/  FMUL R17, R0.reuse, R17 ;  /* 0x0000001100117220 */ /* 0x040fe20000400000 */
[C---:B------:R-:W-:Y:S01]  /*25b30*/  FMUL R18, R0.reuse, R18 ;  /* 0x0000001200127220 */ /* 0x040fe20000400000 */
[C---:B------:R-:W-:Y:S01]  /*25b40*/  FMUL R19, R0.reuse, R19 ;  /* 0x0000001300137220 */ /* 0x040fe20000400000 */
[----:B------:R-:W-:Y:S01]  /*25b50*/  STL.64 [R1+0x110], R112 ;  /* 0x0001107001007387 */ /* 0x000fe20000100a00 */
        /* <DEDUP_REMOVED lines=56> */
[----:B------:R2:W-:Y:S01]  /*25ee0*/  STL [R1+0x118], R114 ;  /* 0x0001187201007387 */ /* 0x0005e20000100800 */
[----:B------:R-:W-:-:S02]  /*25ef0*/  IMAD.MOV.U32 R14, RZ, RZ, R106 ;  /* 0x000000ffff0e7224 */ /* 0x000fc400078e006a */
[C---:B------:R-:W-:Y:S01]  /*25f00*/  FMUL R61, R0.reuse, R61 ;  /* 0x0000003d003d7220 */ /* 0x040fe20000400000 */
[----:B------:R-:W-:Y:S02]  /*25f10*/  IMAD.MOV.U32 R196, RZ, RZ, R115 ;  /* 0x000000ffffc47224 */ /* 0x000fe400078e0073 */
[C---:B------:R-:W-:Y:S01]  /*25f20*/  FMUL R62, R0.reuse, R62 ;  /* 0x0000003e003e7220 */ /* 0x040fe20000400000 */
[----:B------:R-:W-:Y:S02]  /*25f30*/  IMAD.MOV.U32 R249, RZ, RZ, R116 ;  /* 0x000000fffff97224 */ /* 0x000fe400078e0074 */
[C---:B------:R-:W-:Y:S01]  /*25f40*/  FMUL R63, R0.reuse, R63 ;  /* 0x0000003f003f7220 */ /* 0x040fe20000400000 */
[----:B------:R-:W-:Y:S02]  /*25f50*/  IMAD.MOV.U32 R247, RZ, RZ, R117 ;  /* 0x000000fffff77224 */ /* 0x000fe400078e0075 */
[----:B------:R-:W-:Y:S01]  /*25f60*/  FMUL R64, R0, R64 ;  /* 0x0000004000407220 */ /* 0x000fe20000400000 */
        /* <DEDUP_REMOVED lines=20> */
[C---:B------:R-:W-:Y:S01]  /*260b0*/  FMUL R76, R0.reuse, R76 ;  /* 0x0000004c004c7220 */ /* 0x040fe20000400000 */
[C---:B------:R-:W-:Y:S01]  /*260c0*/  FMUL R77, R0.reuse, R77 ;  /* 0x0000004d004d7220 */ /* 0x040fe20000400000 */
[C---:B------:R-:W-:Y:S01]  /*260d0*/  FMUL R78, R0.reuse, R78 ;  /* 0x0000004e004e7220 */ /* 0x040fe20000400000 */
[----:B------:R-:W-:Y:S01]  /*260e0*/  FMUL R79, R0, R79 ;  /* 0x0000004f004f7220 */ /* 0x000fe20000400000 */
        /* <DEDUP_REMOVED lines=21> */
[----:B-1----:R-:W-:Y:S01]  /*26240*/  MOV R110, R174 ;  /* 0x000000ae006e7202 */ /* 0x002fe20000000f00 */
[----:B------:R-:W-:Y:S01]  /*26250*/  IMAD.MOV.U32 R83, RZ, RZ, R147 ;  /* 0x000000ffff537224 */ /* 0x000fe200078e0093 */
[----:B--2---:R-:W-:Y:S01]  /*26260*/  MOV R114, R178 ;  /* 0x000000b200727202 */ /* 0x004fe20000000f00 */
        /* <DEDUP_REMOVED lines=41> */
[----:B------:R-:W-:Y:S01]  /*26500*/  NOP ;  /* 0x0000000000007918 */ /* 0x000fe20000000000 */
[----:B0-----:R0:W-:Y:S02]  /*26510*/  STTM.x64 tmem[UR6], R16 ;  /* 0x00000010000079ed */ /* 0x0011e40008340006 */
[----:B0-----:R-:W2:Y:S04]  /*26520*/  LDL.LU R73, [R1+0x100] ;  /* 0x0001000001497983 */ /* 0x001ea80000300800 */
[----:B------:R-:W3:Y:S04]  /*26530*/  LDL.LU R74, [R1+0x104] ;  /* 0x00010400014a7983 */ /* 0x000ee80000300800 */
[----:B------:R-:W4:Y:S04]  /*26540*/  LDL.LU R75, [R1+0x108] ;  /* 0x00010800014b7983 */ /* 0x000f280000300800 */
[----:B------:R-:W4:Y:S04]  /*26550*/  LDL.LU R76, [R1+0x10c] ;  /* 0x00010c00014c7983 */ /* 0x000f280000300800 */
[----:B------:R-:W4:Y:S04]  /*26560*/  LDL.LU R77, [R1+0x110] ;  /* 0x00011000014d7983 */ /* 0x000f280000300800 */
[----:B------:R-:W4:Y:S04]  /*26570*/  LDL.LU R78, [R1+0x114] ;  /* 0x00011400014e7983 */ /* 0x000f280000300800 */
[----:B------:R-:W4:Y:S01]  /*26580*/  LDL.LU R79, [R1+0x118] ;  /* 0x00011800014f7983 */ /* 0x000f220000300800 */
[C---:B------:R-:W-:Y:S01]  /*26590*/  FMUL R23, R0.reuse, R196 ;  /* 0x000000c400177220 */ /* 0x040fe20000400000 */
[C---:B------:R-:W-:Y:S01]  /*265a0*/  FMUL R24, R0.reuse, R249 ;  /* 0x000000f900187220 */ /* 0x040fe20000400000 */
[C---:B------:R-:W-:Y:S01]  /*265b0*/  FMUL R25, R0.reuse, R247 ;  /* 0x000000f700197220 */ /* 0x040fe20000400000 */
[----:B------:R0:W5:Y:S01]  /*265c0*/  LDL.LU R196, [R1+0x119c] ;  /* 0x00119c0001c47983 */ /* 0x0001620000300800 */
[C---:B------:R-:W-:Y:S01]  /*265d0*/  FMUL R26, R0.reuse, R207 ;  /* 0x000000cf001a7220 */ /* 0x040fe20000400000 */
[----:B------:R-:W-:-:S02]  /*265e0*/  FMUL R27, R0, R206 ;  /* 0x000000ce001b7220 */ /* 0x000fc40000400000 */
[----:B------:R-:W4:Y:S01]  /*265f0*/  LDL.LU R249, [R1+0x1198] ;  /* 0x0011980001f97983 */ /* 0x000f220000300800 */
[----:B------:R-:W-:-:S03]  /*26600*/  FMUL R28, R0, R205 ;  /* 0x000000cd001c7220 */ /* 0x000fc60000400000 */
[----:B------:R-:W4:Y:S01]  /*26610*/  LDL.LU R247, [R1+0x1194] ;  /* 0x0011940001f77983 */ /* 0x000f220000300800 */
[----:B------:R-:W-:-:S03]  /*26620*/  FMUL R29, R0, R204 ;  /* 0x000000cc001d7220 */ /* 0x000fc60000400000 */
[----:B------:R0:W5:Y:S01]  /*26630*/  LDL.LU R207, [R1+0x1190] ;  /* 0x0011900001cf7983 */ /* 0x0001620000300800 */
[----:B------:R-:W-:-:S03]  /*26640*/  FMUL R30, R0, R203 ;  /* 0x000000cb001e7220 */ /* 0x000fc60000400000 */
[----:B------:R0:W5:Y:S01]  /*26650*/  LDL.LU R206, [R1+0x118c] ;  /* 0x00118c0001ce7983 */ /* 0x0001620000300800 */
[----:B------:R-:W-:-:S03]  /*26660*/  FMUL R31, R0, R202 ;  /* 0x000000ca001f7220 */ /* 0x000fc60000400000 */
[----:B------:R0:W5:Y:S01]  /*26670*/  LDL.LU R205, [R1+0x1188] ;  /* 0x0011880001cd7983 */ /* 0x0001620000300800 */
[C---:B------:R-:W-:Y:S01]  /*26680*/  FMUL R4, R0.reuse, R4 ;  /* 0x0000000400047220 */ /* 0x040fe20000400000 */
[C---:B------:R-:W-:Y:S02]  /*26690*/  FMUL R5, R0.reuse, R5 ;  /* 0x0000000500057220 */ /* 0x040fe40000400000 */
[----:B------:R0:W5:Y:S01]  /*266a0*/  LDL.LU R204, [R1+0x1184] ;  /* 0x0011840001cc7983 */ /* 0x0001620000300800 */
[C---:B------:R-:W-:Y:S01]  /*266b0*/  FMUL R6, R0.reuse, R6 ;  /* 0x0000000600067220 */ /* 0x040fe20000400000 */
[C---:B------:R-:W-:Y:S01]  /*266c0*/  FMUL R7, R0.reuse, R7 ;  /* 0x0000000700077220 */ /* 0x040fe20000400000 */
[C---:B------:R-:W-:Y:S01]  /*266d0*/  FMUL R8, R0.reuse, R8 ;  /* 0x0000000800087220 */ /* 0x040fe20000400000 */
[----:B------:R0:W5:Y:S01]  /*266e0*/  LDL.LU R203, [R1+0x1180] ;  /* 0x0011800001cb7983 */ /* 0x0001620000300800 */
[C---:B------:R-:W-:Y:S01]  /*266f0*/  FMUL R9, R0.reuse, R9 ;  /* 0x0000000900097220 */ /* 0x040fe20000400000 */
[C---:B------:R-:W-:Y:S01]  /*26700*/  FMUL R10, R0.reuse, R10 ;  /* 0x0000000a000a7220 */ /* 0x040fe20000400000 */
[C---:B------:R-:W-:Y:S01]  /*26710*/  FMUL R11, R0.reuse, R11 ;  /* 0x0000000b000b7220 */ /* 0x040fe20000400000 */
[C---:B------:R-:W-:Y:S01]  /*26720*/  FMUL R12, R0.reuse, R12 ;  /* 0x0000000c000c7220 */ /* 0x040fe20000400000 */
        /* <DEDUP_REMOVED lines=103> */
[C---:B--2---:R-:W-:Y:S01]  /*26da0*/  FMUL R16, R0.reuse, R73 ;  /* 0x0000004900107220 */ /* 0x044fe20000400000 */
[C---:B---3--:R-:W-:Y:S01]  /*26db0*/  FMUL R17, R0.reuse, R74 ;  /* 0x0000004a00117220 */ /* 0x048fe20000400000 */
        /* <DEDUP_REMOVED lines=8> */
[----:B------:R1:W-:Y:S01]  /*26e40*/  STTM.x64 tmem[UR6+0x40], R4 ;  /* 0x00004004000079ed */ /* 0x0003e20008340006 */
[C---:B------:R-:W-:Y:S01]  /*26e50*/  FMUL R76, R0.reuse, R211 ;  /* 0x000000d3004c7220 */ /* 0x040fe20000400000 */
[C---:B------:R-:W-:Y:S01]  /*26e60*/  FMUL R77, R0.reuse, R210 ;  /* 0x000000d2004d7220 */ /* 0x040fe20000400000 */
[C---:B------:R-:W-:Y:S01]  /*26e70*/  FMUL R78, R0.reuse, R209 ;  /* 0x000000d1004e7220 */ /* 0x040fe20000400000 */
[----:B------:R-:W-:-:S02]  /*26e80*/  FMUL R79, R0, R208 ;  /* 0x000000d0004f7220 */ /* 0x000fc40000400000 */
[----:B------:R-:W2:Y:S02]  /*26e90*/  LDL.LU R208, [R1+0x11c] ;  /* 0x00011c0001d07983 */ /* 0x000ea40000300800 */
[----:B------:R-:W-:Y:S01]  /*26ea0*/  STTM.x64 tmem[UR6+0x80], R68 ;  /* 0x00008044000079ed */ /* 0x000fe20008340006 */
[C---:B-1----:R-:W-:Y:S01]  /*26eb0*/  FMUL R6, R0.reuse, R134 ;  /* 0x0000008600067220 */ /* 0x042fe20000400000 */
        /* <DEDUP_REMOVED lines=62> */
[----:B------:R-:W-:-:S04]  /*272a0*/  FMUL R67, R0, R195 ;  /* 0x000000c300437220 */ /* 0x000fc80000400000 */
[----:B------:R1:W-:Y:S01]  /*272b0*/  STTM.x64 tmem[UR6+0xc0], R4 ;  /* 0x0000c004000079ed */ /* 0x0003e20008340006 */
[----:B------:R-:W3:Y:S02]  /*272c0*/  FENCE.VIEW.ASYNC.T ;  /* 0x00000000000073c6 */ /* 0x000ee40000000200 */
[----:B---3--:R-:W-:Y:S06]  /*272d0*/  BAR.SYNC.DEFER_BLOCKING 0x0 ;  /* 0x0000000000007b1d */ /* 0x008fec0000010000 */
[----:B------:R3:W-:Y:S06]  /*272e0*/  MEMBAR.ALL.CTA ;  /* 0x0000000000007992 */ /* 0x0007ec0000008000 */
[----:B---3--:R-:W3:Y:S04]  /*272f0*/  FENCE.VIEW.ASYNC.S ;  /* 0x00000000000073c6 */ /* 0x008ee80000000000 */
[----:B-1----:R0:W5:Y:S01]  /*27300*/  LDL.LU R6, [R1+0x124] ;  /* 0x0001240001067983 */ /* 0x0021620000300800 */
[----:B------:R-:W-:-:S05]  /*27310*/  LEA R4, R249, UR9, 0x3 ;  /* 0x00000009f9047c11 */ /* 0x000fca000f8e18ff */
[----:B------:R-:W-:Y:S02]  /*27320*/  VIADD R4, R4, 0x40000 ;  /* 0x0004000004047836 */ /* 0x000fe40000000000 */
[----:B--2---:R-:W-:-:S03]  /*27330*/  FADD R247, R247, R208 ;  /* 0x000000d0f7f77221 */ /* 0x004fc60000000000 */
[----:B------:R-:W-:Y:S01]  /*27340*/  R2UR UR7, R4 ;  /* 0x00000000040772ca */ /* 0x000fe200000e0000 */
[----:B---3--:R-:W-:Y:S06]  /*27350*/  BAR.SYNC.DEFER_BLOCKING 0x0 ;  /* 0x0000000000007b1d */ /* 0x008fec0000010000 */
[----:B0-----:R-:W-:Y:S08]  /*27360*/  @P5 BRA `(.L_x_17) ;  /* 0x0000000000e45947 */ /* 0x001ff00003800000 */
[----:B------:R-:W2:Y:S01]  /*27370*/  LDL R208, [R1+0x128] ;  /* 0x0001280001d07983 */ /* 0x000ea20000100800 */
[----:B------:R-:W-:Y:S02]  /*27380*/  ELECT P1, URZ, PT ;  /* 0x0000000000ff782f */ /* 0x000fe40003820000 */
[----:B------:R-:W-:Y:S01]  /*27390*/  MOV.SPILL R7, UR13 ;  /* 0x0000000d00077c02 */ /* 0x000fe20009000f00 */
[----:B------:R-:W-:Y:S01]  /*273a0*/  UMOV UR72, 0x0 ;  /* 0x0000000000487882 */ /* 0x000fe20000000000 */
[----:B------:R-:W-:Y:S01]  /*273b0*/  UMOV UR73, 0x4400010 ;  /* 0x0440001000497882 */ /* 0x000fe20000000000 */
[----:B------:R-:W-:Y:S01]  /*273c0*/  MOV.SPILL R8, UR12 ;  /* 0x0000000c00087c02 */ /* 0x000fe20009000f00 */
[----:B------:R-:W-:Y:S01]  /*273d0*/  UIADD3.64 UR12, UPT, UPT, UR68, 0x2, URZ ;  /* 0x00000002440c7897 */ /* 0x000fe2000fffe0ff */
[----:B------:R-:W-:Y:S02]  /*273e0*/  MOV.SPILL R9, UR11 ;  /* 0x0000000b00097c02 */ /* 0x000fe40009000f00 */
[----:B------:R-:W-:Y:S01]  /*273f0*/  MOV.SPILL R10, UR10 ;  /* 0x0000000a000a7c02 */ /* 0x000fe20009000f00 */
[----:B------:R-:W-:-:S03]  /*27400*/  UIADD3.64 UR10, UPT, UPT, UR68, 0x7fe, URZ ;  /* 0x000007fe440a7897 */ /* 0x000fc6000fffe0ff */
[----:B------:R-:W-:-:S04]  /*27410*/  @P1 MOV R5, 0x40004040 ;  /* 0x4000404000051802 */ /* 0x000fc80000000f00 */
[----:B------:R-:W-:Y:S01]  /*27420*/  @P1 R2UR UR71, R5 ;  /* 0x00000000054712ca */ /* 0x000fe200000e0000 */
[----:B------:R-:W-:Y:S01]  /*27430*/  IMAD.MOV.U32 R5, RZ, RZ, RZ ;  /* 0x000000ffff057224 */ /* 0x000fe200078e00ff */
[----:B--2---:R-:W-:-:S13]  /*27440*/  R2UR UR70, R208 ;  /* 0x00000000d04672ca */ /* 0x004fda00000e0000 */
[----:B------:R-:W-:-:S05]  /*27450*/  IMAD.U32 R4, RZ, RZ, UR70 ;  /* 0x00000046ff047e24 */ /* 0x000fca000f8e00ff */
[----:B------:R-:W-:Y:S01]  /*27460*/  @P1 R2UR UR70, R4 ;  /* 0x00000000044612ca */ /* 0x000fe200000e0000 */
[----:B------:R-:W-:-:S05]  /*27470*/  IMAD.U32 R4, RZ, RZ, UR7 ;  /* 0x00000007ff047e24 */ /* 0x000fca000f8e00ff */
[----:B------:R-:W-:-:S07]  /*27480*/  @P1 MOV R4, R4 ;  /* 0x0000000400041202 */ /* 0x000fce0000000f00 */
[----:B------:R0:W-:Y:S02]  /*27490*/  UTCHMMA tmem[UR4], gdesc[UR70], tmem[UR8], tmem[UR72], idesc[UR73], UPT ;  /* 0x00ff4846040079ea */ /* 0x0001e4000b800008 */
[----:B0-----:R-:W-:Y:S02]  /*274a0*/  UIADD3 UR72, UPT, UPT, UR8, 0x148, URZ ;  /* 0x0000014808487890 */ /* 0x001fe4000fffe0ff */
[----:B------:R-:W-:Y:S01]  /*274b0*/  UIADD3 UR73, UPT, UPT, UR8, 0x150, URZ ;  /* 0x0000015008497890 */ /* 0x000fe2000fffe0ff */
[----:B------:R-:W-:Y:S01]  /*274c0*/  UMOV UR70, 0x0 ;  /* 0x0000000000467882 */ /* 0x000fe20000000000 */
[----:B------:R-:W-:-:S05]  /*274d0*/  UMOV UR71, 0x4400010 ;  /* 0x0440001000477882 */ /* 0x000fca0000000000 */
[----:B------:R0:W-:Y:S02]  /*274e0*/  UTCHMMA tmem[UR72], gdesc[UR68], tmem[UR8], tmem[UR70], idesc[UR71], UPT ;  /* 0x00ff4644480079ea */ /* 0x0001e4000b800008 */
[----:B------:R1:W-:Y:S01]  /*274f0*/  UTCHMMA tmem[UR73], gdesc[UR12], tmem[UR8], tmem[UR70], idesc[UR71], UPT ;  /* 0x00ff460c490079ea */ /* 0x0003e2000b800008 */
[----:B0-----:R-:W-:Y:S01]  /*27500*/  UMOV UR72, 0x0 ;  /* 0x0000000000487882 */ /* 0x001fe20000000000 */
[----:B-1----:R-:W-:Y:S02]  /*27510*/  UIADD3.64 UR12, UPT, UPT, UR68, 0x4, URZ ;  /* 0x00000004440c7897 */ /* 0x002fe4000fffe0ff */
[----:B------:R-:W-:Y:S01]  /*27520*/  UIADD3 UR70, UPT, UPT, UR8, 0x158, URZ ;  /* 0x0000015808467890 */ /* 0x000fe2000fffe0ff */
[----:B------:R-:W-:-:S08]  /*27530*/  UMOV UR73, 0x4400010 ;  /* 0x0440001000497882 */ /* 0x000fd00000000000 */
[----:B------:R0:W-:Y:S02]  /*27540*/  UTCHMMA tmem[UR70], gdesc[UR12], tmem[UR8], tmem[UR72], idesc[UR73], UPT ;  /* 0x00ff480c460079ea */ /* 0x0001e4000b800008 */
[----:B0-----:R-:W-:Y:S01]  /*27550*/  UIADD3 UR72, UPT, UPT, UR8, 0x100000, URZ ;  /* 0x0010000008487890 */ /* 0x001fe2000fffe0ff */
[----:B------:R-:W-:Y:S01]  /*27560*/  R2UR.FILL UR13, R7 ;  /* 0x00000000070d72ca */ /* 0x000fe200004e0000 */
[----:B------:R-:W-:Y:S01]  /*27570*/  UMOV UR70, 0x0 ;  /* 0x0000000000467882 */ /* 0x000fe20000000000 */
[----:B------:R-:W-:-:S06]  /*27580*/  R2UR.FILL UR12, R8 ;  /* 0x00000000080c72ca */ /* 0x000fcc00004e0000 */
[----:B------:R0:W-:Y:S02]  /*27590*/  UTCHMMA tmem[UR4], gdesc[UR10], tmem[UR72], tmem[UR70], idesc[UR71], UPT ;  /* 0x00ff460a040079ea */ /* 0x0001e4000b800048 */
[----:B0-----:R-:W-:Y:S02]  /*275a0*/  UIADD3.64 UR10, UPT, UPT, UR68, 0x800, URZ ;  /* 0x00000800440a7897 */ /* 0x001fe4000fffe0ff */
[----:B------:R-:W-:Y:S02]  /*275b0*/  UIADD3 UR70, UPT, UPT, UR8, 0x100000, URZ ;  /* 0x0010000008467890 */ /* 0x000fe4000fffe0ff */
[----:B------:R-:W-:Y:S01]  /*275c0*/  UIADD3 UR71, UPT, UPT, UR8, 0x148, URZ ;  /* 0x0000014808477890 */ /* 0x000fe2000fffe0ff */
[----:B------:R-:W-:-:S08]  /*275d0*/  UMOV UR72, 0x0 ;  /* 0x0000000000487882 */ /* 0x000fd00000000000 */
[----:B------:R0:W-:Y:S02]  /*275e0*/  UTCHMMA tmem[UR71], gdesc[UR10], tmem[UR70], tmem[UR72], idesc[UR73], UPT ;  /* 0x00ff480a470079ea */ /* 0x0001e4000b800046 */
[----:B0-----:R-:W-:Y:S02]  /*275f0*/  UIADD3.64 UR10, UPT, UPT, UR68, 0x802, URZ ;  /* 0x00000802440a7897 */ /* 0x001fe4000fffe0ff */
[----:B------:R-:W-:Y:S02]  /*27600*/  UIADD3 UR72, UPT, UPT, UR8, 0x100000, URZ ;  /* 0x0010000008487890 */ /* 0x000fe4000fffe0ff */
[----:B------:R-:W-:Y:S01]  /*27610*/  UIADD3 UR73, UPT, UPT, UR8, 0x150, URZ ;  /* 0x0000015008497890 */ /* 0x000fe2000fffe0ff */
[----:B------:R-:W-:Y:S01]  /*27620*/  UMOV UR70, 0x0 ;  /* 0x0000000000467882 */ /* 0x000fe20000000000 */
[----:B------:R-:W-:-:S07]  /*27630*/  UMOV UR71, 0x4400010 ;  /* 0x0440001000477882 */ /* 0x000fce0000000000 */
[----:B------:R0:W-:Y:S02]  /*27640*/  UTCHMMA tmem[UR73], gdesc[UR10], tmem[UR72], tmem[UR70], idesc[UR71], UPT ;  /* 0x00ff460a490079ea */ /* 0x0001e4000b800048 */
[----:B0-----:R-:W-:Y:S02]  /*27650*/  UIADD3.64 UR10, UPT, UPT, UR68, 0x804, URZ ;  /* 0x00000804440a7897 */ /* 0x001fe4000fffe0ff */
[----:B------:R-:W-:Y:S02]  /*27660*/  UIADD3 UR70, UPT, UPT, UR8, 0x100000, URZ ;  /* 0x0010000008467890 */ /* 0x000fe4000fffe0ff */
[----:B------:R-:W-:Y:S01]  /*27670*/  UIADD3 UR71, UPT, UPT, UR8, 0x158, URZ ;  /* 0x0000015808477890 */ /* 0x000fe2000fffe0ff */
[----:B------:R-:W-:Y:S01]  /*27680*/  UMOV UR72, 0x0 ;  /* 0x0000000000487882 */ /* 0x000fe20000000000 */
[----:B------:R-:W-:-:S07]  /*27690*/  UMOV UR73, 0x4400010 ;  /* 0x0440001000497882 */ /* 0x000fce0000000000 */
[----:B------:R0:W-:Y:S02]  /*276a0*/  UTCHMMA tmem[UR71], gdesc[UR10], tmem[UR70], tmem[UR72], idesc[UR73], UPT ;  /* 0x00ff480a470079ea */ /* 0x0001e4000b800046 */
[----:B0-----:R-:W-:Y:S02]  /*276b0*/  @P1 R2UR UR70, R4 ;  /* 0x00000000044612ca */ /* 0x001fe400000e0000 */
[----:B------:R-:W-:Y:S02]  /*276c0*/  R2UR.FILL UR11, R9 ;  /* 0x00000000090b72ca */ /* 0x000fe400004e0000 */
[----:B------:R-:W-:-:S09]  /*276d0*/  R2UR.FILL UR10, R10 ;  /* 0x000000000a0a72ca */ /* 0x000fd200004e0000 */
[----:B------:R0:W-:Y:S01]  /*276e0*/  UTCBAR [UR70], URZ ;  /* 0x000000ff460073e9 */ /* 0x0001e200080000ff */
[----:B------:R-:W-:-:S05]  /*276f0*/  NOP ;  /* 0x0000000000007918 */ /* 0x000fca0000000000 */
.L_x_17:
[----:B------:R-:W2:Y:S01]  /*27700*/  LDL.LU R7, [R1+0x120] ;  /* 0x0001200001077983 */ /* 0x000ea20000300800 */
[----:B------:R-:W1:Y:S01]  /*27710*/  LDC R5, c[0x0][0x3c4] ;  /* 0x0000f100ff057b82 */ /* 0x000e620000000800 */
[----:B------:R-:W-:Y:S01]  /*27720*/  IADD3 R249, PT, PT, R249, 0x1, RZ ;  /* 0x00000001f9f97810 */ /* 0x000fe20007ffe0ff */
[----:B-----5:R-:W-:Y:S01]  /*27730*/  IMAD.MOV.U32 R189, RZ, RZ, R6 ;  /* 0x000000ffffbd7224 */ /* 0x020fe200078e0006 */
[----:B------:R-:W-:Y:S02]  /*27740*/  MOV R245, R244 ;  /* 0x000000f400f57202 */ /* 0x000fe40000000f00 */
[----:B------:R-:W-:-:S03]  /*27750*/  ISETP.GT.AND P2, PT, R249, 0x1, PT ;  /* 0x00000001f900780c */ /* 0x000fc60003f44270 */
[----:B------:R-:W3:Y:S01]  /*27760*/  LDC R4, c[0x0][0x3d4] ;  /* 0x0000f500ff047b82 */ /* 0x000ee20000000800 */
[----:B------:R-:W-:Y:S01]  /*27770*/  SEL R249, R249, RZ, !P2 ;  /* 0x000000fff9f97207 */ /* 0x000fe20005000000 */
[----:B---3--:R-:W-:-:S04]  /*27780*/  IMAD.SHL.U32 R4, R4, 0x40, RZ ;  /* 0x0000004004047824 */ /* 0x008fc800078e00ff */
[----:B------:R-:W-:Y:S02]  /*27790*/  IMAD.IADD R2, R4, 0x1, R2 ;  /* 0x0000000104027824 */ /* 0x000fe400078e0202 */
[----:B------:R-:W-:Y:S02]  /*277a0*/  IMAD.MOV.U32 R4, RZ, RZ, R206 ;  /* 0x000000ffff047224 */ /* 0x000fe400078e00ce */
[----:B--2---:R-:W-:Y:S01]  /*277b0*/  FFMA R7, R0, R7, R247 ;  /* 0x0000000700077223 */ /* 0x004fe200000000f7 */
[----:B-1----:R-:W-:Y:S02]  /*277c0*/  SHF.L.U32 R0, R5, 0x6, RZ ;  /* 0x0000000605007819 */ /* 0x002fe400000006ff */
[----:B------:R-:W-:Y:S02]  /*277d0*/  SEL R5, RZ, 0x1, !P2 ;  /* 0x00000001ff057807 */ /* 0x000fe40005000000 */
[----:B------:R1:W-:Y:S01]  /*277e0*/  STL [R1+0x120], R7 ;  /* 0x0001200701007387 */ /* 0x0003e20000100800 */
[----:B------:R-:W-:Y:S01]  /*277f0*/  IMAD.IADD R3, R0, 0x1, R3 ;  /* 0x0000000100037824 */ /* 0x000fe200078e0203 */
[----:B------:R-:W-:Y:S01]  /*27800*/  LOP3.LUT R5, R6, R5, RZ, 0x3c, !PT ;  /* 0x0000000506057212 */ /* 0x000fe200078e3cff */
[----:B------:R-:W-:-:S04]  /*27810*/  IMAD.MOV.U32 R0, RZ, RZ, R207 ;  /* 0x000000ffff007224 */ /* 0x000fc800078e00cf */
[----:B------:R3:W-:Y:S01]  /*27820*/  STL [R1+0x124], R5 ;  /* 0x0001240501007387 */ /* 0x0007e20000100800 */
[----:B-1----:R-:W1:Y:S02]  /*27830*/  S2R R7, SR_CTAID.X ;  /* 0x0000000000077919 */ /* 0x002e640000002500 */
[----:B-1----:R-:W-:-:S05]  /*27840*/  IMAD.SHL.U32 R7, R7, 0x40, RZ ;  /* 0x0000004007077824 */ /* 0x002fca00078e00ff */
[----:B------:R-:W-:-:S04]  /*27850*/  ISETP.GE.U32.AND P1, PT, R207, R7, PT ;  /* 0x00000007cf00720c */ /* 0x000fc80003f26070 */
[----:B------:R-:W-:-:S13]  /*27860*/  ISETP.GE.U32.AND.EX P1, PT, R206, RZ, PT, P1 ;  /* 0x000000ffce00720c */ /* 0x000fda0003f26110 */
[----:B---3--:R-:W-:Y:S05]  /*27870*/  @!P1 BRA `(.L_x_18) ;  /* 0xffffff3400d49947 */ /* 0x008fea000383ffff */
.L_x_13:
[----:B------:R-:W3:Y:S01]  /*27880*/  LDL.LU R7, [R1+0x120] ;  /* 0x0001200001077983 */ /* 0x000ee20000300800 */
[----:B------:R-:W4:Y:S02]  /*27890*/  S2R R5, SR_CTAID.X ;  /* 0x0000000000057919 */ /* 0x000f240000002500 */
[----:B----4-:R-:W-:-:S04]  /*278a0*/  IMAD.SHL.U32 R5, R5, 0x40, RZ ;  /* 0x0000004005057824 */ /* 0x010fc800078e00ff */
[----:B------:R-:W-:-:S05]  /*278b0*/  VIADD R5, R5, 0x40 ;  /* 0x0000004005057836 */ /* 0x000fca0000000000 */
[----:B------:R-:W-:Y:S01]  /*278c0*/  ISETP.GE.AND P2, PT, R5, 0x1, PT ;  /* 0x000000010500780c */ /* 0x000fe20003f46270 */
[----:B--23--:R-:W-:-:S05]  /*278d0*/  IMAD.MOV.U32 R0, RZ, RZ, R7 ;  /* 0x000000ffff007224 */ /* 0x00cfca00078e0007 */
[----:B------:R-:W-:-:S07]  /*278e0*/  FSETP.GT.AND P1, PT, |R0|, 8.50705917302346158658e+37, PT ;  /* 0x7e8000000000780b */ /* 0x000fce0003f24200 */
[----:B------:R-:W-:Y:S06]  /*278f0*/  @!P2 BRA `(.L_x_19) ;  /* 0x00000000000ca947 */ /* 0x000fec0003800000 */
[----:B------:R-:W-:-:S04]  /*27900*/  SHF.L.U32 R6, R6, 0x1f, RZ ;  /* 0x0000001f06067819 */ /* 0x000fc800000006ff */
[----:B------:R-:W2:Y:S02]  /*27910*/  SYNCS.PHASECHK.TRANS64.TRYWAIT P2, [UR7], R6 ;  /* 0x00000006ff0075a7 */ /* 0x000ea40008041107 */
[----:B--2---:R-:W-:Y:S05]  /*27920*/  @!P2 BRA `(.L_x_20) ;  /* 0x0000009000c4a947 */ /* 0x004fea0003800000 */
.L_x_19:
[----:B------:R-:W-:Y:S01]  /*27930*/  BAR.SYNC.DEFER_BLOCKING 0x0 ;  /* 0x0000000000007b1d */ /* 0x000fe20000010000 */
[C---:B------:R-:W-:Y:S01]  /*27940*/  FSETP.GEU.AND P3, PT, |R0|.reuse, 1.175494350822287508e-38, PT ;  /* 0x008000000000780b */ /* 0x040fe20003f6e200 */
[C---:B------:R-:W-:Y:S01]  /*27950*/  FMUL R245, R0.reuse, 8388608 ;  /* 0x4b00000000f57820 */ /* 0x040fe20000400000 */
[----:B------:R-:W-:-:S04]  /*27960*/  FSETP.GEU.AND P2, PT, R0, 1.175494350822287508e-38, PT ;  /* 0x008000000000780b */ /* 0x000fc80003f4e000 */
[----:B------:R-:W-:Y:S01]  /*27970*/  FSEL R245, R245, R0, !P2 ;  /* 0x00000000f5f57208 */ /* 0x000fe20005000000 */
[----:B------:R-:W2:Y:S01]  /*27980*/  S2R R246, SR_TID.X ;  /* 0x0000000000f67919 */ /* 0x000ea20000002100 */
[----:B------:R-:W-:-:S05]  /*27990*/  @P1 FMUL R0, R0, 0.25 ;  /* 0x3e80000000001820 */ /* 0x000fca0000400000 */
[----:B------:R-:W-:-:S06]  /*279a0*/  @!P3 FMUL R0, R0, 16777216 ;  /* 0x4b8000000000b820 */ /* 0x000fcc0000400000 */
[----:B------:R-:W3:Y:S01]  /*279b0*/  MUFU.RCP R0, R0 ;  /* 0x0000000000007308 */ /* 0x000ee20000001000 */
[----:B------:R-:W4:Y:S02]  /*279c0*/  @!P0 SYNCS.CCTL.IV [UR9+0x40000] ;  /* 0x04000000ff0089b1 */ /* 0x000f240008000009 */
[----:B----4-:R-:W-:Y:S06]  /*279d0*/  BAR.SYNC.DEFER_BLOCKING 0x0 ;  /* 0x0000000000007b1d */ /* 0x010fec0000010000 */
[----:B-----5:R-:W4:Y:S01]  /*279e0*/  LDTM.x64 R180, tmem[UR6] ;  /* 0x0000000600b479ee */ /* 0x020f220008340000 */
[----:B--2---:R-:W-:-:S02]  /*279f0*/  LOP3.LUT R2, R246, 0x10, RZ, 0xc0, !PT ;  /* 0x00000010f6027812 */ /* 0x004fc400078ec0ff */
[----:B------:R-:W-:Y:S02]  /*27a00*/  LOP3.LUT R3, R246, 0xf, RZ, 0xc0, !PT ;  /* 0x0000000ff6037812 */ /* 0x000fe400078ec0ff */
[----:B------:R-:W-:Y:S02]  /*27a10*/  LEA R2, R2, UR9, 0x7 ;  /* 0x0000000902027c11 */ /* 0x000fe4000f8e38ff */
[----:B------:R-:W-:-:S03]  /*27a20*/  LOP3.LUT R7, R246, 0x60, RZ, 0xc0, !PT ;  /* 0x00000060f6077812 */ /* 0x000fc600078ec0ff */
[----:B------:R-:W-:Y:S01]  /*27a30*/  IMAD R2, R3, 0x10, R2 ;  /* 0x0000001003027824 */ /* 0x000fe200078e0202 */
[----:B------:R-:W2:Y:S03]  /*27a40*/  @!P0 SYNCS.CCTL.IV [UR9+0x40008] ;  /* 0x04000800ff0089b1 */ /* 0x000ea60008000009 */
[----:B------:R-:W-:Y:S02]  /*27a50*/  IMAD R2, R7, 0x8, R2 ;  /* 0x0000000807027824 */ /* 0x000fe400078e0202 */
[----:B----4-:R-:W-:Y:S01]  /*27a60*/  @P1 FMUL R180, R180, 0.25 ;  /* 0x3e800000b4b41820 */ /* 0x010fe20000400000 */
[----:B------:R-:W-:Y:S01]  /*27a70*/  @P1 FMUL R182, R182, 0.25 ;  /* 0x3e800000b6b61820 */ /* 0x000fe20000400000 */
[----:B------:R-:W-:Y:S01]  /*27a80*/  @P1 FMUL R184, R184, 0.25 ;  /* 0x3e800000b8b81820 */ /* 0x000fe20000400000 */
[----:B------:R-:W-:Y:S01]  /*27a90*/  @P1 FMUL R186, R186, 0.25 ;  /* 0x3e800000baba1820 */ /* 0x000fe20000400000 */
[----:B------:R-:W-:Y:S01]  /*27aa0*/  @!P3 FMUL R180, R180, 16777216 ;  /* 0x4b800000b4b4b820 */ /* 0x000fe20000400000 */
[----:B------:R-:W-:Y:S01]  /*27ab0*/  @!P3 FMUL R182, R182, 16777216 ;  /* 0x4b800000b6b6b820 */ /* 0x000fe20000400000 */
[----:B------:R-:W-:Y:S01]  /*27ac0*/  @!P3 FMUL R184, R184, 16777216 ;  /* 0x4b800000b8b8b820 */ /* 0x000fe20000400000 */
[----:B------:R-:W-:Y:S01]  /*27ad0*/  @!P3 FMUL R186, R186, 16777216 ;  /* 0x4b800000babab820 */ /* 0x000fe20000400000 */
[----:B------:R-:W-:Y:S01]  /*27ae0*/  @P1 FMUL R181, R181, 0.25 ;  /* 0x3e800000b5b51820 */ /* 0x000fe20000400000 */
        /* <DEDUP_REMOVED lines=11> */
[C---:B---3--:R-:W-:Y:S01]  /*27ba0*/  FMUL R180, R0.reuse, R180 ;  /* 0x000000b400b47220 */ /* 0x048fe20000400000 */
[C---:B------:R-:W-:Y:S01]  /*27bb0*/  FMUL R3, R0.reuse, R182 ;  /* 0x000000b600037220 */ /* 0x040fe20000400000 */
[C---:B------:R-:W-:Y:S01]  /*27bc0*/  FMUL R184, R0.reuse, R184 ;  /* 0x000000b800b87220 */ /* 0x040fe20000400000 */
[----:B------:R-:W-:Y:S01]  /*27bd0*/  FMUL R5, R0, R186 ;  /* 0x000000ba00057220 */ /* 0x000fe20000400000 */
[----:B------:R-:W-:Y:S01]  /*27be0*/  @!P3 FMUL R181, R181, 16777216 ;  /* 0x4b800000b5b5b820 */ /* 0x000fe20000400000 */
        /* <DEDUP_REMOVED lines=22> */
[----:B------:R-:W-:Y:S01]  /*27d50*/  FMUL R6, R0, R195 ;  /* 0x000000c300067220 */ /* 0x000fe20000400000 */
[----:B------:R-:W-:Y:S01]  /*27d60*/  F2FP.F16.F32.PACK_AB R248, R183, R248 ;  /* 0x000000f8b7f8723e */ /* 0x000fe200000000ff */
[----:B------:R-:W-:Y:S01]  /*27d70*/  @P1 FMUL R196, R196, 0.25 ;  /* 0x3e800000c4c41820 */ /* 0x000fe20000400000 */
[----:B------:R-:W-:Y:S01]  /*27d80*/  F2FP.F16.F32.PACK_AB R249, R4, R249 ;  /* 0x000000f904f9723e */ /* 0x000fe200000000ff */
[----:B------:R-:W-:Y:S01]  /*27d90*/  @P1 FMUL R198, R198, 0.25 ;  /* 0x3e800000c6c61820 */ /* 0x000fe20000400000 */
[----:B---3--:R-:W-:Y:S01]  /*27da0*/  F2FP.F16.F32.PACK_AB R240, R3, R180 ;  /* 0x000000b403f0723e */ /* 0x008fe200000000ff */
[C---:B------:R-:W-:Y:S01]  /*27db0*/  FMUL R3, R0.reuse, R190 ;  /* 0x000000be00037220 */ /* 0x040fe20000400000 */
[----:B------:R-:W-:Y:S01]  /*27dc0*/  F2FP.F16.F32.PACK_AB R241, R5, R184 ;  /* 0x000000b805f1723e */ /* 0x000fe200000000ff */
[----:B------:R-:W-:Y:S01]  /*27dd0*/  FMUL R5, R0, R194 ;  /* 0x000000c200057220 */ /* 0x000fe20000400000 */
[----:B------:R-:W-:Y:S01]  /*27de0*/  F2FP.F16.F32.PACK_AB R250, R191, R250 ;  /* 0x000000fabffa723e */ /* 0x000fe200000000ff */
[----:B------:R-:W-:Y:S01]  /*27df0*/  @!P3 FMUL R196, R196, 16777216 ;  /* 0x4b800000c4c4b820 */ /* 0x000fe20000400000 */
[----:B------:R-:W-:Y:S01]  /*27e00*/  F2FP.F16.F32.PACK_AB R242, R3, R188 ;  /* 0x000000bc03f2723e */ /* 0x000fe200000000ff */
[----:B------:R-:W-:Y:S01]  /*27e10*/  @!P3 FMUL R198, R198, 16777216 ;  /* 0x4b800000c6c6b820 */ /* 0x000fe20000400000 */
[----:B------:R-:W-:Y:S01]  /*27e20*/  F2FP.F16.F32.PACK_AB R243, R5, R192 ;  /* 0x000000c005f3723e */ /* 0x000fe200000000ff */
[----:B------:R-:W-:Y:S01]  /*27e30*/  @P1 FMUL R204, R204, 0.25 ;  /* 0x3e800000cccc1820 */ /* 0x000fe20000400000 */
[----:B------:R-:W-:Y:S01]  /*27e40*/  F2FP.F16.F32.PACK_AB R251, R6, R251 ;  /* 0x000000fb06fb723e */ /* 0x000fe200000000ff */
[----:B------:R-:W-:Y:S01]  /*27e50*/  LDTM.x64 R132, tmem[UR6+0x40] ;  /* 0x00004006008479ee */ /* 0x000fe20008340000 */
[----:B0-----:R-:W-:Y:S01]  /*27e60*/  LDTM.x64 R68, tmem[UR6+0x80] ;  /* 0x00008006004479ee */ /* 0x001fe20008340000 */
[----:B------:R-:W0:Y:S01]  /*27e70*/  LDTM.x64 R4, tmem[UR6+0xc0] ;  /* 0x0000c006000479ee */ /* 0x000e220008340000 */
[----:B------:R-:W-:Y:S01]  /*27e80*/  NOP ;  /* 0x0000000000007918 */ /* 0x000fe20000000000 */
[----:B--2---:R-:W-:Y:S01]  /*27e90*/  STS.128 [R2], R240 ;  /* 0x000000f002007388 */ /* 0x004fe20000000c00 */
[----:B------:R-:W-:Y:S01]  /*27ea0*/  @P1 FMUL R206, R206, 0.25 ;  /* 0x3e800000cece1820 */ /* 0x000fe20000400000 */
[C---:B------:R-:W-:Y:S01]  /*27eb0*/  FMUL R196, R0.reuse, R196 ;  /* 0x000000c400c47220 */ /* 0x040fe20000400000 */
[----:B------:R-:W-:Y:S01]  /*27ec0*/  FMUL R3, R0, R198 ;  /* 0x000000c600037220 */ /* 0x000fe20000400000 */
[----:B------:R2:W-:Y:S01]  /*27ed0*/  STS.128 [R2+0x400], R248 ;  /* 0x000400f802007388 */ /* 0x0005e20000000c00 */
[----:B------:R-:W-:Y:S01]  /*27ee0*/  @!P3 FMUL R204, R204, 16777216 ;  /* 0x4b800000ccccb820 */ /* 0x000fe20000400000 */
[----:B------:R-:W-:Y:S01]  /*27ef0*/  @!P3 FMUL R206, R206, 16777216 ;  /* 0x4b800000ceceb820 */ /* 0x000fe20000400000 */
[----:B------:R-:W-:Y:S01]  /*27f00*/  @P1 FMUL R200, R200, 0.25 ;  /* 0x3e800000c8c81820 */ /* 0x000fe20000400000 */
[----:B------:R-:W-:Y:S01]  /*27f10*/  @P1 FMUL R202, R202, 0.25 ;  /* 0x3e800000caca1820 */ /* 0x000fe20000400000 */
[----:B------:R-:W-:Y:S01]  /*27f20*/  @P1 FMUL R197, R197, 0.25 ;  /* 0x3e800000c5c51820 */ /* 0x000fe20000400000 */
[----:B------:R-:W-:Y:S01]  /*27f30*/  @P1 FMUL R199, R199, 0.25 ;  /* 0x3e800000c7c71820 */ /* 0x000fe20000400000 */
[----:B------:R-:W-:Y:S01]  /*27f40*/  @!P3 FMUL R200, R200, 16777216 ;  /* 0x4b800000c8c8b820 */ /* 0x000fe20000400000 */
[----:B------:R-:W-:Y:S01]  /*27f50*/  @!P3 FMUL R202, R202, 16777216 ;  /* 0x4b800000cacab820 */ /* 0x000fe20000400000 */
[----:B------:R-:W-:Y:S01]  /*27f60*/  @P1 FMUL R201, R201, 0.25 ;  /* 0x3e800000c9c91820 */ /* 0x000fe20000400000 */
[----:B------:R-:W-:Y:S01]  /*27f70*/  @P1 FMUL R203, R203, 0.25 ;  /* 0x3e800000cbcb1820 */ /* 0x000fe20000400000 */
[----:B------:R-:W-:Y:S01]  /*27f80*/  @P1 FMUL R208, R208, 0.25 ;  /* 0x3e800000d0d01820 */ /* 0x000fe20000400000 */
[----:B------:R-:W-:Y:S01]  /*27f90*/  @P1 FMUL R210, R210, 0.25 ;  /* 0x3e800000d2d21820 */ /* 0x000fe20000400000 */
[----:B--2---:R-:W-:Y:S01]  /*27fa0*/  F2FP.F16.F32.PACK_AB R248, R3, R196 ;  /* 0x000000c403f8723e */ /* 0x004fe200000000ff */
[C---:B------:R-:W-:Y:S01]  /*27fb0*/  FMUL R250, R0.reuse, R204 ;  /* 0x000000cc00fa7220 */ /* 0x040fe20000400000 */
[----:B------:R-:W-:Y:S01]  /*27fc0*/  FMUL R3, R0, R206 ;  /* 0x000000ce00037220 */ /* 0x000fe20000400000 */
[----:B------:R-:W-:Y:S01]  /*27fd0*/  @!P3 FMUL R197, R197, 16777216 ;  /* 0x4b800000c5c5b820 */ /* 0x000fe20000400000 */
[----:B------:R-:W-:Y:S01]  /*27fe0*/  @!P3 FMUL R199, R199, 16777216 ;  /* 0x4b800000c7c7b820 */ /* 0x000fe20000400000 */
[----:B------:R-:W-:Y:S01]  /*27ff0*/  @P1 FMUL R205, R205, 0.25 ;  /* 0x3e800000cdcd1820 */ /* 0x000fe20000400000 */
[----:B------:R-:W-:Y:S01]  /*28000*/  @P1 FMUL R207, R207, 0.25 ;  /* 0x3e800000cfcf1820 */ /* 0x000fe20000400000 */
[----:B------:R-:W-:Y:S01]  /*28010*/  F2FP.F16.F32.PACK_AB R250, R3, R250 ;  /* 0x000000fa03fa723e */ /* 0x000fe200000000ff */
[----:B------:R-:W-:Y:S01]  /*28020*/  @P1 FMUL R209, R209, 0.25 ;  /* 0x3e800000d1d11820 */ /* 0x000fe20000400000 */
[----:B------:R-:W-:Y:S01]  /*28030*/  LOP3.LUT R3, R246, 0x7f, RZ, 0xc0, !PT ;  /* 0x0000007ff6037812 */ /* 0x000fe200078ec0ff */
[----:B------:R-:W-:Y:S01]  /*28040*/  @P1 FMUL R211, R211, 0.25 ;  /* 0x3e800000d3d31820 */ /* 0x000fe20000400000 */
[C---:B------:R-:W-:Y:S01]  /*28050*/  FMUL R249, R0.reuse, R200 ;  /* 0x000000c800f97220 */ /* 0x040fe20000400000 */
[C---:B------:R-:W-:Y:S01]  /*28060*/  FMUL R202, R0.reuse, R202 ;  /* 0x000000ca00ca7220 */ /* 0x040fe20000400000 */
[----:B------:R-:W-:Y:S01]  /*28070*/  LEA R247, R3, UR9, 0x4 ;  /* 0x0000000903f77c11 */ /* 0x000fe2000f8e20ff */
[----:B0-----:R-:W-:Y:S01]  /*28080*/  BAR.SYNC.DEFER_BLOCKING 0x0 ;  /* 0x0000000000007b1d */ /* 0x001fe20000010000 */
[C---:B------:R-:W-:Y:S01]  /*28090*/  FMUL R196, R0.reuse, R197 ;  /* 0x000000c500c47220 */ /* 0x040fe20000400000 */
[----:B------:R-:W-:Y:S01]  /*280a0*/  FMUL R199, R0, R199 ;  /* 0x000000c700c77220 */ /* 0x000fe20000400000 */
[----:B------:R-:W-:Y:S01]  /*280b0*/  @!P3 FMUL R201, R201, 16777216 ;  /* 0x4b800000c9c9b820 */ /* 0x000fe20000400000 */
[----:B------:R-:W-:Y:S01]  /*280c0*/  @!P3 FMUL R203, R203, 16777216 ;  /* 0x4b800000cbcbb820 */ /* 0x000fe20000400000 */
[----:B------:R-:W-:Y:S01]  /*280d0*/  @!P3 FMUL R208, R208, 16777216 ;  /* 0x4b800000d0d0b820 */ /* 0x000fe20000400000 */
[----:B------:R-:W-:Y:S01]  /*280e0*/  @!P3 FMUL R210, R210, 16777216 ;  /* 0x4b800000d2d2b820 */ /* 0x000fe20000400000 */
[----:B------:R-:W-:Y:S01]  /*280f0*/  @!P3 FMUL R205, R205, 16777216 ;  /* 0x4b800000cdcdb820 */ /* 0x000fe20000400000 */
[----:B------:R-:W-:Y:S01]  /*28100*/  STL [R1+0xa4], R247 ;  /* 0x0000a4f701007387 */ /* 0x000fe20000100800 */
[----:B------:R-:W-:Y:S01]  /*28110*/  @!P3 FMUL R207, R207, 16777216 ;  /* 0x4b800000cfcfb820 */ /* 0x000fe20000400000 */
[----:B------:R-:W-:Y:S01]  /*28120*/  @!P3 FMUL R209, R209, 16777216 ;  /* 0x4b800000d1d1b820 */ /* 0x000fe20000400000 */
[----:B------:R-:W-:Y:S01]  /*28130*/  @!P3 FMUL R211, R211, 16777216 ;  /* 0x4b800000d3d3b820 */ /* 0x000fe20000400000 */
[----:B------:R-:W-:Y:S01]  /*28140*/  F2FP.F16.F32.PACK_AB R249, R202, R249 ;  /* 0x000000f9caf9723e */ /* 0x000fe200000000ff */
[----:B------:R-:W0:Y:S01]  /*28150*/  LDS.128 R240, [R247] ;  /* 0x00000000f7f07984 */ /* 0x000e220000000c00 */
[----:B------:R-:W-:Y:S01]  /*28160*/  F2FP.F16.F32.PACK_AB R196, R199, R196 ;  /* 0x000000c4c7c4723e */ /* 0x000fe200000000ff */
        /* <DEDUP_REMOVED lines=8> */
[----:B------:R-:W-:-:S02]  /*281f0*/  F2FP.F16.F32.PACK_AB R197, R198, R197 ;  /* 0x000000c5c6c5723e */ /* 0x000fc400000000ff */
[----:B------:R-:W-:Y:S02]  /*28200*/  F2FP.F16.F32.PACK_AB R251, R210, R251 ;  /* 0x000000fbd2fb723e */ /* 0x000fe400000000ff */
[----:B------:R-:W-:Y:S02]  /*28210*/  F2FP.F16.F32.PACK_AB R198, R200, R205 ;  /* 0x000000cdc8c6723e */ /* 0x000fe400000000ff */
[----:B------:R-:W-:Y:S01]  /*28220*/  F2FP.F16.F32.PACK_AB R199, R202, R199 ;  /* 0x000000c7cac7723e */ /* 0x000fe200000000ff */
[----:B0-----:R-:W-:Y:S04]  /*28230*/  STL.64 [R1+0x10], R240 ;  /* 0x000010f001007387 */ /* 0x001fe80000100a00 */
[----:B------:R-:W-:Y:S04]  /*28240*/  STL.64 [R1+0x18], R242 ;  /* 0x000018f201007387 */ /* 0x000fe80000100a00 */
[----:B------:R-:W0:Y:S01]  /*28250*/  LDS.128 R240, [R247+0x800] ;  /* 0x00080000f7f07984 */ /* 0x000e220000000c00 */
[----:B------:R-:W-:Y:S01]  /*28260*/  BAR.SYNC.DEFER_BLOCKING 0x0 ;  /* 0x0000000000007b1d */ /* 0x000fe20000010000 */
        /* <DEDUP_REMOVED lines=8> */
[C---:B------:R-:W-:Y:S01]  /*282f0*/  FMUL R212, R0.reuse, R212 ;  /* 0x000000d400d47220 */ /* 0x040fe20000400000 */
[----:B------:R-:W-:Y:S01]  /*28300*/  FMUL R201, R0, R214 ;  /* 0x000000d600c97220 */ /* 0x000fe20000400000 */
[----:B------:R-:W-:Y:S04]  /*28310*/  STS.128 [R2], R248 ;  /* 0x000000f802007388 */ /* 0x000fe80000000c00 */
[----:B------:R2:W-:Y:S01]  /*28320*/  STS.128 [R2+0x400], R196 ;  /* 0x000400c402007388 */ /* 0x0005e20000000c00 */
[----:B------:R-:W-:Y:S01]  /*28330*/  BAR.SYNC.DEFER_BLOCKING 0x0 ;  /* 0x0000000000007b1d */ /* 0x000fe20000010000 */
[----:B------:R-:W-:Y:S01]  /*28340*/  @!P3 FMUL R220, R220, 16777216 ;  /* 0x4b800000dcdcb820 */ /* 0x000fe20000400000 */
[----:B------:R-:W-:Y:S01]  /*28350*/  @!P3 FMUL R222, R222, 16777216 ;  /* 0x4b800000dedeb820 */ /* 0x000fe20000400000 */
[----:B------:R-:W-:Y:S01]  /*28360*/  @!P3 FMUL R224, R224, 16777216 ;  /* 0x4b800000e0e0b820 */ /* 0x000fe20000400000 */
[----:B------:R-:W-:-:S03]  /*28370*/  @!P3 FMUL R226, R226, 16777216 ;  /* 0x4b800000e2e2b820 */ /* 0x000fc60000400000 */
[----:B------:R-:W-:Y:S01]  /*28380*/  FMUL R224, R0, R224 ;  /* 0x000000e000e07220 */ /* 0x000fe20000400000 */
[----:B------:R-:W-:Y:S01]  /*28390*/  @P1 FMUL R216, R216, 0.25 ;  /* 0x3e800000d8d81820 */ /* 0x000fe20000400000 */
[----:B------:R-:W-:Y:S01]  /*283a0*/  @P1 FMUL R218, R218, 0.25 ;  /* 0x3e800000dada1820 */ /* 0x000fe20000400000 */
[----:B------:R-:W-:Y:S01]  /*283b0*/  @P1 FMUL R164, R164, 0.25 ;  /* 0x3e800000a4a41820 */ /* 0x000fe20000400000 */
[----:B------:R-:W-:Y:S01]  /*283c0*/  @P1 FMUL R217, R217, 0.25 ;  /* 0x3e800000d9d91820 */ /* 0x000fe20000400000 */
[----:B--2---:R-:W-:Y:S01]  /*283d0*/  F2FP.F16.F32.PACK_AB R196, R201, R212 ;  /* 0x000000d4c9c4723e */ /* 0x004fe200000000ff */
[C---:B------:R-:W-:Y:S01]  /*283e0*/  FMUL R198, R0.reuse, R220 ;  /* 0x000000dc00c67220 */ /* 0x040fe20000400000 */
[C---:B------:R-:W-:Y:S01]  /*283f0*/  FMUL R199, R0.reuse, R222 ;  /* 0x000000de00c77220 */ /* 0x040fe20000400000 */
[----:B------:R-:W-:Y:S01]  /*28400*/  FMUL R201, R0, R226 ;  /* 0x000000e200c97220 */ /* 0x000fe20000400000 */
[----:B------:R-:W-:Y:S01]  /*28410*/  @P1 FMUL R229, R229, 0.25 ;  /* 0x3e800000e5e51820 */ /* 0x000fe20000400000 */
[----:B------:R-:W-:Y:S01]  /*28420*/  @P1 FMUL R228, R228, 0.25 ;  /* 0x3e800000e4e41820 */ /* 0x000fe20000400000 */
[----:B------:R-:W-:Y:S01]  /*28430*/  @P1 FMUL R72, R72, 0.25 ;  /* 0x3e80000048481820 */ /* 0x000fe20000400000 */
[----:B------:R-:W-:Y:S01]  /*28440*/  F2FP.F16.F32.PACK_AB R198, R199, R198 ;  /* 0x000000c6c7c6723e */ /* 0x000fe200000000ff */
[----:B------:R-:W-:Y:S01]  /*28450*/  @P1 FMUL R182, R182, 0.25 ;  /* 0x3e800000b6b61820 */ /* 0x000fe20000400000 */
[----:B------:R-:W-:Y:S01]  /*28460*/  F2FP.F16.F32.PACK_AB R199, R201, R224 ;  /* 0x000000e0c9c7723e */ /* 0x000fe200000000ff */
[----:B------:R-:W-:Y:S01]  /*28470*/  @P1 FMUL R225, R225, 0.25 ;  /* 0x3e800000e1e11820 */ /* 0x000fe20000400000 */
[----:B------:R-:W-:Y:S01]  /*28480*/  @P1 FMUL R231, R231, 0.25 ;  /* 0x3e800000e7e71820 */ /* 0x000fe20000400000 */
[----:B------:R-:W2:Y:S04]  /*28490*/  LDS.128 R200, [R247] ;  /* 0x00000000f7c87984 */ /* 0x000ea80000000c00 */
[----:B------:R-:W-:Y:S01]  /*284a0*/  LDS.128 R204, [R247+0x800] ;  /* 0x00080000f7cc7984 */ /* 0x000fe20000000c00 */
[----:B------:R-:W-:Y:S01]  /*284b0*/  @!P3 FMUL R216, R216, 16777216 ;  /* 0x4b800000d8d8b820 */ /* 0x000fe20000400000 */
[----:B------:R-:W-:Y:S01]  /*284c0*/  @!P3 FMUL R218, R218, 16777216 ;  /* 0x4b800000dadab820 */ /* 0x000fe20000400000 */
[----:B------:R-:W-:Y:S01]  /*284d0*/  @P1 FMUL R92, R92, 0.25 ;  /* 0x3e8000005c5c1820 */ /* 0x000fe20000400000 */
[----:B------:R-:W-:Y:S01]  /*284e0*/  @P1 FMUL R134, R134, 0.25 ;  /* 0x3e80000086861820 */ /* 0x000fe20000400000 */
[C---:B------:R-:W-:Y:S01]  /*284f0*/  FMUL R197, R0.reuse, R216 ;  /* 0x000000d800c57220 */ /* 0x040fe20000400000 */
[----:B------:R-:W-:Y:S01]  /*28500*/  FMUL R218, R0, R218 ;  /* 0x000000da00da7220 */ /* 0x000fe20000400000 */
[----:B------:R-:W-:Y:S01]  /*28510*/  @!P3 FMUL R164, R164, 16777216 ;  /* 0x4b800000a4a4b820 */ /* 0x000fe20000400000 */
[----:B------:R-:W-:Y:S01]  /*28520*/  @!P3 FMUL R217, R217, 16777216 ;  /* 0x4b800000d9d9b820 */ /* 0x000fe20000400000 */
[----:B------:R-:W-:Y:S01]  /*28530*/  @!P3 FMUL R229, R229, 16777216 ;  /* 0x4b800000e5e5b820 */ /* 0x000fe20000400000 */
[----:B------:R-:W-:Y:S01]  /*28540*/  @P1 FMUL R69, R69, 0.25 ;  /* 0x3e80000045451820 */ /* 0x000fe20000400000 */
[----:B------:R-:W-:Y:S01]  /*28550*/  F2FP.F16.F32.PACK_AB R197, R218, R197 ;  /* 0x000000c5dac5723e */ /* 0x000fe200000000ff */
[----:B------:R-:W-:Y:S01]  /*28560*/  BAR.SYNC.DEFER_BLOCKING 0x0 ;  /* 0x0000000000007b1d */ /* 0x000fe20000010000 */
[----:B------:R-:W-:Y:S01]  /*28570*/  @!P3 FMUL R228, R228, 16777216 ;  /* 0x4b800000e4e4b820 */ /* 0x000fe20000400000 */
[----:B------:R-:W-:Y:S01]  /*28580*/  @!P3 FMUL R72, R72, 16777216 ;  /* 0x4b8000004848b820 */ /* 0x000fe20000400000 */
[----:B------:R-:W-:Y:S01]  /*28590*/  @!P3 FMUL R182, R182, 16777216 ;  /* 0x4b800000b6b6b820 */ /* 0x000fe20000400000 */
[C---:B------:R-:W-:Y:S01]  /*285a0*/  FMUL R164, R0.reuse, R164 ;  /* 0x000000a400a47220 */ /* 0x040fe20000400000 */
[----:B------:R-:W-:Y:S01]  /*285b0*/  @!P3 FMUL R225, R225, 16777216 ;  /* 0x4b800000e1e1b820 */ /* 0x000fe20000400000 */
[----:B------:R-:W-:Y:S01]  /*285c0*/  @!P3 FMUL R231, R231, 16777216 ;  /* 0x4b800000e7e7b820 */ /* 0x000fe20000400000 */
[----:B------:R-:W-:Y:S01]  /*285d0*/  FMUL R218, R0, R229 ;  /* 0x000000e500da7220 */ /* 0x000fe20000400000 */
[----:B------:R-:W-:Y:S01]  /*285e0*/  @!P3 FMUL R92, R92, 16777216 ;  /* 0x4b8000005c5cb820 */ /* 0x000fe20000400000 */
[----:B------:R-:W-:Y:S01]  /*285f0*/  @P1 FMUL R8, R8, 0.25 ;  /* 0x3e80000008081820 */ /* 0x000fe20000400000 */
[----:B------:R-:W-:Y:S01]  /*28600*/  @!P3 FMUL R134, R134, 16777216 ;  /* 0x4b8000008686b820 */ /* 0x000fe20000400000 */
[----:B------:R-:W-:Y:S01]  /*28610*/  @!P3 FMUL R69, R69, 16777216 ;  /* 0x4b8000004545b820 */ /* 0x000fe20000400000 */
[C---:B------:R-:W-:Y:S01]  /*28620*/  FMUL R220, R0.reuse, R182 ;  /* 0x000000b600dc7220 */ /* 0x040fe20000400000 */
[----:B------:R-:W-:Y:S01]  /*28630*/  FMUL R251, R0, R231 ;  /* 0x000000e700fb7220 */ /* 0x000fe20000400000 */
[----:B------:R-:W-:Y:S01]  /*28640*/  @!P3 FMUL R8, R8, 16777216 ;  /* 0x4b8000000808b820 */ /* 0x000fe20000400000 */
[----:B0-----:R-:W-:Y:S04]  /*28650*/  STL.64 [R1], R240 ;  /* 0x000000f001007387 */ /* 0x001fe80000100a00 */
[----:B------:R0:W-:Y:S04]  /*28660*/  STL.64 [R1+0x8], R242 ;  /* 0x000008f201007387 */ /* 0x0001e80000100a00 */
[----:B------:R3:W-:Y:S04]  /*28670*/  STS.128 [R2], R196 ;  /* 0x000000c402007388 */ /* 0x0007e80000000c00 */
[----:B0-----:R-:W4:Y:S04]  /*28680*/  LDL.LU.64 R242, [R1+0x1170] ;  /* 0x0011700001f27983 */ /* 0x001f280000300a00 */
[----:B------:R-:W2:Y:S01]  /*28690*/  LDL.LU.64 R240, [R1+0x1168] ;  /* 0x0011680001f07983 */ /* 0x000ea20000300a00 */
[----:B------:R-:W-:Y:S01]  /*286a0*/  @P1 FMUL R213, R213, 0.25 ;  /* 0x3e800000d5d51820 */ /* 0x000fe20000400000 */
[----:B------:R-:W-:Y:S01]  /*286b0*/  @P1 FMUL R215, R215, 0.25 ;  /* 0x3e800000d7d71820 */ /* 0x000fe20000400000 */
[----:B------:R-:W-:Y:S01]  /*286c0*/  @P1 FMUL R219, R219, 0.25 ;  /* 0x3e800000dbdb1820 */ /* 0x000fe20000400000 */
[----:B------:R-:W-:Y:S01]  /*286d0*/  @P1 FMUL R221, R221, 0.25 ;  /* 0x3e800000dddd1820 */ /* 0x000fe20000400000 */
[C---:B---3--:R-:W-:Y:S01]  /*286e0*/  FMUL R197, R0.reuse, R217 ;  /* 0x000000d900c57220 */ /* 0x048fe20000400000 */
[C---:B------:R-:W-:Y:S01]  /*286f0*/  FMUL R217, R0.reuse, R228 ;  /* 0x000000e400d97220 */ /* 0x040fe20000400000 */
[----:B------:R-:W-:Y:S01]  /*28700*/  FMUL R228, R0, R72 ;  /* 0x0000004800e47220 */ /* 0x000fe20000400000 */
[----:B------:R-:W-:-:S02]  /*28710*/  IMAD.MOV.U32 R72, RZ, RZ, R164 ;  /* 0x000000ffff487224 */ /* 0x000fc400078e00a4 */
[C---:B------:R-:W-:Y:S01]  /*28720*/  FMUL R199, R0.reuse, R225 ;  /* 0x000000e100c77220 */ /* 0x040fe20000400000 */
[C---:B------:R-:W-:Y:S01]  /*28730*/  FMUL R164, R0.reuse, R92 ;  /* 0x0000005c00a47220 */ /* 0x040fe20000400000 */
[C---:B------:R-:W-:Y:S01]  /*28740*/  FMUL R225, R0.reuse, R134 ;  /* 0x0000008600e17220 */ /* 0x040fe20000400000 */
[----:B------:R-:W-:Y:S01]  /*28750*/  MOV R92, R218 ;  /* 0x000000da005c7202 */ /* 0x000fe20000000f00 */
[C---:B------:R-:W-:Y:S01]  /*28760*/  FMUL R134, R0.reuse, R69 ;  /* 0x0000004500867220 */ /* 0x040fe20000400000 */
[----:B------:R-:W-:Y:S02]  /*28770*/  IMAD.MOV.U32 R69, RZ, RZ, R220 ;  /* 0x000000ffff457224 */ /* 0x000fe400078e00dc */
[C---:B------:R-:W-:Y:S01]  /*28780*/  FMUL R220, R0.reuse, R8 ;  /* 0x0000000800dc7220 */ /* 0x040fe20000400000 */
[----:B------:R-:W-:Y:S01]  /*28790*/  F2FP.F16.F32.PACK_AB R8, R251, R92 ;  /* 0x0000005cfb08723e */ /* 0x000fe200000000ff */
[----:B------:R-:W-:Y:S01]  /*287a0*/  @!P3 FMUL R213, R213, 16777216 ;  /* 0x4b800000d5d5b820 */ /* 0x000fe20000400000 */
[----:B------:R-:W3:Y:S01]  /*287b0*/  LDL.LU R251, [R1+0xa4] ;  /* 0x0000a40001fb7983 */ /* 0x000ee20000300800 */
[----:B------:R-:W-:Y:S01]  /*287c0*/  @!P3 FMUL R215, R215, 16777216 ;  /* 0x4b800000d7d7b820 */ /* 0x000fe20000400000 */
[----:B------:R-:W-:Y:S01]  /*287d0*/  @P1 FMUL R223, R223, 0.25 ;  /* 0x3e800000dfdf1820 */ /* 0x000fe20000400000 */
[C---:B------:R-:W-:Y:S01]  /*287e0*/  FMUL R213, R0.reuse, R213 ;  /* 0x000000d500d57220 */ /* 0x040fe20000400000 */
[----:B------:R-:W-:Y:S01]  /*287f0*/  @!P3 FMUL R219, R219, 16777216 ;  /* 0x4b800000dbdbb820 */ /* 0x000fe20000400000 */
[C---:B------:R-:W-:Y:S01]  /*28800*/  FMUL R208, R0.reuse, R215 ;  /* 0x000000d700d07220 */ /* 0x040fe20000400000 */
[----:B------:R-:W-:Y:S01]  /*28810*/  @!P3 FMUL R221, R221, 16777216 ;  /* 0x4b800000ddddb820 */ /* 0x000fe20000400000 */
[----:B------:R-:W-:Y:S01]  /*28820*/  @!P3 FMUL R223, R223, 16777216 ;  /* 0x4b800000dfdfb820 */ /* 0x000fe20000400000 */
[----:B------:R-:W-:Y:S01]  /*28830*/  FMUL R198, R0, R219 ;  /* 0x000000db00c67220 */ /* 0x000fe20000400000 */
[----:B------:R-:W-:Y:S01]  /*28840*/  @P1 FMUL R227, R227, 0.25 ;  /* 0x3e800000e3e31820 */ /* 0x000fe20000400000 */
[----:B------:R-:W-:Y:S01]  /*28850*/  F2FP.F16.F32.PACK_AB R196, R208, R213 ;  /* 0x000000d5d0c4723e */ /* 0x000fe200000000ff */
[C---:B------:R-:W-:Y:S01]  /*28860*/  FMUL R221, R0.reuse, R221 ;  /* 0x000000dd00dd7220 */ /* 0x040fe20000400000 */
[----:B------:R-:W-:Y:S01]  /*28870*/  FMUL R208, R0, R223 ;  /* 0x000000df00d07220 */ /* 0x000fe20000400000 */
[----:B------:R-:W-:Y:S01]  /*28880*/  F2FP.F16.F32.PACK_AB R197, R198, R197 ;  /* 0x000000c5c6c5723e */ /* 0x000fe200000000ff */
[----:B------:R-:W-:Y:S01]  /*28890*/  @!P3 FMUL R227, R227, 16777216 ;  /* 0x4b800000e3e3b820 */ /* 0x000fe20000400000 */
[----:B------:R-:W-:Y:S01]  /*288a0*/  @P1 FMUL R133, R133, 0.25 ;  /* 0x3e80000085851820 */ /* 0x000fe20000400000 */
[----:B------:R-:W-:Y:S01]  /*288b0*/  @P1 FMUL R166, R166, 0.25 ;  /* 0x3e800000a6a61820 */ /* 0x000fe20000400000 */
[----:B------:R-:W-:Y:S01]  /*288c0*/  F2FP.F16.F32.PACK_AB R198, R208, R221 ;  /* 0x000000ddd0c6723e */ /* 0x000fe200000000ff */
[----:B------:R-:W-:-:S02]  /*288d0*/  VIADD R208, R245, 0xc0cafb0d ;  /* 0xc0cafb0df5d07836 */ /* 0x000fc40000000000 */
[----:B------:R-:W-:Y:S01]  /*288e0*/  FMUL R210, R0, R227 ;  /* 0x000000e300d27220 */ /* 0x000fe20000400000 */
[----:B------:R-:W-:Y:S01]  /*288f0*/  @P1 FMUL R132, R132, 0.25 ;  /* 0x3e80000084841820 */ /* 0x000fe20000400000 */
[----:B------:R-:W-:Y:S01]  /*28900*/  @P1 FMUL R139, R139, 0.25 ;  /* 0x3e8000008b8b1820 */ /* 0x000fe20000400000 */
[----:B------:R-:W-:Y:S01]  /*28910*/  @P1 FMUL R148, R148, 0.25 ;  /* 0x3e80000094941820 */ /* 0x000fe20000400000 */
[----:B------:R-:W-:Y:S01]  /*28920*/  LOP3.LUT R208, R208, 0xff800000, RZ, 0xc0, !PT ;  /* 0xff800000d0d07812 */ /* 0x000fe200078ec0ff */
[----:B------:R-:W-:Y:S01]  /*28930*/  @P1 FMUL R68, R68, 0.25 ;  /* 0x3e80000044441820 */ /* 0x000fe20000400000 */
[----:B------:R-:W-:Y:S01]  /*28940*/  F2FP.F16.F32.PACK_AB R199, R210, R199 ;  /* 0x000000c7d2c7723e */ /* 0x000fe200000000ff */
[----:B------:R-:W-:Y:S01]  /*28950*/  IMAD.MOV.U32 R210, RZ, RZ, 0x3dc6b27f ;  /* 0x3dc6b27fffd27424 */ /* 0x000fe200078e00ff */
[----:B------:R-:W-:Y:S01]  /*28960*/  IADD3 R209, PT, PT, R245, -R208, RZ ;  /* 0x800000d0f5d17210 */ /* 0x000fe20007ffe0ff */
[----:B------:R-:W-:Y:S01]  /*28970*/  @!P3 FMUL R133, R133, 16777216 ;  /* 0x4b8000008585b820 */ /* 0x000fe20000400000 */
[----:B------:R-:W-:Y:S01]  /*28980*/  @P1 FMUL R78, R78, 0.25 ;  /* 0x3e8000004e4e1820 */ /* 0x000fe20000400000 */
[----:B------:R0:W-:Y:S01]  /*28990*/  STS.128 [R2+0x400], R196 ;  /* 0x000400c402007388 */ /* 0x0001e20000000c00 */
[----:B------:R-:W-:Y:S01]  /*289a0*/  @P1 FMUL R156, R156, 0.25 ;  /* 0x3e8000009c9c1820 */ /* 0x000fe20000400000 */
[----:B------:R-:W-:Y:S01]  /*289b0*/  FADD R209, R209, -1 ;  /* 0xbf800000d1d17421 */ /* 0x000fe20000000000 */
[----:B------:R-:W-:Y:S01]  /*289c0*/  @P1 FMUL R183, R183, 0.25 ;  /* 0x3e800000b7b71820 */ /* 0x000fe20000400000 */
[----:B------:R-:W-:Y:S01]  /*289d0*/  @!P3 FMUL R166, R166, 16777216 ;  /* 0x4b800000a6a6b820 */ /* 0x000fe20000400000 */
[----:B------:R-:W-:Y:S01]  /*289e0*/  @!P3 FMUL R132, R132, 16777216 ;  /* 0x4b8000008484b820 */ /* 0x000fe20000400000 */
[----:B------:R-:W-:Y:S01]  /*289f0*/  FFMA.FTZ R210, R209, R210, -0.16845393180847167969 ;  /* 0xbe2c7f30d1d27423 */ /* 0x000fe200000100d2 */
[----:B------:R-:W-:Y:S01]  /*28a00*/  @P1 FMUL R73, R73, 0.25 ;  /* 0x3e80000049491820 */ /* 0x000fe20000400000 */
[----:B------:R-:W-:Y:S01]  /*28a10*/  @P1 FMUL R79, R79, 0.25 ;  /* 0x3e8000004f4f1820 */ /* 0x000fe20000400000 */
[----:B------:R-:W-:Y:S01]  /*28a20*/  @P1 FMUL R107, R107, 0.25 ;  /* 0x3e8000006b6b1820 */ /* 0x000fe20000400000 */
[----:B------:R-:W-:Y:S01]  /*28a30*/  FFMA.FTZ R210, R209, R210, 0.1716887056827545166 ;  /* 0x3e2fcf2ad1d27423 */ /* 0x000fe200000100d2 */
[----:B------:R-:W-:Y:S01]  /*28a40*/  @!P3 FMUL R139, R139, 16777216 ;  /* 0x4b8000008b8bb820 */ /* 0x000fe20000400000 */
[----:B------:R-:W-:Y:S01]  /*28a50*/  @!P3 FMUL R148, R148, 16777216 ;  /* 0x4b8000009494b820 */ /* 0x000fe20000400000 */
[----:B------:R-:W-:Y:S01]  /*28a60*/  @P1 FMUL R116, R116, 0.25 ;  /* 0x3e80000074741820 */ /* 0x000fe20000400000 */
[----:B------:R-:W-:Y:S01]  /*28a70*/  FFMA.FTZ R210, R209, R210, -0.17900948226451873779 ;  /* 0xbe374e43d1d27423 */ /* 0x000fe200000100d2 */
[----:B------:R-:W-:Y:S01]  /*28a80*/  @!P3 FMUL R68, R68, 16777216 ;  /* 0x4b8000004444b820 */ /* 0x000fe20000400000 */
[----:B0-----:R-:W-:Y:S01]  /*28a90*/  I2FP.F32.S32 R197, R208 ;  /* 0x000000d000c57245 */ /* 0x001fe20000201400 */
[----:B------:R-:W-:-:S02]  /*28aa0*/  IMAD.SHL.U32 R198, R246, 0x10, RZ ;  /* 0x00000010f6c67824 */ /* 0x000fc400078e00ff */
[----:B------:R-:W-:Y:S01]  /*28ab0*/  FFMA.FTZ R210, R209, R210, 0.20512372255325317383 ;  /* 0x3e520bf4d1d27423 */ /* 0x000fe200000100d2 */
[----:B------:R-:W-:Y:S01]  /*28ac0*/  FSEL R196, RZ, -23, P2 ;  /* 0xc1b80000ffc47808 */ /* 0x000fe20001000000 */
[----:B------:R-:W-:Y:S01]  /*28ad0*/  @P1 FMUL R180, R180, 0.25 ;  /* 0x3e800000b4b41820 */ /* 0x000fe20000400000 */
[----:B------:R-:W-:Y:S01]  /*28ae0*/  @P1 FMUL R181, R181, 0.25 ;  /* 0x3e800000b5b51820 */ /* 0x000fe20000400000 */
[----:B------:R-:W-:Y:S01]  /*28af0*/  FFMA.FTZ R210, R209, R210, -0.24046532809734344482 ;  /* 0xbe763c8bd1d27423 */ /* 0x000fe200000100d2 */
[----:B------:R-:W-:Y:S01]  /*28b00*/  LOP3.LUT R198, R198, 0x30, RZ, 0xc0, !PT ;  /* 0x00000030c6c67812 */ /* 0x000fe200078ec0ff */
[----:B------:R-:W-:Y:S01]  /*28b10*/  FFMA.FTZ R196, R197, 1.1920928955078125e-07, R196 ;  /* 0x34000000c5c47823 */ /* 0x000fe200000100c4 */
[--C-:B------:R-:W-:Y:S01]  /*28b20*/  SHF.R.U32.HI R197, RZ, 0x2, R246.reuse ;  /* 0x00000002ffc57819 */ /* 0x100fe200000116f6 */
[----:B------:R-:W-:Y:S01]  /*28b30*/  FFMA.FTZ R210, R209, R210, 0.28857114911079406738 ;  /* 0x3e93bf99d1d27423 */ /* 0x000fe200000100d2 */
[----:B------:R-:W-:Y:S01]  /*28b40*/  FMUL R226, R0, R133 ;  /* 0x0000008500e27220 */ /* 0x000fe20000400000 */
[----:B------:R-:W-:Y:S01]  /*28b50*/  @P1 FMUL R95, R95, 0.25 ;  /* 0x3e8000005f5f1820 */ /* 0x000fe20000400000 */
[----:B------:R-:W-:Y:S01]  /*28b60*/  LOP3.LUT R197, R197, 0x18, RZ, 0xc0, !PT ;  /* 0x00000018c5c57812 */ /* 0x000fe200078ec0ff */
[----:B------:R-:W-:Y:S01]  /*28b70*/  FFMA.FTZ R210, R209, R210, -0.36067417263984680176 ;  /* 0xbeb8aa49d1d27423 */ /* 0x000fe200000100d2 */
[----:B------:R-:W-:Y:S01]  /*28b80*/  @P1 FMUL R119, R119, 0.25 ;  /* 0x3e80000077771820 */ /* 0x000fe20000400000 */
[----:B------:R-:W-:Y:S01]  /*28b90*/  @P1 FMUL R120, R120, 0.25 ;  /* 0x3e80000078781820 */ /* 0x000fe20000400000 */
[----:B------:R-:W-:Y:S01]  /*28ba0*/  LOP3.LUT R197, R197, 0x1f, R246, 0xf8, !PT ;  /* 0x0000001fc5c57812 */ /* 0x000fe200078ef8f6 */
[----:B------:R-:W-:Y:S01]  /*28bb0*/  FFMA.FTZ R210, R209, R210, 0.48089820146560668945 ;  /* 0x3ef6384ad1d27423 */ /* 0x000fe200000100d2 */
[----:B------:R-:W-:Y:S01]  /*28bc0*/  @!P3 FMUL R78, R78, 16777216 ;  /* 0x4b8000004e4eb820 */ /* 0x000fe20000400000 */
[----:B------:R-:W-:Y:S01]  /*28bd0*/  @P1 FMUL R152, R152, 0.25 ;  /* 0x3e80000098981820 */ /* 0x000fe20000400000 */
[----:B------:R-:W-:Y:S01]  /*28be0*/  @P1 FMUL R153, R153, 0.25 ;  /* 0x3e80000099991820 */ /* 0x000fe20000400000 */
[----:B------:R-:W-:Y:S01]  /*28bf0*/  FFMA.FTZ R210, R209, R210, -0.72134751081466674805 ;  /* 0xbf38aa3bd1d27423 */ /* 0x000fe200000100d2 */
[----:B------:R-:W-:-:S02]  /*28c00*/  IMAD.SHL.U32 R199, R197, 0x8, RZ ;  /* 0x00000008c5c77824 */ /* 0x000fc400078e00ff */
[----:B------:R-:W-:Y:S01]  /*28c10*/  @!P3 FMUL R156, R156, 16777216 ;  /* 0x4b8000009c9cb820 */ /* 0x000fe20000400000 */
[----:B------:R-:W-:Y:S01]  /*28c20*/  @!P3 FMUL R183, R183, 16777216 ;  /* 0x4b800000b7b7b820 */ /* 0x000fe20000400000 */
[----:B------:R-:W-:Y:S01]  /*28c30*/  FMUL R210, R209, R210 ;  /* 0x000000d2d1d27220 */ /* 0x000fe20000400000 */
[----:B------:R-:W-:Y:S01]  /*28c40*/  FMUL R133, R0, R166 ;  /* 0x000000a600857220 */ /* 0x000fe20000400000 */
[----:B------:R-:W-:Y:S01]  /*28c50*/  LOP3.LUT R199, R199, 0xc0, RZ, 0xc0, !PT ;  /* 0x000000c0c7c77812 */ /* 0x000fe200078ec0ff */
[----:B------:R-:W-:Y:S01]  /*28c60*/  @P1 FMUL R90, R90, 0.25 ;  /* 0x3e8000005a5a1820 */ /* 0x000fe20000400000 */
[----:B------:R-:W-:Y:S01]  /*28c70*/  FMUL R210, R209, R210 ;  /* 0x000000d2d1d27220 */ /* 0x000fe20000400000 */
[----:B------:R-:W-:Y:S01]  /*28c80*/  @P1 FMUL R89, R89, 0.25 ;  /* 0x3e80000059591820 */ /* 0x000fe20000400000 */
[----:B------:R-:W-:Y:S01]  /*28c90*/  @P1 FMUL R122, R122, 0.25 ;  /* 0x3e8000007a7a1820 */ /* 0x000fe20000400000 */
[----:B------:R-:W-:Y:S01]  /*28ca0*/  @P1 FMUL R126, R126, 0.25 ;  /* 0x3e8000007e7e1820 */ /* 0x000fe20000400000 */
[----:B------:R-:W-:Y:S01]  /*28cb0*/  FFMA.FTZ R209, R209, 1.4426950216293334961, R210 ;  /* 0x3fb8aa3bd1d17823 */ /* 0x000fe200000100d2 */
        /* <DEDUP_REMOVED lines=8> */
[----:B------:R-:W-:Y:S01]  /*28d40*/  ISETP.GE.U32.AND P0, PT, R245, 0x7f800000, PT ;  /* 0x7f800000f500780c */ /* 0x000fe20003f06070 */
[----:B------:R-:W-:Y:S01]  /*28d50*/  FADD R196, R196, R209 ;  /* 0x000000d1c4c47221 */ /* 0x000fe20000000000 */
[C---:B------:R-:W-:Y:S01]  /*28d60*/  FMUL R252, R0.reuse, R132 ;  /* 0x0000008400fc7220 */ /* 0x040fe20000400000 */
[----:B------:R-:W-:Y:S01]  /*28d70*/  @!P3 FMUL R73, R73, 16777216 ;  /* 0x4b8000004949b820 */ /* 0x000fe20000400000 */
[----:B------:R-:W-:Y:S01]  /*28d80*/  @!P3 FMUL R79, R79, 16777216 ;  /* 0x4b8000004f4fb820 */ /* 0x000fe20000400000 */
[----:B------:R-:W-:Y:S01]  /*28d90*/  @!P3 FMUL R107, R107, 16777216 ;  /* 0x4b8000006b6bb820 */ /* 0x000fe20000400000 */
[C---:B------:R-:W-:Y:S01]  /*28da0*/  FMUL R209, R0.reuse, R139 ;  /* 0x0000008b00d17220 */ /* 0x040fe20000400000 */
[----:B------:R-:W-:Y:S01]  /*28db0*/  FMUL R223, R0, R148 ;  /* 0x0000009400df7220 */ /* 0x000fe20000400000 */
[----:B------:R-:W-:Y:S01]  /*28dc0*/  @!P3 FMUL R116, R116, 16777216 ;  /* 0x4b8000007474b820 */ /* 0x000fe20000400000 */
[----:B------:R-:W-:Y:S01]  /*28dd0*/  FMUL R132, R0, R68 ;  /* 0x0000004400847220 */ /* 0x000fe20000400000 */
[----:B------:R-:W-:Y:S01]  /*28de0*/  IADD3 R3, PT, PT, R199, UR9, R198 ;  /* 0x00000009c7037c10 */ /* 0x000fe2000fffe0c6 */
[----:B------:R-:W-:Y:S01]  /*28df0*/  @!P3 FMUL R180, R180, 16777216 ;  /* 0x4b800000b4b4b820 */ /* 0x000fe20000400000 */
[----:B------:R-:W-:Y:S01]  /*28e00*/  @!P3 FMUL R181, R181, 16777216 ;  /* 0x4b800000b5b5b820 */ /* 0x000fe20000400000 */
[----:B------:R-:W-:Y:S01]  /*28e10*/  @!P3 FMUL R95, R95, 16777216 ;  /* 0x4b8000005f5fb820 */ /* 0x000fe20000400000 */
[----:B------:R-:W-:Y:S01]  /*28e20*/  @!P3 FMUL R119, R119, 16777216 ;  /* 0x4b8000007777b820 */ /* 0x000fe20000400000 */
[----:B------:R-:W-:Y:S01]  /*28e30*/  @!P3 FMUL R120, R120, 16777216 ;  /* 0x4b8000007878b820 */ /* 0x000fe20000400000 */
[----:B------:R-:W-:Y:S01]  /*28e40*/  FMUL R139, R0, R78 ;  /* 0x0000004e008b7220 */ /* 0x000fe20000400000 */
[----:B------:R-:W-:Y:S01]  /*28e50*/  @!P3 FMUL R152, R152, 16777216 ;  /* 0x4b8000009898b820 */ /* 0x000fe20000400000 */
[----:B------:R-:W-:Y:S01]  /*28e60*/  @!P3 FMUL R153, R153, 16777216 ;  /* 0x4b8000009999b820 */ /* 0x000fe20000400000 */
[C---:B------:R-:W-:Y:S01]  /*28e70*/  FMUL R198, R0.reuse, R156 ;  /* 0x0000009c00c67220 */ /* 0x040fe20000400000 */
[----:B------:R-:W-:Y:S01]  /*28e80*/  FMUL R231, R0, R183 ;  /* 0x000000b700e77220 */ /* 0x000fe20000400000 */
[----:B------:R-:W-:Y:S01]  /*28e90*/  @!P3 FMUL R90, R90, 16777216 ;  /* 0x4b8000005a5ab820 */ /* 0x000fe20000400000 */
[----:B------:R-:W-:Y:S01]  /*28ea0*/  @!P3 FMUL R89, R89, 16777216 ;  /* 0x4b8000005959b820 */ /* 0x000fe20000400000 */
[----:B------:R-:W-:Y:S01]  /*28eb0*/  @!P3 FMUL R122, R122, 16777216 ;  /* 0x4b8000007a7ab820 */ /* 0x000fe20000400000 */
[----:B------:R-:W-:Y:S01]  /*28ec0*/  @!P3 FMUL R126, R126, 16777216 ;  /* 0x4b8000007e7eb820 */ /* 0x000fe20000400000 */
[----:B------:R-:W-:-:S02]  /*28ed0*/  IMAD.MOV.U32 R78, RZ, RZ, R133 ;  /* 0x000000ffff4e7224 */ /* 0x000fc400078e0085 */
        /* <DEDUP_REMOVED lines=8> */
[C---:B------:R-:W-:Y:S01]  /*28f60*/  FMUL R183, R0.reuse, R73 ;  /* 0x0000004900b77220 */ /* 0x040fe20000400000 */
[C---:B------:R-:W-:Y:S01]  /*28f70*/  FMUL R133, R0.reuse, R79 ;  /* 0x0000004f00857220 */ /* 0x040fe20000400000 */
        /* <DEDUP_REMOVED lines=13> */
[----:B------:R-:W-:-:S02]  /*29050*/  IMAD.MOV.U32 R95, RZ, RZ, R217 ;  /* 0x000000ffff5f7224 */ /* 0x000fc400078e00d9 */
[C---:B------:R-:W-:Y:S01]  /*29060*/  FMUL R120, R0.reuse, R122 ;  /* 0x0000007a00787220 */ /* 0x040fe20000400000 */
[C---:B------:R-:W-:Y:S01]  /*29070*/  FMUL R119, R0.reuse, R126 ;  /* 0x0000007e00777220 */ /* 0x040fe20000400000 */
[C---:B------:R-:W-:Y:S01]  /*29080*/  FMUL R153, R0.reuse, R12 ;  /* 0x0000000c00997220 */ /* 0x040fe20000400000 */
[C---:B------:R-:W-:Y:S01]  /*29090*/  FMUL R152, R0.reuse, R13 ;  /* 0x0000000d00987220 */ /* 0x040fe20000400000 */
[C---:B------:R-:W-:Y:S01]  /*290a0*/  FMUL R126, R0.reuse, R14 ;  /* 0x0000000e007e7220 */ /* 0x040fe20000400000 */
[C---:B------:R-:W-:Y:S01]  /*290b0*/  FMUL R122, R0.reuse, R15 ;  /* 0x0000000f007a7220 */ /* 0x040fe20000400000 */
[----:B------:R-:W-:Y:S01]  /*290c0*/  BAR.SYNC.DEFER_BLOCKING 0x0 ;  /* 0x0000000000007b1d */ /* 0x000fe20000010000 */
[C---:B------:R-:W-:Y:S01]  /*290d0*/  FMUL R90, R0.reuse, R20 ;  /* 0x00000014005a7220 */ /* 0x040fe20000400000 */
[C---:B------:R-:W-:Y:S01]  /*290e0*/  FMUL R89, R0.reuse, R21 ;  /* 0x0000001500597220 */ /* 0x040fe20000400000 */
[C---:B------:R-:W-:Y:S01]  /*290f0*/  FMUL R218, R0.reuse, R22 ;  /* 0x0000001600da7220 */ /* 0x040fe20000400000 */
[----:B------:R-:W-:Y:S01]  /*29100*/  FMUL R217, R0, R23 ;  /* 0x0000001700d97220 */ /* 0x000fe20000400000 */
[----:B------:R-:W-:Y:S01]  /*29110*/  @P1 FMUL R230, R230, 0.25 ;  /* 0x3e800000e6e61820 */ /* 0x000fe20000400000 */
[----:B------:R-:W-:Y:S01]  /*29120*/  @P1 FMUL R136, R136, 0.25 ;  /* 0x3e80000088881820 */ /* 0x000fe20000400000 */
[----:B------:R-:W-:Y:S01]  /*29130*/  @P0 MOV R208, 0x7f800000 ;  /* 0x7f80000000d00802 */ /* 0x000fe20000000f00 */
        /* <DEDUP_REMOVED lines=14> */
[----:B------:R-:W-:Y:S01]  /*29220*/  @!P3 FMUL R230, R230, 16777216 ;  /* 0x4b800000e6e6b820 */ /* 0x000fe20000400000 */
[----:B------:R-:W-:Y:S01]  /*29230*/  @!P3 FMUL R136, R136, 16777216 ;  /* 0x4b8000008888b820 */ /* 0x000fe20000400000 */
[----:B------:R-:W-:Y:S01]  /*29240*/  @P1 FMUL R135, R135, 0.25 ;  /* 0x3e80000087871820 */ /* 0x000fe20000400000 */
[----:B------:R-:W-:Y:S01]  /*29250*/  @!P3 FMUL R137, R137, 16777216 ;  /* 0x4b8000008989b820 */ /* 0x000fe20000400000 */
[----:B------:R-:W-:Y:S01]  /*29260*/  @!P3 FMUL R109, R109, 16777216 ;  /* 0x4b8000006d6db820 */ /* 0x000fe20000400000 */
[----:B------:R-:W-:Y:S01]  /*29270*/  @P0 FFMA.FTZ R196, R245, R208, +INF ;  /* 0x7f800000f5c40423 */ /* 0x000fe200000100d0 */
[----:B------:R-:W-:Y:S01]  /*29280*/  @P1 FMUL R168, R168, 0.25 ;  /* 0x3e800000a8a81820 */ /* 0x000fe20000400000 */
[----:B------:R-:W-:Y:S01]  /*29290*/  @!P3 FMUL R149, R149, 16777216 ;  /* 0x4b8000009595b820 */ /* 0x000fe20000400000 */
[----:B------:R-:W-:Y:S01]  /*292a0*/  @P1 FMUL R70, R70, 0.25 ;  /* 0x3e80000046461820 */ /* 0x000fe20000400000 */
[----:B------:R-:W-:Y:S01]  /*292b0*/  @P1 FMUL R71, R71, 0.25 ;  /* 0x3e80000047471820 */ /* 0x000fe20000400000 */
[----:B------:R-:W-:Y:S01]  /*292c0*/  @P1 FMUL R110, R110, 0.25 ;  /* 0x3e8000006e6e1820 */ /* 0x000fe20000400000 */
[----:B------:R-:W-:Y:S01]  /*292d0*/  @!P3 FMUL R94, R94, 16777216 ;  /* 0x4b8000005e5eb820 */ /* 0x000fe20000400000 */
[----:B------:R-:W-:Y:S01]  /*292e0*/  @!P3 FMUL R5, R5, 16777216 ;  /* 0x4b8000000505b820 */ /* 0x000fe20000400000 */
[----:B------:R-:W-:Y:S01]  /*292f0*/  FSETP.NEU.AND P0, PT, R245, RZ, PT ;  /* 0x000000fff500720b */ /* 0x000fe20003f0d000 */
[----:B------:R-:W-:Y:S01]  /*29300*/  @P1 FMUL R154, R154, 0.25 ;  /* 0x3e8000009a9a1820 */ /* 0x000fe20000400000 */
[----:B------:R-:W-:Y:S01]  /*29310*/  @P1 FMUL R111, R111, 0.25 ;  /* 0x3e8000006f6f1820 */ /* 0x000fe20000400000 */
[----:B------:R-:W-:Y:S01]  /*29320*/  @P1 FMUL R121, R121, 0.25 ;  /* 0x3e80000079791820 */ /* 0x000fe20000400000 */
        /* <DEDUP_REMOVED lines=10> */
[----:B------:R-:W-:Y:S01]  /*293d0*/  FMUL R248, R0, R136 ;  /* 0x0000008800f87220 */ /* 0x000fe20000400000 */
[----:B------:R-:W-:Y:S01]  /*293e0*/  @P1 FMUL R4, R4, 0.25 ;  /* 0x3e80000004041820 */ /* 0x000fe20000400000 */
[----:B------:R-:W-:Y:S01]  /*293f0*/  @P1 FMUL R6, R6, 0.25 ;  /* 0x3e80000006061820 */ /* 0x000fe20000400000 */
[----:B------:R-:W-:Y:S01]  /*29400*/  @P1 FMUL R7, R7, 0.25 ;  /* 0x3e80000007071820 */ /* 0x000fe20000400000 */
[----:B------:R-:W-:Y:S01]  /*29410*/  @P1 FMUL R9, R9, 0.25 ;  /* 0x3e80000009091820 */ /* 0x000fe20000400000 */
[----:B------:R-:W-:Y:S01]  /*29420*/  @P1 FMUL R10, R10, 0.25 ;  /* 0x3e8000000a0a1820 */ /* 0x000fe20000400000 */
[----:B------:R-:W-:Y:S01]  /*29430*/  @P1 FMUL R11, R11, 0.25 ;  /* 0x3e8000000b0b1820 */ /* 0x000fe20000400000 */
[----:B------:R-:W-:Y:S01]  /*29440*/  @!P3 FMUL R135, R135, 16777216 ;  /* 0x4b8000008787b820 */ /* 0x000fe20000400000 */
[C---:B------:R-:W-:Y:S01]  /*29450*/  FMUL R215, R0.reuse, R137 ;  /* 0x0000008900d77220 */ /* 0x040fe20000400000 */
[----:B------:R-:W-:Y:S01]  /*29460*/  FMUL R136, R0, R109 ;  /* 0x0000006d00887220 */ /* 0x000fe20000400000 */
[----:B------:R-:W-:Y:S01]  /*29470*/  @!P3 FMUL R168, R168, 16777216 ;  /* 0x4b800000a8a8b820 */ /* 0x000fe20000400000 */
[----:B------:R-:W-:Y:S01]  /*29480*/  FMUL R222, R0, R149 ;  /* 0x0000009500de7220 */ /* 0x000fe20000400000 */
[----:B------:R-:W-:Y:S01]  /*29490*/  @!P3 FMUL R70, R70, 16777216 ;  /* 0x4b8000004646b820 */ /* 0x000fe20000400000 */
[----:B------:R-:W-:Y:S01]  /*294a0*/  @!P3 FMUL R71, R71, 16777216 ;  /* 0x4b8000004747b820 */ /* 0x000fe20000400000 */
[----:B------:R-:W-:Y:S01]  /*294b0*/  @!P3 FMUL R110, R110, 16777216 ;  /* 0x4b8000006e6eb820 */ /* 0x000fe20000400000 */
[C---:B------:R-:W-:Y:S01]  /*294c0*/  FMUL R137, R0.reuse, R94 ;  /* 0x0000005e00897220 */ /* 0x040fe20000400000 */
[----:B------:R-:W-:Y:S01]  /*294d0*/  FMUL R109, R0, R5 ;  /* 0x00000005006d7220 */ /* 0x000fe20000400000 */
[----:B------:R-:W-:Y:S01]  /*294e0*/  @!P3 FMUL R154, R154, 16777216 ;  /* 0x4b8000009a9ab820 */ /* 0x000fe20000400000 */
[----:B------:R-:W-:Y:S01]  /*294f0*/  @!P3 FMUL R111, R111, 16777216 ;  /* 0x4b8000006f6fb820 */ /* 0x000fe20000400000 */
[----:B------:R-:W-:Y:S01]  /*29500*/  @!P3 FMUL R121, R121, 16777216 ;  /* 0x4b8000007979b820 */ /* 0x000fe20000400000 */
[----:B------:R-:W-:Y:S01]  /*29510*/  FMUL R94, R0, R100 ;  /* 0x00000064005e7220 */ /* 0x000fe20000400000 */
[----:B------:R-:W-:Y:S01]  /*29520*/  FSEL R5, R196, -INF , P0 ;  /* 0xff800000c4057808 */ /* 0x000fe20000000000 */
        /* <DEDUP_REMOVED lines=17> */
[C---:B------:R-:W-:Y:S01]  /*29640*/  FMUL R227, R0.reuse, R70 ;  /* 0x0000004600e37220 */ /* 0x040fe20000400000 */
[C---:B------:R-:W-:Y:S01]  /*29650*/  FMUL R229, R0.reuse, R71 ;  /* 0x0000004700e57220 */ /* 0x040fe20000400000 */
[C---:B------:R-:W-:Y:S01]  /*29660*/  FMUL R135, R0.reuse, R110 ;  /* 0x0000006e00877220 */ /* 0x040fe20000400000 */
[----:B------:R-:W-:Y:S01]  /*29670*/  FMUL R212, R0, R154 ;  /* 0x0000009a00d47220 */ /* 0x000fe20000400000 */
[----:B------:R-:W-:Y:S01]  /*29680*/  MOV R68, R222 ;  /* 0x000000de00447202 */ /* 0x000fe20000000f00 */
        /* <DEDUP_REMOVED lines=9> */
[----:B------:R-:W-:Y:S01]  /*29720*/  FMUL R121, R0, R11 ;  /* 0x0000000b00797220 */ /* 0x000fe20000400000 */
[----:B------:R-:W-:Y:S01]  /*29730*/  FFMA R244, R5, 0.69314718246459960938, R244 ;  /* 0x3f31721805f47823 */ /* 0x000fe200000000f4 */
[----:B------:R-:W-:Y:S01]  /*29740*/  F2FP.F16.F32.PACK_AB R4, R100, R95 ;  /* 0x0000005f6404723e */ /* 0x000fe200000000ff */
[----:B------:R-:W-:Y:S01]  /*29750*/  @P1 FMUL R165, R165, 0.25 ;  /* 0x3e800000a5a51820 */ /* 0x000fe20000400000 */
[----:B------:R-:W-:Y:S01]  /*29760*/  F2FP.F16.F32.PACK_AB R5, R234, R250 ;  /* 0x000000faea05723e */ /* 0x000fe200000000ff */
[----:B------:R-:W-:Y:S01]  /*29770*/  @P1 FMUL R74, R74, 0.25 ;  /* 0x3e8000004a4a1820 */ /* 0x000fe20000400000 */
[----:B------:R-:W-:Y:S01]  /*29780*/  F2FP.F16.F32.PACK_AB R9, R235, R233 ;  /* 0x000000e9eb09723e */ /* 0x000fe200000000ff */
[----:B------:R-:W-:Y:S01]  /*29790*/  @P1 FMUL R76, R76, 0.25 ;  /* 0x3e8000004c4c1820 */ /* 0x000fe20000400000 */
[----:B------:R-:W-:Y:S01]  /*297a0*/  F2FP.F16.F32.PACK_AB R6, R238, R236 ;  /* 0x000000ecee06723e */ /* 0x000fe200000000ff */
[----:B------:R-:W-:Y:S01]  /*297b0*/  @!P3 FMUL R165, R165, 16777216 ;  /* 0x4b800000a5a5b820 */ /* 0x000fe20000400000 */
[----:B------:R-:W-:Y:S01]  /*297c0*/  F2FP.F16.F32.PACK_AB R10, R239, R237 ;  /* 0x000000edef0a723e */ /* 0x000fe200000000ff */
        /* <DEDUP_REMOVED lines=17> */
[----:B------:R-:W-:Y:S01]  /*298e0*/  @P1 FMUL R118, R118, 0.25 ;  /* 0x3e80000076761820 */ /* 0x000fe20000400000 */
[----:B------:R-:W-:Y:S01]  /*298f0*/  @P1 FMUL R117, R117, 0.25 ;  /* 0x3e80000075751820 */ /* 0x000fe20000400000 */
[----:B------:R-:W-:Y:S01]  /*29900*/  @!P3 FMUL R76, R76, 16777216 ;  /* 0x4b8000004c4cb820 */ /* 0x000fe20000400000 */
[----:B----4-:R-:W-:Y:S01]  /*29910*/  @P1 FMUL R242, R242, 0.25 ;  /* 0x3e800000f2f21820 */ /* 0x010fe20000400000 */
[----:B------:R-:W-:Y:S01]  /*29920*/  @P1 FMUL R243, R243, 0.25 ;  /* 0x3e800000f3f31820 */ /* 0x000fe20000400000 */
[----:B------:R-:W-:Y:S01]  /*29930*/  FMUL R165, R0, R165 ;  /* 0x000000a500a57220 */ /* 0x000fe20000400000 */
[----:B------:R-:W-:Y:S01]  /*29940*/  @P1 FMUL R123, R123, 0.25 ;  /* 0x3e8000007b7b1820 */ /* 0x000fe20000400000 */
[----:B--2---:R-:W-:Y:S01]  /*29950*/  @P1 FMUL R240, R240, 0.25 ;  /* 0x3e800000f0f01820 */ /* 0x004fe20000400000 */
[----:B------:R-:W-:Y:S01]  /*29960*/  @P1 FMUL R241, R241, 0.25 ;  /* 0x3e800000f1f11820 */ /* 0x000fe20000400000 */
[----:B------:R-:W-:Y:S01]  /*29970*/  @!P3 FMUL R242, R242, 16777216 ;  /* 0x4b800000f2f2b820 */ /* 0x000fe20000400000 */
[----:B------:R-:W-:Y:S01]  /*29980*/  @!P3 FMUL R243, R243, 16777216 ;  /* 0x4b800000f3f3b820 */ /* 0x000fe20000400000 */
[----:B------:R-:W-:Y:S01]  /*29990*/  @!P3 FMUL R240, R240, 16777216 ;  /* 0x4b800000f0f0b820 */ /* 0x000fe20000400000 */
[----:B------:R-:W-:Y:S01]  /*299a0*/  @!P3 FMUL R241, R241, 16777216 ;  /* 0x4b800000f1f1b820 */ /* 0x000fe20000400000 */
[C---:B------:R-:W-:Y:S01]  /*299b0*/  FMUL R242, R0.reuse, R242 ;  /* 0x000000f200f27220 */ /* 0x040fe20000400000 */
[C---:B------:R-:W-:Y:S01]  /*299c0*/  FMUL R243, R0.reuse, R243 ;  /* 0x000000f300f37220 */ /* 0x040fe20000400000 */
[C---:B------:R-:W-:Y:S01]  /*299d0*/  FMUL R240, R0.reuse, R240 ;  /* 0x000000f000f07220 */ /* 0x040fe20000400000 */
[----:B------:R-:W-:Y:S01]  /*299e0*/  FMUL R241, R0, R241 ;  /* 0x000000f100f17220 */ /* 0x000fe20000400000 */
[----:B------:R-:W-:Y:S01]  /*299f0*/  @P1 FMUL R127, R127, 0.25 ;  /* 0x3e8000007f7f1820 */ /* 0x000fe20000400000 */
[----:B------:R-:W-:Y:S01]  /*29a00*/  @!P3 FMUL R87, R87, 16777216 ;  /* 0x4b8000005757b820 */ /* 0x000fe20000400000 */
[----:B------:R-:W-:Y:S01]  /*29a10*/  @P1 FMUL R150, R150, 0.25 ;  /* 0x3e80000096961820 */ /* 0x000fe20000400000 */
[----:B------:R-:W-:Y:S01]  /*29a20*/  @P1 FMUL R151, R151, 0.25 ;  /* 0x3e80000097971820 */ /* 0x000fe20000400000 */
[----:B------:R-:W-:Y:S01]  /*29a30*/  @P1 FMUL R184, R184, 0.25 ;  /* 0x3e800000b8b81820 */ /* 0x000fe20000400000 */
[----:B------:R-:W-:Y:S01]  /*29a40*/  @P1 FMUL R16, R16, 0.25 ;  /* 0x3e80000010101820 */ /* 0x000fe20000400000 */
[----:B------:R-:W-:Y:S01]  /*29a50*/  @P1 FMUL R17, R17, 0.25 ;  /* 0x3e80000011111820 */ /* 0x000fe20000400000 */
[----:B------:R-:W-:Y:S01]  /*29a60*/  @P1 FMUL R28, R28, 0.25 ;  /* 0x3e8000001c1c1820 */ /* 0x000fe20000400000 */
[----:B---3--:R-:W0:Y:S01]  /*29a70*/  LDS.128 R20, [R251] ;  /* 0x00000000fb147984 */ /* 0x008e220000000c00 */
[----:B------:R-:W-:Y:S01]  /*29a80*/  @P1 FMUL R29, R29, 0.25 ;  /* 0x3e8000001d1d1820 */ /* 0x000fe20000400000 */
[----:B------:R-:W-:Y:S01]  /*29a90*/  @P1 FMUL R24, R24, 0.25 ;  /* 0x3e80000018181820 */ /* 0x000fe20000400000 */
[----:B------:R-:W-:Y:S01]  /*29aa0*/  @P1 FMUL R25, R25, 0.25 ;  /* 0x3e80000019191820 */ /* 0x000fe20000400000 */
[----:B------:R-:W-:Y:S01]  /*29ab0*/  LDS.128 R12, [R251+0x800] ;  /* 0x00080000fb0c7984 */ /* 0x000fe20000000c00 */
[----:B------:R-:W-:Y:S01]  /*29ac0*/  F2FP.F16.F32.PACK_AB R7, R242, R240 ;  /* 0x000000f0f207723e */ /* 0x000fe200000000ff */
[----:B------:R-:W-:Y:S01]  /*29ad0*/  @!P3 FMUL R170, R170, 16777216 ;  /* 0x4b800000aaaab820 */ /* 0x000fe20000400000 */
[----:B------:R-:W-:Y:S01]  /*29ae0*/  F2FP.F16.F32.PACK_AB R11, R243, R241 ;  /* 0x000000f1f30b723e */ /* 0x000fe200000000ff */
[----:B------:R-:W-:Y:S01]  /*29af0*/  BAR.SYNC.DEFER_BLOCKING 0x0 ;  /* 0x0000000000007b1d */ /* 0x000fe20000010000 */
        /* <DEDUP_REMOVED lines=23> */
[----:B------:R-:W-:Y:S01]  /*29c70*/  STS.128 [R2], R4 ;  /* 0x0000000402007388 */ /* 0x000fe20000000c00 */
[----:B------:R-:W-:Y:S01]  /*29c80*/  FMUL R166, R0, R76 ;  /* 0x0000004c00a67220 */ /* 0x000fe20000400000 */
[----:B------:R-:W-:-:S02]  /*29c90*/  IMAD.MOV.U32 R74, RZ, RZ, R227 ;  /* 0x000000ffff4a7224 */ /* 0x000fc400078e00e3 */
[----:B------:R-:W-:Y:S01]  /*29ca0*/  @!P3 FMUL R123, R123, 16777216 ;  /* 0x4b8000007b7bb820 */ /* 0x000fe20000400000 */
[----:B------:R-:W-:Y:S01]  /*29cb0*/  STS.128 [R2+0x400], R8 ;  /* 0x0004000802007388 */ /* 0x000fe20000000c00 */
[----:B------:R-:W-:Y:S01]  /*29cc0*/  @!P3 FMUL R127, R127, 16777216 ;  /* 0x4b8000007f7fb820 */ /* 0x000fe20000400000 */
[----:B------:R-:W-:Y:S02]  /*29cd0*/  IMAD.MOV.U32 R76, RZ, RZ, R165 ;  /* 0x000000ffff4c7224 */ /* 0x000fe400078e00a5 */
[----:B------:R-:W-:Y:S01]  /*29ce0*/  FMUL R227, R0, R87 ;  /* 0x0000005700e37220 */ /* 0x000fe20000400000 */
[----:B------:R-:W-:Y:S01]  /*29cf0*/  BAR.SYNC.DEFER_BLOCKING 0x0 ;  /* 0x0000000000007b1d */ /* 0x000fe20000010000 */
[----:B------:R-:W-:Y:S01]  /*29d00*/  @!P3 FMUL R150, R150, 16777216 ;  /* 0x4b8000009696b820 */ /* 0x000fe20000400000 */
[----:B------:R-:W-:Y:S01]  /*29d10*/  @!P3 FMUL R151, R151, 16777216 ;  /* 0x4b8000009797b820 */ /* 0x000fe20000400000 */
[----:B------:R-:W-:Y:S01]  /*29d20*/  @!P3 FMUL R184, R184, 16777216 ;  /* 0x4b800000b8b8b820 */ /* 0x000fe20000400000 */
[C---:B------:R-:W-:Y:S01]  /*29d30*/  FMUL R210, R0.reuse, R170 ;  /* 0x000000aa00d27220 */ /* 0x040fe20000400000 */
[----:B------:R-:W-:Y:S01]  /*29d40*/  FMUL R211, R0, R169 ;  /* 0x000000a900d37220 */ /* 0x000fe20000400000 */
[----:B------:R-:W-:-:S02]  /*29d50*/  IMAD.MOV.U32 R87, RZ, RZ, R226 ;  /* 0x000000ffff577224 */ /* 0x000fc400078e00e2 */
[----:B------:R-:W-:Y:S01]  /*29d60*/  FMUL R165, R0, R91 ;  /* 0x0000005b00a57220 */ /* 0x000fe20000400000 */
        /* <DEDUP_REMOVED lines=16> */
[----:B------:R-:W2:Y:S01]  /*29e70*/  LDS.128 R8, [R251] ;  /* 0x00000000fb087984 */ /* 0x000ea20000000c00 */
[----:B------:R-:W-:Y:S01]  /*29e80*/  FMUL R170, R0, R105 ;  /* 0x0000006900aa7220 */ /* 0x000fe20000400000 */
[----:B------:R-:W-:Y:S01]  /*29e90*/  @!P3 FMUL R24, R24, 16777216 ;  /* 0x4b8000001818b820 */ /* 0x000fe20000400000 */
[----:B------:R-:W-:Y:S01]  /*29ea0*/  @!P3 FMUL R25, R25, 16777216 ;  /* 0x4b8000001919b820 */ /* 0x000fe20000400000 */
[----:B------:R-:W-:Y:S01]  /*29eb0*/  LDS.128 R4, [R251+0x800] ;  /* 0x00080000fb047984 */ /* 0x000fe20000000c00 */
[----:B------:R-:W-:Y:S01]  /*29ec0*/  @!P3 FMUL R26, R26, 16777216 ;  /* 0x4b8000001a1ab820 */ /* 0x000fe20000400000 */
[----:B------:R-:W-:Y:S01]  /*29ed0*/  @!P3 FMUL R27, R27, 16777216 ;  /* 0x4b8000001b1bb820 */ /* 0x000fe20000400000 */
[----:B------:R-:W-:Y:S01]  /*29ee0*/  @!P3 FMUL R60, R60, 16777216 ;  /* 0x4b8000003c3cb820 */ /* 0x000fe20000400000 */
[----:B------:R-:W-:Y:S01]  /*29ef0*/  @!P3 FMUL R61, R61, 16777216 ;  /* 0x4b8000003d3db820 */ /* 0x000fe20000400000 */
[----:B------:R-:W-:Y:S01]  /*29f00*/  @!P3 FMUL R62, R62, 16777216 ;  /* 0x4b8000003e3eb820 */ /* 0x000fe20000400000 */
[----:B------:R-:W-:Y:S01]  /*29f10*/  @!P3 FMUL R63, R63, 16777216 ;  /* 0x4b8000003f3fb820 */ /* 0x000fe20000400000 */
[----:B------:R-:W-:Y:S01]  /*29f20*/  MOV R88, R252 ;  /* 0x000000fc00587202 */ /* 0x000fe20000000f00 */
        /* <DEDUP_REMOVED lines=32> */
[----:B------:R-:W-:Y:S01]  /*2a130*/  BAR.SYNC.DEFER_BLOCKING 0x0 ;  /* 0x0000000000007b1d */ /* 0x000fe20000010000 */
        /* <DEDUP_REMOVED lines=11> */
[----:B------:R-:W-:Y:S01]  /*2a1f0*/  @!P3 FMUL R167, R167, 16777216 ;  /* 0x4b800000a7a7b820 */ /* 0x000fe20000400000 */
[----:B------:R-:W-:Y:S01]  /*2a200*/  @P1 FMUL R93, R93, 0.25 ;  /* 0x3e8000005d5d1820 */ /* 0x000fe20000400000 */
        /* <DEDUP_REMOVED lines=10> */
[----:B------:R-:W-:Y:S01]  /*2a2b0*/  STS.128 [R2], R24 ;  /* 0x0000001802007388 */ /* 0x000fe20000000c00 */
[----:B------:R-:W-:Y:S01]  /*2a2c0*/  @P1 FMUL R178, R178, 0.25 ;  /* 0x3e800000b2b21820 */ /* 0x000fe20000400000 */
[----:B------:R-:W-:Y:S01]  /*2a2d0*/  @P1 FMUL R177, R177, 0.25 ;  /* 0x3e800000b1b11820 */ /* 0x000fe20000400000 */
[----:B------:R-:W-:Y:S01]  /*2a2e0*/  @P1 FMUL R179, R179, 0.25 ;  /* 0x3e800000b3b31820 */ /* 0x000fe20000400000 */
[----:B------:R-:W-:Y:S01]  /*2a2f0*/  STS.128 [R2+0x400], R60 ;  /* 0x0004003c02007388 */ /* 0x000fe20000000c00 */
[----:B------:R-:W-:Y:S01]  /*2a300*/  @P1 FMUL R186, R186, 0.25 ;  /* 0x3e800000baba1820 */ /* 0x000fe20000400000 */
[----:B------:R-:W-:Y:S01]  /*2a310*/  @P1 FMUL R185, R185, 0.25 ;  /* 0x3e800000b9b91820 */ /* 0x000fe20000400000 */
[----:B------:R-:W-:Y:S01]  /*2a320*/  @P1 FMUL R187, R187, 0.25 ;  /* 0x3e800000bbbb1820 */ /* 0x000fe20000400000 */
[----:B------:R-:W-:Y:S01]  /*2a330*/  BAR.SYNC.DEFER_BLOCKING 0x0 ;  /* 0x0000000000007b1d */ /* 0x000fe20000010000 */
        /* <DEDUP_REMOVED lines=23> */
[----:B------:R-:W3:Y:S01]  /*2a4b0*/  LDS.128 R60, [R251] ;  /* 0x00000000fb3c7984 */ /* 0x000ee20000000c00 */
[----:B------:R-:W-:Y:S01]  /*2a4c0*/  @P1 FMUL R114, R114, 0.25 ;  /* 0x3e80000072721820 */ /* 0x000fe20000400000 */
[----:B------:R-:W-:Y:S01]  /*2a4d0*/  @P1 FMUL R113, R113, 0.25 ;  /* 0x3e80000071711820 */ /* 0x000fe20000400000 */
[----:B------:R-:W-:Y:S01]  /*2a4e0*/  @P1 FMUL R115, R115, 0.25 ;  /* 0x3e80000073731820 */ /* 0x000fe20000400000 */
[----:B------:R-:W-:Y:S01]  /*2a4f0*/  LDS.128 R24, [R251+0x800] ;  /* 0x00080000fb187984 */ /* 0x000fe20000000c00 */
[----:B------:R-:W-:Y:S01]  /*2a500*/  @P1 FMUL R124, R124, 0.25 ;  /* 0x3e8000007c7c1820 */ /* 0x000fe20000400000 */
[----:B------:R-:W-:Y:S01]  /*2a510*/  @P1 FMUL R125, R125, 0.25 ;  /* 0x3e8000007d7d1820 */ /* 0x000fe20000400000 */
[----:B------:R-:W-:Y:S01]  /*2a520*/  @P1 FMUL R128, R128, 0.25 ;  /* 0x3e80000080801820 */ /* 0x000fe20000400000 */
[----:B------:R-:W-:Y:S01]  /*2a530*/  @P1 FMUL R130, R130, 0.25 ;  /* 0x3e80000082821820 */ /* 0x000fe20000400000 */
[----:B------:R-:W-:Y:S01]  /*2a540*/  @P1 FMUL R129, R129, 0.25 ;  /* 0x3e80000081811820 */ /* 0x000fe20000400000 */
[----:B------:R-:W-:Y:S01]  /*2a550*/  @P1 FMUL R131, R131, 0.25 ;  /* 0x3e80000083831820 */ /* 0x000fe20000400000 */
        /* <DEDUP_REMOVED lines=43> */
[----:B------:R-:W-:Y:S01]  /*2a810*/  @!P3 FMUL R30, R30, 16777216 ;  /* 0x4b8000001e1eb820 */ /* 0x000fe20000400000 */
[----:B------:R-:W-:Y:S01]  /*2a820*/  FMUL R245, R0, R167 ;  /* 0x000000a700f57220 */ /* 0x000fe20000400000 */
[----:B------:R-:W-:Y:S01]  /*2a830*/  @!P3 FMUL R93, R93, 16777216 ;  /* 0x4b8000005d5db820 */ /* 0x000fe20000400000 */
[----:B------:R-:W-:-:S02]  /*2a840*/  IMAD.MOV.U32 R85, RZ, RZ, R224 ;  /* 0x000000ffff557224 */ /* 0x000fc400078e00e0 */
[----:B------:R-:W-:Y:S01]  /*2a850*/  @!P3 FMUL R64, R64, 16777216 ;  /* 0x4b8000004040b820 */ /* 0x000fe20000400000 */
        /* <DEDUP_REMOVED lines=47> */
[----:B------:R-:W-:Y:S01]  /*2ab50*/  MOV R75, R134 ;  /* 0x00000086004b7202 */ /* 0x000fe20000000f00 */
        /* <DEDUP_REMOVED lines=40> */
[----:B------:R-:W-:Y:S01]  /*2ade0*/  @!P3 FMUL R67, R67, 16777216 ;  /* 0x4b8000004343b820 */ /* 0x000fe20000400000 */
[C---:B------:R-:W-:Y:S01]  /*2adf0*/  FMUL R134, R0.reuse, R30 ;  /* 0x0000001e00867220 */ /* 0x040fe20000400000 */
[C---:B------:R-:W-:Y:S01]  /*2ae00*/  FMUL R138, R0.reuse, R93 ;  /* 0x0000005d008a7220 */ /* 0x040fe20000400000 */
[C---:B------:R-:W-:Y:S01]  /*2ae10*/  FMUL R30, R0.reuse, R64 ;  /* 0x00000040001e7220 */ /* 0x040fe20000400000 */
[C---:B------:R-:W-:Y:S01]  /*2ae20*/  FMUL R93, R0.reuse, R36 ;  /* 0x00000024005d7220 */ /* 0x040fe20000400000 */
[C---:B------:R-:W-:Y:S01]  /*2ae30*/  FMUL R252, R0.reuse, R37 ;  /* 0x0000002500fc7220 */ /* 0x040fe20000400000 */
        /* <DEDUP_REMOVED lines=77> */
[----:B------:R-:W-:Y:S01]  /*2b310*/  FMUL R0, R0, R67 ;  /* 0x0000004300007220 */ /* 0x000fe20000400000 */
[----:B------:R-:W-:Y:S01]  /*2b320*/  IMAD.MOV.U32 R84, RZ, RZ, R71 ;  /* 0x000000ffff547224 */ /* 0x000fe200078e0047 */
[----:B------:R-:W-:Y:S01]  /*2b330*/  F2FP.F16.F32.PACK_AB R68, R247, R68 ;  /* 0x00000044f744723e */ /* 0x000fe200000000ff */
[----:B------:R-:W-:Y:S01]  /*2b340*/  IMAD.MOV.U32 R91, RZ, RZ, R69 ;  /* 0x000000ffff5b7224 */ /* 0x000fe200078e0045 */
[----:B------:R-:W-:Y:S01]  /*2b350*/  F2FP.F16.F32.PACK_AB R65, R212, R246 ;  /* 0x000000f6d441723e */ /* 0x000fe200000000ff */
[----:B------:R-:W-:Y:S01]  /*2b360*/  IMAD.MOV.U32 R88, RZ, RZ, R70 ;  /* 0x000000ffff587224 */ /* 0x000fe200078e0046 */
[----:B------:R-:W-:Y:S02]  /*2b370*/  F2FP.F16.F32.PACK_AB R69, R199, R213 ;  /* 0x000000d5c745723e */ /* 0x000fe400000000ff */
[----:B------:R-:W-:Y:S02]  /*2b380*/  F2FP.F16.F32.PACK_AB R66, R158, R198 ;  /* 0x000000c69e42723e */ /* 0x000fe400000000ff */
[----:B------:R-:W-:-:S02]  /*2b390*/  F2FP.F16.F32.PACK_AB R70, R159, R157 ;  /* 0x0000009d9f46723e */ /* 0x000fc400000000ff */
[----:B------:R-:W-:Y:S01]  /*2b3a0*/  F2FP.F16.F32.PACK_AB R67, R162, R160 ;  /* 0x000000a0a243723e */ /* 0x000fe200000000ff */
[----:B------:R-:W-:Y:S01]  /*2b3b0*/  BAR.SYNC.DEFER_BLOCKING 0x0 ;  /* 0x0000000000007b1d */ /* 0x000fe20000010000 */
[----:B------:R-:W-:-:S05]  /*2b3c0*/  F2FP.F16.F32.PACK_AB R71, R163, R161 ;  /* 0x000000a1a347723e */ /* 0x000fca00000000ff */
[----:B------:R-:W-:Y:S04]  /*2b3d0*/  STS.128 [R2], R64 ;  /* 0x0000004002007388 */ /* 0x000fe80000000c00 */
[----:B------:R-:W-:Y:S01]  /*2b3e0*/  STS.128 [R2+0x400], R68 ;  /* 0x0004004402007388 */ /* 0x000fe20000000c00 */
[----:B------:R-:W-:Y:S01]  /*2b3f0*/  BAR.SYNC.DEFER_BLOCKING 0x0 ;  /* 0x0000000000007b1d */ /* 0x000fe20000010000 */
[----:B------:R-:W-:Y:S01]  /*2b400*/  MOV R87, R77 ;  /* 0x0000004d00577202 */ /* 0x000fe20000000f00 */
[----:B------:R-:W-:Y:S01]  /*2b410*/  IMAD.MOV.U32 R92, RZ, RZ, R73 ;  /* 0x000000ffff5c7224 */ /* 0x000fe200078e0049 */
[----:B------:R-:W-:Y:S01]  /*2b420*/  F2FP.F16.F32.PACK_AB R72, R78, R72 ;  /* 0x000000484e48723e */ /* 0x000fe200000000ff */
[----:B------:R-:W-:Y:S01]  /*2b430*/  IMAD.MOV.U32 R100, RZ, RZ, R74 ;  /* 0x000000ffff647224 */ /* 0x000fe200078e004a */
[----:B------:R-:W-:Y:S01]  /*2b440*/  MOV R95, R75 ;  /* 0x0000004b005f7202 */ /* 0x000fe20000000f00 */
[----:B------:R-:W4:Y:S04]  /*2b450*/  LDS.128 R68, [R251] ;  /* 0x00000000fb447984 */ /* 0x000f280000000c00 */
[----:B------:R-:W-:Y:S01]  /*2b460*/  LDS.128 R64, [R251+0x800] ;  /* 0x00080000fb407984 */ /* 0x000fe20000000c00 */
[----:B------:R-:W-:-:S02]  /*2b470*/  F2FP.F16.F32.PACK_AB R76, R245, R76 ;  /* 0x0000004cf54c723e */ /* 0x000fc400000000ff */
[----:B------:R-:W-:Y:S02]  /*2b480*/  F2FP.F16.F32.PACK_AB R73, R210, R232 ;  /* 0x000000e8d249723e */ /* 0x000fe400000000ff */
[----:B------:R-:W-:Y:S02]  /*2b490*/  F2FP.F16.F32.PACK_AB R77, R171, R211 ;  /* 0x000000d3ab4d723e */ /* 0x000fe400000000ff */
[----:B------:R-:W-:Y:S02]  /*2b4a0*/  F2FP.F16.F32.PACK_AB R74, R174, R172 ;  /* 0x000000acae4a723e */ /* 0x000fe400000000ff */
[----:B------:R-:W-:Y:S02]  /*2b4b0*/  F2FP.F16.F32.PACK_AB R78, R175, R173 ;  /* 0x000000adaf4e723e */ /* 0x000fe400000000ff */
[----:B------:R-:W-:Y:S01]  /*2b4c0*/  F2FP.F16.F32.PACK_AB R75, R178, R176 ;  /* 0x000000b0b24b723e */ /* 0x000fe200000000ff */
[----:B------:R-:W-:Y:S01]  /*2b4d0*/  BAR.SYNC.DEFER_BLOCKING 0x0 ;  /* 0x0000000000007b1d */ /* 0x000fe20000010000 */
[----:B------:R-:W-:-:S05]  /*2b4e0*/  F2FP.F16.F32.PACK_AB R79, R179, R177 ;  /* 0x000000b1b34f723e */ /* 0x000fca00000000ff */
[----:B------:R-:W-:Y:S04]  /*2b4f0*/  STS.128 [R2], R72 ;  /* 0x0000004802007388 */ /* 0x000fe80000000c00 */
[----:B------:R-:W-:Y:S01]  /*2b500*/  STS.128 [R2+0x400], R76 ;  /* 0x0004004c02007388 */ /* 0x000fe20000000c00 */
[----:B------:R-:W-:Y:S01]  /*2b510*/  BAR.SYNC.DEFER_BLOCKING 0x0 ;  /* 0x0000000000007b1d */ /* 0x000fe20000010000 */
[----:B------:R-:W-:Y:S01]  /*2b520*/  F2FP.F16.F32.PACK_AB R84, R91, R84 ;  /* 0x000000545b54723e */ /* 0x000fe200000000ff */
[----:B------:R-:W-:Y:S01]  /*2b530*/  IMAD.MOV.U32 R250, RZ, RZ, R89 ;  /* 0x000000fffffa7224 */ /* 0x000fe200078e0059 */
[----:B------:R-:W-:Y:S01]  /*2b540*/  MOV R235, R90 ;  /* 0x0000005a00eb7202 */ /* 0x000fe20000000f00 */
[----:B------:R-:W-:Y:S02]  /*2b550*/  IMAD.MOV.U32 R104, RZ, RZ, R87 ;  /* 0x000000ffff687224 */ /* 0x000fe400078e0057 */
[----:B------:R-:W1:Y:S04]  /*2b560*/  LDS.128 R76, [R251] ;  /* 0x00000000fb4c7984 */ /* 0x000e680000000c00 */
[----:B------:R-:W-:Y:S01]  /*2b570*/  LDS.128 R72, [R251+0x800] ;  /* 0x00080000fb487984 */ /* 0x000fe20000000c00 */
[----:B------:R-:W-:Y:S01]  /*2b580*/  IMAD.MOV.U32 R238, RZ, RZ, R85 ;  /* 0x000000ffffee7224 */ /* 0x000fe200078e0055 */
[----:B------:R-:W-:Y:S01]  /*2b590*/  F2FP.F16.F32.PACK_AB R88, R231, R88 ;  /* 0x00000058e758723e */ /* 0x000fe200000000ff */
[----:B------:R-:W-:Y:S01]  /*2b5a0*/  IMAD.MOV.U32 R236, RZ, RZ, R86 ;  /* 0x000000ffffec7224 */ /* 0x000fe200078e0056 */
[----:B------:R-:W-:-:S02]  /*2b5b0*/  F2FP.F16.F32.PACK_AB R85, R186, R230 ;  /* 0x000000e6ba55723e */ /* 0x000fc400000000ff */
[----:B------:R-:W-:Y:S02]  /*2b5c0*/  F2FP.F16.F32.PACK_AB R89, R187, R185 ;  /* 0x000000b9bb59723e */ /* 0x000fe400000000ff */
[----:B------:R-:W-:Y:S02]  /*2b5d0*/  F2FP.F16.F32.PACK_AB R86, R190, R188 ;  /* 0x000000bcbe56723e */ /* 0x000fe400000000ff */
[----:B------:R-:W-:Y:S02]  /*2b5e0*/  F2FP.F16.F32.PACK_AB R90, R191, R189 ;  /* 0x000000bdbf5a723e */ /* 0x000fe400000000ff */
[----:B------:R-:W-:Y:S01]  /*2b5f0*/  F2FP.F16.F32.PACK_AB R87, R194, R192 ;  /* 0x000000c0c257723e */ /* 0x000fe200000000ff */
[----:B------:R-:W-:Y:S01]  /*2b600*/  BAR.SYNC.DEFER_BLOCKING 0x0 ;  /* 0x0000000000007b1d */ /* 0x000fe20000010000 */
[----:B------:R-:W-:-:S05]  /*2b610*/  F2FP.F16.F32.PACK_AB R91, R195, R193 ;  /* 0x000000c1c35b723e */ /* 0x000fca00000000ff */
[----:B------:R-:W-:Y:S04]  /*2b620*/  STS.128 [R2], R84 ;  /* 0x0000005402007388 */ /* 0x000fe80000000c00 */
[----:B------:R0:W-:Y:S01]  /*2b630*/  STS.128 [R2+0x400], R88 ;  /* 0x0004005802007388 */ /* 0x0001e20000000c00 */
[----:B------:R-:W-:Y:S01]  /*2b640*/  BAR.SYNC.DEFER_BLOCKING 0x0 ;  /* 0x0000000000007b1d */ /* 0x000fe20000010000 */
[----:B------:R-:W-:Y:S02]  /*2b650*/  F2FP.F16.F32.PACK_AB R92, R100, R92 ;  /* 0x0000005c645c723e */ /* 0x000fe400000000ff */
[----:B------:R-:W-:Y:S02]  /*2b660*/  F2FP.F16.F32.PACK_AB R100, R229, R95 ;  /* 0x0000005fe564723e */ /* 0x000fe400000000ff */
[----:B------:R-:W-:-:S02]  /*2b670*/  F2FP.F16.F32.PACK_AB R95, R82, R80 ;  /* 0x00000050525f723e */ /* 0x000fc400000000ff */
[----:B------:R-:W-:Y:S01]  /*2b680*/  F2FP.F16.F32.PACK_AB R103, R83, R81 ;  /* 0x000000515367723e */ /* 0x000fe200000000ff */
[----:B------:R-:W1:Y:S04]  /*2b690*/  LDS.128 R84, [R251] ;  /* 0x00000000fb547984 */ /* 0x000e680000000c00 */
[----:B------:R-:W-:Y:S01]  /*2b6a0*/  LDS.128 R80, [R251+0x800] ;  /* 0x00080000fb507984 */ /* 0x000fe20000000c00 */
[----:B------:R-:W-:Y:S01]  /*2b6b0*/  MOV R196, R93 ;  /* 0x0000005d00c47202 */ /* 0x000fe20000000f00 */
[----:B------:R-:W-:Y:S01]  /*2b6c0*/  IMAD.MOV.U32 R108, RZ, RZ, R101 ;  /* 0x000000ffff6c7224 */ /* 0x000fe200078e0065 */
[----:B------:R-:W-:Y:S01]  /*2b6d0*/  F2FP.F16.F32.PACK_AB R93, R182, R228 ;  /* 0x000000e4b65d723e */ /* 0x000fe200000000ff */
[----:B------:R-:W-:Y:S01]  /*2b6e0*/  IMAD.MOV.U32 R234, RZ, RZ, R94 ;  /* 0x000000ffffea7224 */ /* 0x000fe200078e005e */
[----:B------:R-:W-:Y:S01]  /*2b6f0*/  F2FP.F16.F32.PACK_AB R101, R167, R183 ;  /* 0x000000b7a765723e */ /* 0x000fe200000000ff */
[----:B------:R-:W-:Y:S01]  /*2b700*/  IMAD.MOV.U32 R233, RZ, RZ, R102 ;  /* 0x000000ffffe97224 */ /* 0x000fe200078e0066 */
[----:B------:R-:W-:Y:S01]  /*2b710*/  F2FP.F16.F32.PACK_AB R94, R139, R166 ;  /* 0x000000a68b5e723e */ /* 0x000fe200000000ff */
[----:B------:R-:W-:Y:S01]  /*2b720*/  BAR.SYNC.DEFER_BLOCKING 0x0 ;  /* 0x0000000000007b1d */ /* 0x000fe20000010000 */
[----:B------:R-:W-:-:S05]  /*2b730*/  F2FP.F16.F32.PACK_AB R102, R133, R140 ;  /* 0x0000008c8566723e */ /* 0x000fca00000000ff */
[----:B------:R-:W-:Y:S04]  /*2b740*/  STS.128 [R2], R92 ;  /* 0x0000005c02007388 */ /* 0x000fe80000000c00 */
[----:B------:R2:W-:Y:S01]  /*2b750*/  STS.128 [R2+0x400], R100 ;  /* 0x0004006402007388 */ /* 0x0005e20000000c00 */
[----:B------:R-:W-:Y:S01]  /*2b760*/  BAR.SYNC.DEFER_BLOCKING 0x0 ;  /* 0x0000000000007b1d */ /* 0x000fe20000010000 */
[----:B0-----:R-:W-:Y:S02]  /*2b770*/  F2FP.F16.F32.PACK_AB R88, R236, R238 ;  /* 0x000000eeec58723e */ /* 0x001fe400000000ff */
[----:B------:R-:W-:Y:S02]  /*2b780*/  MOV R236, R107 ;  /* 0x0000006b00ec7202 */ /* 0x000fe40000000f00 */
[----:B------:R-:W-:-:S02]  /*2b790*/  F2FP.F16.F32.PACK_AB R91, R98, R96 ;  /* 0x00000060625b723e */ /* 0x000fc400000000ff */
[----:B------:R-:W-:Y:S02]  /*2b7a0*/  F2FP.F16.F32.PACK_AB R107, R99, R97 ;  /* 0x00000061636b723e */ /* 0x000fe400000000ff */
[----:B--2---:R-:W-:Y:S01]  /*2b7b0*/  F2FP.F16.F32.PACK_AB R100, R233, R234 ;  /* 0x000000eae964723e */ /* 0x004fe200000000ff */
[----:B------:R-:W-:Y:S01]  /*2b7c0*/  IMAD.MOV.U32 R233, RZ, RZ, R111 ;  /* 0x000000ffffe97224 */ /* 0x000fe200078e006f */
[----:B------:R-:W-:Y:S01]  /*2b7d0*/  F2FP.F16.F32.PACK_AB R103, R114, R112 ;  /* 0x000000707267723e */ /* 0x000fe200000000ff */
[----:B------:R-:W0:Y:S04]  /*2b7e0*/  LDS.128 R96, [R251] ;  /* 0x00000000fb607984 */ /* 0x000e280000000c00 */
[----:B------:R-:W-:Y:S01]  /*2b7f0*/  LDS.128 R92, [R251+0x800] ;  /* 0x00080000fb5c7984 */ /* 0x000fe20000000c00 */
[----:B------:R-:W-:Y:S01]  /*2b800*/  F2FP.F16.F32.PACK_AB R114, R119, R124 ;  /* 0x0000007c7772723e */ /* 0x000fe200000000ff */
[----:B------:R-:W-:Y:S01]  /*2b810*/  IMAD.MOV.U32 R238, RZ, RZ, R106 ;  /* 0x000000ffffee7224 */ /* 0x000fe200078e006a */
[----:B------:R-:W-:-:S02]  /*2b820*/  F2FP.F16.F32.PACK_AB R124, R222, R233 ;  /* 0x000000e9de7c723e */ /* 0x000fc400000000ff */
[----:B------:R-:W2:Y:S02]  /*2b830*/  S2R R233, SR_CTAID.X ;  /* 0x0000000000e97919 */ /* 0x000ea40000002500 */
[----:B------:R-:W-:Y:S02]  /*2b840*/  F2FP.F16.F32.PACK_AB R116, R116, R238 ;  /* 0x000000ee7474723e */ /* 0x000fe400000000ff */
[----:B------:R-:W0:Y:S01]  /*2b850*/  S2R R238, SR_TID.X ;  /* 0x0000000000ee7919 */ /* 0x000e220000002100 */
[----:B------:R-:W-:Y:S01]  /*2b860*/  IMAD.MOV.U32 R239, RZ, RZ, R105 ;  /* 0x000000ffffef7224 */ /* 0x000fe200078e0069 */
[----:B------:R-:W-:Y:S02]  /*2b870*/  F2FP.F16.F32.PACK_AB R104, R227, R104 ;  /* 0x00000068e368723e */ /* 0x000fe400000000ff */
[----:B------:R-:W-:Y:S02]  /*2b880*/  F2FP.F16.F32.PACK_AB R89, R180, R226 ;  /* 0x000000e2b459723e */ /* 0x000fe400000000ff */
[----:B------:R-:W-:-:S02]  /*2b890*/  F2FP.F16.F32.PACK_AB R105, R165, R181 ;  /* 0x000000b5a569723e */ /* 0x000fc400000000ff */
[----:B------:R-:W-:Y:S01]  /*2b8a0*/  F2FP.F16.F32.PACK_AB R90, R137, R164 ;  /* 0x000000a4895a723e */ /* 0x000fe200000000ff */
[----:B------:R-:W-:Y:S01]  /*2b8b0*/  BAR.SYNC.DEFER_BLOCKING 0x0 ;  /* 0x0000000000007b1d */ /* 0x000fe20000010000 */
[----:B------:R-:W-:Y:S02]  /*2b8c0*/  F2FP.F16.F32.PACK_AB R106, R132, R138 ;  /* 0x0000008a846a723e */ /* 0x000fe400000000ff */
[----:B------:R-:W-:Y:S02]  /*2b8d0*/  MOV R234, R109 ;  /* 0x0000006d00ea7202 */ /* 0x000fe40000000f00 */
[----:B------:R-:W-:-:S03]  /*2b8e0*/  F2FP.F16.F32.PACK_AB R111, R115, R113 ;  /* 0x00000071736f723e */ /* 0x000fc600000000ff */
[----:B------:R-:W1:Y:S01]  /*2b8f0*/  LDC.64 R132, c[0x0][0x3e0] ;  /* 0x0000f800ff847b82 */ /* 0x000e620000000a00 */
[----:B------:R-:W-:Y:S04]  /*2b900*/  STS.128 [R2], R88 ;  /* 0x0000005802007388 */ /* 0x000fe80000000c00 */
[----:B------:R-:W-:Y:S03]  /*2b910*/  STS.128 [R2+0x400], R104 ;  /* 0x0004006802007388 */ /* 0x000fe60000000c00 */
[----:B------:R-:W-:Y:S01]  /*2b920*/  BAR.SYNC.DEFER_BLOCKING 0x0 ;  /* 0x0000000000007b1d */ /* 0x000fe20000010000 */
[----:B--2---:R-:W-:Y:S01]  /*2b930*/  IMAD.SHL.U32 R233, R233, 0x40, RZ ;  /* 0x00000040e9e97824 */ /* 0x004fe200078e00ff */
[----:B------:R-:W-:-:S02]  /*2b940*/  F2FP.F16.F32.PACK_AB R113, R120, R223 ;  /* 0x000000df7871723e */ /* 0x000fc400000000ff */
[----:B------:R-:W-:Y:S02]  /*2b950*/  F2FP.F16.F32.PACK_AB R120, R221, R234 ;  /* 0x000000eadd78723e */ /* 0x000fe400000000ff */
[----:B0-----:R-:W-:Y:S01]  /*2b960*/  LOP3.LUT R232, R233, 0x3f, R238, 0xf8, !PT ;  /* 0x0000003fe9e87812 */ /* 0x001fe200078ef8ee */
[----:B------:R-:W1:Y:S01]  /*2b970*/  S2R R234, SR_CTAID.Y ;  /* 0x0000000000ea7919 */ /* 0x000e620000002600 */
[----:B------:R-:W2:Y:S04]  /*2b980*/  LDL.LU R238, [R1+0x10] ;  /* 0x0000100001ee7983 */ /* 0x000ea80000300800 */
[----:B------:R-:W3:Y:S04]  /*2b990*/  LDL.LU R233, [R1+0x14] ;  /* 0x0000140001e97983 */ /* 0x000ee80000300800 */
[----:B------:R-:W0:Y:S04]  /*2b9a0*/  LDS.128 R104, [R251] ;  /* 0x00000000fb687984 */ /* 0x000e280000000c00 */
[----:B------:R-:W-:Y:S01]  /*2b9b0*/  LDS.128 R88, [R251+0x800] ;  /* 0x00080000fb587984 */ /* 0x000fe20000000c00 */
[----:B------:R-:W-:-:S02]  /*2b9c0*/  F2FP.F16.F32.PACK_AB R108, R225, R108 ;  /* 0x0000006ce16c723e */ /* 0x000fc400000000ff */
[----:B------:R-:W-:Y:S02]  /*2b9d0*/  F2FP.F16.F32.PACK_AB R101, R169, R224 ;  /* 0x000000e0a965723e */ /* 0x000fe400000000ff */
[----:B------:R-:W-:Y:S02]  /*2b9e0*/  F2FP.F16.F32.PACK_AB R109, R156, R170 ;  /* 0x000000aa9c6d723e */ /* 0x000fe400000000ff */
[----:B------:R-:W-:Y:S01]  /*2b9f0*/  F2FP.F16.F32.PACK_AB R102, R135, R155 ;  /* 0x0000009b8766723e */ /* 0x000fe200000000ff */
[----:B------:R-:W-:Y:S01]  /*2ba00*/  BAR.SYNC.DEFER_BLOCKING 0x0 ;  /* 0x0000000000007b1d */ /* 0x000fe20000010000 */
[----:B------:R-:W-:Y:S02]  /*2ba10*/  F2FP.F16.F32.PACK_AB R110, R110, R136 ;  /* 0x000000886e6e723e */ /* 0x000fe400000000ff */
[----:B------:R-:W-:Y:S02]  /*2ba20*/  F2FP.F16.F32.PACK_AB R115, R130, R128 ;  /* 0x000000808273723e */ /* 0x000fe400000000ff */
[----:B------:R-:W-:-:S02]  /*2ba30*/  F2FP.F16.F32.PACK_AB R128, R218, R235 ;  /* 0x000000ebda80723e */ /* 0x000fc400000000ff */
[----:B------:R-:W4:Y:S01]  /*2ba40*/  LDL.LU R235, [R1+0x18] ;  /* 0x0000180001eb7983 */ /* 0x000f220000300800 */
[----:B-1----:R-:W-:Y:S01]  /*2ba50*/  IMAD R141, R234, R132, RZ ;  /* 0x00000084ea8d7224 */ /* 0x002fe200078e02ff */
[----:B------:R-:W-:Y:S02]  /*2ba60*/  F2FP.F16.F32.PACK_AB R132, R217, R250 ;  /* 0x000000fad984723e */ /* 0x000fe400000000ff */
[----:B------:R-:W4:Y:S04]  /*2ba70*/  LDL.LU R250, [R1+0x1c] ;  /* 0x00001c0001fa7983 */ /* 0x000f280000300800 */
[----:B------:R-:W-:Y:S04]  /*2ba80*/  STS.128 [R2], R100 ;  /* 0x0000006402007388 */ /* 0x000fe80000000c00 */
[----:B------:R-:W-:Y:S01]  /*2ba90*/  STS.128 [R2+0x400], R108 ;  /* 0x0004006c02007388 */ /* 0x000fe20000000c00 */
[----:B------:R-:W-:Y:S01]  /*2baa0*/  BAR.SYNC.DEFER_BLOCKING 0x0 ;  /* 0x0000000000007b1d */ /* 0x000fe20000010000 */
[----:B------:R-:W-:-:S02]  /*2bab0*/  F2FP.F16.F32.PACK_AB R112, R239, R236 ;  /* 0x000000ecef70723e */ /* 0x000fc400000000ff */
[----:B------:R-:W-:-:S03]  /*2bac0*/  F2FP.F16.F32.PACK_AB R117, R117, R168 ;  /* 0x000000a87575723e */ /* 0x000fc600000000ff */
[----:B------:R-:W1:Y:S04]  /*2bad0*/  LDS.128 R108, [R251] ;  /* 0x00000000fb6c7984 */ /* 0x000e680000000c00 */
[----:B------:R-:W-:Y:S01]  /*2bae0*/  LDS.128 R100, [R251+0x800] ;  /* 0x00080000fb647984 */ /* 0x000fe20000000c00 */
[----:B------:R-:W-:Y:S01]  /*2baf0*/  BAR.SYNC.DEFER_BLOCKING 0x0 ;  /* 0x0000000000007b1d */ /* 0x000fe20000010000 */
[----:B------:R-:W-:Y:S02]  /*2bb00*/  F2FP.F16.F32.PACK_AB R118, R118, R125 ;  /* 0x0000007d7676723e */ /* 0x000fe400000000ff */
[----:B------:R-:W-:-:S03]  /*2bb10*/  F2FP.F16.F32.PACK_AB R119, R131, R129 ;  /* 0x000000818377723e */ /* 0x000fc600000000ff */
[----:B------:R-:W-:Y:S04]  /*2bb20*/  STS.128 [R2], R112 ;  /* 0x0000007002007388 */ /* 0x000fe80000000c00 */
[----:B------:R-:W-:Y:S01]  /*2bb30*/  STS.128 [R2+0x400], R116 ;  /* 0x0004007402007388 */ /* 0x000fe20000000c00 */
[----:B------:R-:W-:Y:S01]  /*2bb40*/  BAR.SYNC.DEFER_BLOCKING 0x0 ;  /* 0x0000000000007b1d */ /* 0x000fe20000010000 */
[----:B------:R-:W-:Y:S02]  /*2bb50*/  F2FP.F16.F32.PACK_AB R125, R154, R220 ;  /* 0x000000dc9a7d723e */ /* 0x000fe400000000ff */
[----:B------:R-:W-:-:S03]  /*2bb60*/  F2FP.F16.F32.PACK_AB R121, R121, R219 ;  /* 0x000000db7979723e */ /* 0x000fc600000000ff */
[----:B------:R-:W0:Y:S04]  /*2bb70*/  LDS.128 R116, [R251] ;  /* 0x00000000fb747984 */ /* 0x000e280000000c00 */
[----:B------:R-:W-:Y:S01]  /*2bb80*/  LDS.128 R112, [R251+0x800] ;  /* 0x00080000fb707984 */ /* 0x000fe20000000c00 */
[----:B------:R-:W-:Y:S02]  /*2bb90*/  F2FP.F16.F32.PACK_AB R126, R126, R153 ;  /* 0x000000997e7e723e */ /* 0x000fe400000000ff */
[----:B------:R-:W-:Y:S02]  /*2bba0*/  F2FP.F16.F32.PACK_AB R122, R122, R152 ;  /* 0x000000987a7a723e */ /* 0x000fe400000000ff */
[----:B------:R-:W-:Y:S01]  /*2bbb0*/  F2FP.F16.F32.PACK_AB R127, R18, R127 ;  /* 0x0000007f127f723e */ /* 0x000fe200000000ff */
[----:B------:R-:W-:Y:S01]  /*2bbc0*/  BAR.SYNC.DEFER_BLOCKING 0x0 ;  /* 0x0000000000007b1d */ /* 0x000fe20000010000 */
[----:B------:R-:W-:-:S02]  /*2bbd0*/  F2FP.F16.F32.PACK_AB R123, R19, R123 ;  /* 0x0000007b137b723e */ /* 0x000fc400000000ff */
[----:B------:R-:W-:Y:S02]  /*2bbe0*/  F2FP.F16.F32.PACK_AB R131, R34, R32 ;  /* 0x000000202283723e */ /* 0x000fe400000000ff */
[----:B------:R-:W-:Y:S01]  /*2bbf0*/  F2FP.F16.F32.PACK_AB R135, R35, R33 ;  /* 0x000000212387723e */ /* 0x000fe200000000ff */
[----:B------:R-:W-:Y:S01]  /*2bc00*/  IMAD R142, R232, R133, RZ ;  /* 0x00000085e88e7224 */ /* 0x000fe200078e02ff */
[----:B------:R-:W-:Y:S01]  /*2bc10*/  F2FP.F16.F32.PACK_AB R130, R134, R149 ;  /* 0x000000958682723e */ /* 0x000fe200000000ff */
[----:B------:R-:W0:Y:S01]  /*2bc20*/  LDC.64 R18, c[0x0][0x398] ;  /* 0x0000e600ff127b82 */ /* 0x000e220000000a00 */
[----:B------:R1:W-:Y:S04]  /*2bc30*/  STS.128 [R2], R124 ;  /* 0x0000007c02007388 */ /* 0x0003e80000000c00 */
[----:B------:R-:W-:Y:S03]  /*2bc40*/  STS.128 [R2+0x400], R120 ;  /* 0x0004007802007388 */ /* 0x000fe60000000c00 */
[----:B------:R-:W-:Y:S01]  /*2bc50*/  BAR.SYNC.DEFER_BLOCKING 0x0 ;  /* 0x0000000000007b1d */ /* 0x000fe20000010000 */
[----:B------:R-:W-:-:S02]  /*2bc60*/  F2FP.F16.F32.PACK_AB R129, R151, R216 ;  /* 0x000000d89781723e */ /* 0x000fc400000000ff */
[----:B------:R-:W-:-:S03]  /*2bc70*/  F2FP.F16.F32.PACK_AB R133, R150, R184 ;  /* 0x000000b89685723e */ /* 0x000fc600000000ff */
[----:B------:R-:W2:Y:S04]  /*2bc80*/  LDS.128 R32, [R251] ;  /* 0x00000000fb207984 */ /* 0x000ea80000000c00 */
[----:B------:R-:W-:Y:S01]  /*2bc90*/  LDS.128 R120, [R251+0x800] ;  /* 0x00080000fb787984 */ /* 0x000fe20000000c00 */
[----:B------:R-:W-:Y:S01]  /*2bca0*/  BAR.SYNC.DEFER_BLOCKING 0x0 ;  /* 0x0000000000007b1d */ /* 0x000fe20000010000 */
[----:B------:R-:W-:Y:S01]  /*2bcb0*/  F2FP.F16.F32.PACK_AB R134, R31, R148 ;  /* 0x000000941f86723e */ /* 0x000fe200000000ff */
[----:B-1----:R-:W-:Y:S02]  /*2bcc0*/  IMAD.SHL.U32 R125, R141, 0x2, RZ ;  /* 0x000000028d7d7824 */ /* 0x002fe400078e00ff */
[----:B------:R-:W-:Y:S01]  /*2bcd0*/  IMAD.SHL.U32 R140, R142, 0x2, RZ ;  /* 0x000000028e8c7824 */ /* 0x000fe200078e00ff */
[----:B------:R-:W-:-:S03]  /*2bce0*/  F2FP.F16.F32.PACK_AB R124, R38, R196 ;  /* 0x000000c4267c723e */ /* 0x000fc600000000ff */
[----:B------:R-:W1:Y:S01]  /*2bcf0*/  LDC R31, c[0x0][0x3e8] ;  /* 0x0000fa00ff1f7b82 */ /* 0x000e620000000800 */
[----:B------:R0:W-:Y:S04]  /*2bd00*/  STS.128 [R2], R128 ;  /* 0x0000008002007388 */ /* 0x0001e80000000c00 */
[----:B------:R-:W-:Y:S01]  /*2bd10*/  STS.128 [R2+0x400], R132 ;  /* 0x0004008402007388 */ /* 0x000fe20000000c00 */
[----:B0-----:R-:W-:Y:S02]  /*2bd20*/  IADD3 R140, P0, P1, R140, R18, R125 ;  /* 0x000000128c8c7210 */ /* 0x001fe4000791e07d */
[----:B------:R-:W-:Y:S01]  /*2bd30*/  F2FP.F16.F32.PACK_AB R125, R42, R40 ;  /* 0x000000282a7d723e */ /* 0x000fe200000000ff */
[----:B------:R-:W0:Y:S01]  /*2bd40*/  S2R R196, SR_TID.X ;  /* 0x0000000000c47919 */ /* 0x000e220000002100 */
[----:B------:R-:W-:Y:S01]  /*2bd50*/  F2FP.F16.F32.PACK_AB R137, R43, R41 ;  /* 0x000000292b89723e */ /* 0x000fe200000000ff */
[----:B------:R-:W-:Y:S01]  /*2bd60*/  BAR.SYNC.DEFER_BLOCKING 0x0 ;  /* 0x0000000000007b1d */ /* 0x000fe20000010000 */
[----:B------:R-:W-:-:S02]  /*2bd70*/  F2FP.F16.F32.PACK_AB R126, R46, R44 ;  /* 0x0000002c2e7e723e */ /* 0x000fc400000000ff */
[----:B------:R-:W-:-:S03]  /*2bd80*/  F2FP.F16.F32.PACK_AB R138, R47, R45 ;  /* 0x0000002d2f8a723e */ /* 0x000fc600000000ff */
[----:B------:R-:W2:Y:S04]  /*2bd90*/  LDS.128 R44, [R251] ;  /* 0x00000000fb2c7984 */ /* 0x000ea80000000c00 */
[----:B------:R-:W-:Y:S01]  /*2bda0*/  LDS.128 R40, [R251+0x800] ;  /* 0x00080000fb287984 */ /* 0x000fe20000000c00 */
[----:B------:R-:W-:Y:S02]  /*2bdb0*/  F2FP.F16.F32.PACK_AB R136, R39, R252 ;  /* 0x000000fc2788723e */ /* 0x000fe400000000ff */
[----:B------:R-:W-:Y:S01]  /*2bdc0*/  F2FP.F16.F32.PACK_AB R127, R50, R48 ;  /* 0x00000030327f723e */ /* 0x000fe200000000ff */
[----:B------:R-:W-:Y:S01]  /*2bdd0*/  BAR.SYNC.DEFER_BLOCKING 0x0 ;  /* 0x0000000000007b1d */ /* 0x000fe20000010000 */
[----:B------:R-:W-:Y:S02]  /*2bde0*/  F2FP.F16.F32.PACK_AB R139, R51, R49 ;  /* 0x00000031338b723e */ /* 0x000fe400000000ff */
[----:B0-----:R-:W-:Y:S01]  /*2bdf0*/  SHF.R.U32.HI R18, RZ, 0x6, R196 ;  /* 0x00000006ff127819 */ /* 0x001fe200000116c4 */
[----:B------:R-:W-:-:S03]  /*2be00*/  IMAD.HI R38, R141, 0x2, RZ ;  /* 0x000000028d267827 */ /* 0x000fc600078e02ff */
[----:B------:R-:W-:Y:S01]  /*2be10*/  SGXT.U32 R18, R18, 0x1 ;  /* 0x000000011212781a */ /* 0x000fe20000000000 */
[----:B------:R-:W-:Y:S01]  /*2be20*/  IMAD.HI R142, R142, 0x2, RZ ;  /* 0x000000028e8e7827 */ /* 0x000fe200078e02ff */
[----:B------:R0:W-:Y:S04]  /*2be30*/  STS.128 [R2], R124 ;  /* 0x0000007c02007388 */ /* 0x0001e80000000c00 */
[----:B------:R-:W-:Y:S01]  /*2be40*/  STS.128 [R2+0x400], R136 ;  /* 0x0004008802007388 */ /* 0x000fe20000000c00 */
[----:B------:R-:W-:Y:S01]  /*2be50*/  BAR.SYNC.DEFER_BLOCKING 0x0 ;  /* 0x0000000000007b1d */ /* 0x000fe20000010000 */
[----:B------:R-:W-:Y:S01]  /*2be60*/  IADD3.X R38, PT, PT, R142, R19, R38, P0, P1 ;  /* 0x000000138e267210 */ /* 0x000fe200007e2426 */
[----:B-1----:R-:W-:Y:S01]  /*2be70*/  IMAD R19, R18, R31, RZ ;  /* 0x0000001f12137224 */ /* 0x002fe200078e02ff */
[----:B------:R-:W-:-:S02]  /*2be80*/  F2FP.F16.F32.PACK_AB R52, R54, R52 ;  /* 0x000000343634723e */ /* 0x000fc400000000ff */
[----:B------:R-:W-:Y:S02]  /*2be90*/  F2FP.F16.F32.PACK_AB R54, R28, R16 ;  /* 0x000000101c36723e */ /* 0x000fe400000000ff */
[----:B------:R-:W-:Y:S02]  /*2bea0*/  LEA R28, P0, R19, R140, 0x1 ;  /* 0x0000008c131c7211 */ /* 0x000fe400078008ff */
[----:B------:R-:W-:Y:S02]  /*2beb0*/  F2FP.F16.F32.PACK_AB R130, R29, R17 ;  /* 0x000000111d82723e */ /* 0x000fe400000000ff */
[----:B------:R-:W-:Y:S02]  /*2bec0*/  LEA R39, R31, R19, 0x1 ;  /* 0x000000131f277211 */ /* 0x000fe400078e08ff */
[----:B------:R-:W-:Y:S01]  /*2bed0*/  LEA.HI.X.SX32 R29, R19, R38, 0x1, P0 ;  /* 0x00000026131d7211 */ /* 0x000fe200000f0eff */
[----:B------:R-:W1:Y:S04]  /*2bee0*/  LDS.128 R48, [R251] ;  /* 0x00000000fb307984 */ /* 0x000e680000000c00 */
[----:B------:R-:W-:Y:S01]  /*2bef0*/  LDS.128 R16, [R251+0x800] ;  /* 0x00080000fb107984 */ /* 0x000fe20000000c00 */
[----:B------:R-:W-:-:S02]  /*2bf00*/  F2FP.F16.F32.PACK_AB R128, R55, R53 ;  /* 0x000000353780723e */ /* 0x000fc400000000ff */
[----:B------:R-:W-:Y:S02]  /*2bf10*/  F2FP.F16.F32.PACK_AB R53, R58, R56 ;  /* 0x000000383a35723e */ /* 0x000fe400000000ff */
[----:B------:R-:W-:Y:S02]  /*2bf20*/  F2FP.F16.F32.PACK_AB R129, R59, R57 ;  /* 0x000000393b81723e */ /* 0x000fe400000000ff */
[----:B------:R-:W-:Y:S01]  /*2bf30*/  F2FP.F16.F32.PACK_AB R55, R37, R30 ;  /* 0x0000001e2537723e */ /* 0x000fe200000000ff */
[----:B------:R-:W-:Y:S01]  /*2bf40*/  BAR.SYNC.DEFER_BLOCKING 0x0 ;  /* 0x0000000000007b1d */ /* 0x000fe20000010000 */
[----:B------:R-:W-:Y:S01]  /*2bf50*/  F2FP.F16.F32.PACK_AB R131, R0, R36 ;  /* 0x000000240083723e */ /* 0x000fe200000000ff */
[----:B------:R-:W-:Y:S01]  /*2bf60*/  IMAD R57, R31, 0x2, R39 ;  /* 0x000000021f397824 */ /* 0x000fe200078e0227 */
[----:B------:R-:W-:-:S04]  /*2bf70*/  LEA R36, P1, R39, R140, 0x1 ;  /* 0x0000008c27247211 */ /* 0x000fc800078208ff */
[----:B------:R-:W-:Y:S01]  /*2bf80*/  LEA.HI.X.SX32 R37, R39, R38, 0x1, P1 ;  /* 0x0000002627257211 */ /* 0x000fe200008f0eff */
[----:B------:R-:W-:Y:S01]  /*2bf90*/  IMAD R39, R31, 0x2, R57 ;  /* 0x000000021f277824 */ /* 0x000fe200078e0239 */
[C---:B------:R-:W-:Y:S01]  /*2bfa0*/  LEA R56, P0, R57.reuse, R140, 0x1 ;  /* 0x0000008c39387211 */ /* 0x040fe200078008ff */
[----:B------:R1:W-:Y:S04]  /*2bfb0*/  STS.128 [R2], R52 ;  /* 0x0000003402007388 */ /* 0x0003e80000000c00 */
[----:B------:R-:W-:Y:S01]  /*2bfc0*/  STS.128 [R2+0x400], R128 ;  /* 0x0004008002007388 */ /* 0x000fe20000000c00 */
[----:B------:R-:W-:Y:S01]  /*2bfd0*/  BAR.SYNC.DEFER_BLOCKING 0x0 ;  /* 0x0000000000007b1d */ /* 0x000fe20000010000 */
[----:B------:R-:W-:Y:S01]  /*2bfe0*/  LEA.HI.X.SX32 R57, R57, R38, 0x1, P0 ;  /* 0x0000002639397211 */ /* 0x000fe200000f0eff */
[----:B0-----:R-:W-:Y:S01]  /*2bff0*/  IMAD R125, R31, 0x2, R39 ;  /* 0x000000021f7d7824 */ /* 0x001fe200078e0227 */
[----:B------:R-:W-:-:S02]  /*2c000*/  LEA R58, P0, R39, R140, 0x1 ;  /* 0x0000008c273a7211 */ /* 0x000fc400078008ff */
[----:B--2---:R-:W-:Y:S02]  /*2c010*/  PRMT R0, R238, 0x7632, R0 ;  /* 0x00007632ee007816 */ /* 0x004fe40000000000 */
[----:B------:R-:W-:Y:S02]  /*2c020*/  LEA.HI.X.SX32 R59, R39, R38, 0x1, P0 ;  /* 0x00000026273b7211 */ /* 0x000fe400000f0eff */
[----:B-1----:R-:W-:Y:S02]  /*2c030*/  LEA R52, P0, R125, R140, 0x1 ;  /* 0x0000008c7d347211 */ /* 0x002fe400078008ff */
[----:B------:R-:W-:Y:S02]  /*2c040*/  LEA R39, R31, R125, 0x1 ;  /* 0x0000007d1f277211 */ /* 0x000fe400078e08ff */
[----:B------:R-:W-:-:S03]  /*2c050*/  LEA.HI.X.SX32 R53, R125, R38, 0x1, P0 ;  /* 0x000000267d357211 */ /* 0x000fc600000f0eff */
[----:B------:R-:W-:Y:S01]  /*2c060*/  IMAD R55, R31, 0x2, R39 ;  /* 0x000000021f377824 */ /* 0x000fe200078e0227 */
[----:B------:R0:W-:Y:S04]  /*2c070*/  STG.E.U16 desc[UR10][R28.64], R238 ;  /* 0x000000ee1c007986 */ /* 0x0001e8000c10150a */
[----:B------:R4:W-:Y:S04]  /*2c080*/  STG.E.U16 desc[UR10][R36.64], R0 ;  /* 0x0000000024007986 */ /* 0x0009e8000c10150a */
[----:B---3--:R1:W-:Y:S01]  /*2c090*/  STG.E.U16 desc[UR10][R56.64], R233 ;  /* 0x000000e938007986 */ /* 0x0083e2000c10150a */
[----:B0-----:R-:W-:-:S03]  /*2c0a0*/  PRMT R29, R233, 0x7632, R29 ;  /* 0x00007632e91d7816 */ /* 0x001fc6000000001d */
[----:B------:R-:W2:Y:S01]  /*2c0b0*/  LDL.LU R238, [R1] ;  /* 0x0000000001ee7983 */ /* 0x000ea20000300800 */
[----:B------:R-:W-:-:S03]  /*2c0c0*/  LEA R28, P0, R39, R140, 0x1 ;  /* 0x0000008c271c7211 */ /* 0x000fc600078008ff */
[----:B------:R0:W-:Y:S01]  /*2c0d0*/  STG.E.U16 desc[UR10][R58.64], R29 ;  /* 0x0000001d3a007986 */ /* 0x0001e2000c10150a */
[----:B----4-:R-:W-:Y:S02]  /*2c0e0*/  PRMT R0, R235, 0x7632, R0 ;  /* 0x00007632eb007816 */ /* 0x010fe40000000000 */
[----:B------:R-:W-:Y:S01]  /*2c0f0*/  PRMT R2, R250, 0x7632, R2 ;  /* 0x00007632fa027816 */ /* 0x000fe20000000002 */
[----:B-1----:R-:W3:Y:S01]  /*2c100*/  LDL.LU R233, [R1+0x4] ;  /* 0x0000040001e97983 */ /* 0x002ee20000300800 */
[----:B0-----:R-:W-:Y:S01]  /*2c110*/  LEA.HI.X.SX32 R29, R39, R38, 0x1, P0 ;  /* 0x00000026271d7211 */ /* 0x001fe200000f0eff */
[----:B------:R-:W-:Y:S01]  /*2c120*/  IMAD R39, R31, 0x2, R55 ;  /* 0x000000021f277824 */ /* 0x000fe200078e0237 */
[----:B------:R-:W-:-:S03]  /*2c130*/  LEA R36, P0, R55, R140, 0x1 ;  /* 0x0000008c37247211 */ /* 0x000fc600078008ff */
[----:B------:R-:W-:Y:S01]  /*2c140*/  IMAD R57, R31, 0x2, R39 ;  /* 0x000000021f397824 */ /* 0x000fe200078e0227 */
[----:B------:R-:W-:Y:S02]  /*2c150*/  LEA.HI.X.SX32 R37, R55, R38, 0x1, P0 ;  /* 0x0000002637257211 */ /* 0x000fe400000f0eff */
[----:B------:R-:W-:-:S04]  /*2c160*/  LEA R54, P0, R39, R140, 0x1 ;  /* 0x0000008c27367211 */ /* 0x000fc800078008ff */
[----:B------:R-:W-:Y:S02]  /*2c170*/  LEA.HI.X.SX32 R55, R39, R38, 0x1, P0 ;  /* 0x0000002627377211 */ /* 0x000fe400000f0eff */
[----:B------:R-:W-:Y:S02]  /*2c180*/  LEA R56, P0, R57, R140, 0x1 ;  /* 0x0000008c39387211 */ /* 0x000fe400078008ff */
[----:B------:R-:W-:Y:S01]  /*2c190*/  LEA R39, R31, R57, 0x1 ;  /* 0x000000391f277211 */ /* 0x000fe200078e08ff */
[----:B------:R0:W-:Y:S01]  /*2c1a0*/  STG.E.U16 desc[UR10][R52.64], R235 ;  /* 0x000000eb34007986 */ /* 0x0001e2000c10150a */
[----:B------:R-:W-:-:S03]  /*2c1b0*/  LEA.HI.X.SX32 R57, R57, R38, 0x1, P0 ;  /* 0x0000002639397211 */ /* 0x000fc600000f0eff */
[----:B------:R-:W-:Y:S01]  /*2c1c0*/  IMAD R59, R31, 0x2, R39 ;  /* 0x000000021f3b7824 */ /* 0x000fe200078e0227 */
[----:B------:R1:W-:Y:S01]  /*2c1d0*/  STG.E.U16 desc[UR10][R28.64], R0 ;  /* 0x000000001c007986 */ /* 0x0003e2000c10150a */
[----:B0-----:R-:W-:-:S03]  /*2c1e0*/  LEA R52, P0, R39, R140, 0x1 ;  /* 0x0000008c27347211 */ /* 0x001fc600078008ff */
[----:B------:R-:W4:Y:S01]  /*2c1f0*/  LDL.LU R235, [R1+0x8] ;  /* 0x0000080001eb7983 */ /* 0x000f220000300800 */
[----:B------:R-:W-:Y:S01]  /*2c200*/  LEA.HI.X.SX32 R53, R39, R38, 0x1, P0 ;  /* 0x0000002627357211 */ /* 0x000fe200000f0eff */
[----:B------:R-:W-:Y:S01]  /*2c210*/  IMAD R39, R31, 0x2, R59 ;  /* 0x000000021f277824 */ /* 0x000fe200078e023b */
[C---:B-1----:R-:W-:Y:S01]  /*2c220*/  LEA R28, P0, R59.reuse, R140, 0x1 ;  /* 0x0000008c3b1c7211 */ /* 0x042fe200078008ff */
[----:B------:R0:W-:Y:S03]  /*2c230*/  STG.E.U16 desc[UR10][R36.64], R250 ;  /* 0x000000fa24007986 */ /* 0x0001e6000c10150a */
[----:B------:R-:W-:Y:S01]  /*2c240*/  LEA.HI.X.SX32 R29, R59, R38, 0x1, P0 ;  /* 0x000000263b1d7211 */ /* 0x000fe200000f0eff */
[----:B------:R-:W-:Y:S01]  /*2c250*/  IMAD R59, R31, 0x2, R39 ;  /* 0x000000021f3b7824 */ /* 0x000fe200078e0227 */
[----:B------:R1:W-:Y:S01]  /*2c260*/  STG.E.U16 desc[UR10][R54.64], R2 ;  /* 0x0000000236007986 */ /* 0x0003e2000c10150a */
[----:B0-----:R-:W-:-:S03]  /*2c270*/  LEA R36, P0, R39, R140, 0x1 ;  /* 0x0000008c27247211 */ /* 0x001fc600078008ff */
[----:B------:R-:W2:Y:S01]  /*2c280*/  LDL.LU R250, [R1+0xc] ;  /* 0x00000c0001fa7983 */ /* 0x000ea20000300800 */
[----:B------:R-:W-:Y:S02]  /*2c290*/  LEA.HI.X.SX32 R37, R39, R38, 0x1, P0 ;  /* 0x0000002627257211 */ /* 0x000fe400000f0eff */
[----:B-1----:R-:W-:Y:S02]  /*2c2a0*/  LEA R54, P0, R59, R140, 0x1 ;  /* 0x0000008c3b367211 */ /* 0x002fe400078008ff */
[----:B------:R-:W-:Y:S01]  /*2c2b0*/  LEA R39, R31, R59, 0x1 ;  /* 0x0000003b1f277211 */ /* 0x000fe200078e08ff */
[----:B------:R0:W-:Y:S01]  /*2c2c0*/  STG.E.U16 desc[UR10][R56.64], R200 ;  /* 0x000000c838007986 */ /* 0x0001e2000c10150a */
[----:B------:R-:W-:Y:S02]  /*2c2d0*/  PRMT R0, R200, 0x7632, R0 ;  /* 0x00007632c8007816 */ /* 0x000fe40000000000 */
[----:B------:R-:W-:Y:S01]  /*2c2e0*/  LEA.HI.X.SX32 R55, R59, R38, 0x1, P0 ;  /* 0x000000263b377211 */ /* 0x000fe200000f0eff */
[----:B------:R-:W-:-:S02]  /*2c2f0*/  IMAD R59, R31, 0x2, R39 ;  /* 0x000000021f3b7824 */ /* 0x000fc400078e0227 */
[----:B------:R1:W-:Y:S01]  /*2c300*/  STG.E.U16 desc[UR10][R52.64], R0 ;  /* 0x0000000034007986 */ /* 0x0003e2000c10150a */
[----:B0-----:R-:W-:-:S04]  /*2c310*/  LEA R56, P0, R39, R140, 0x1 ;  /* 0x0000008c27387211 */ /* 0x001fc800078008ff */
[----:B------:R-:W-:Y:S01]  /*2c320*/  LEA.HI.X.SX32 R57, R39, R38, 0x1, P0 ;  /* 0x0000002627397211 */ /* 0x000fe200000f0eff */
[----:B------:R-:W-:Y:S01]  /*2c330*/  IMAD R39, R31, 0x2, R59 ;  /* 0x000000021f277824 */ /* 0x000fe200078e023b */
[----:B-1----:R-:W-:Y:S01]  /*2c340*/  LEA R52, P0, R59, R140, 0x1 ;  /* 0x0000008c3b347211 */ /* 0x002fe200078008ff */
[----:B------:R0:W-:Y:S01]  /*2c350*/  STG.E.U16 desc[UR10][R28.64], R201 ;  /* 0x000000c91c007986 */ /* 0x0001e2000c10150a */
[----:B------:R-:W-:Y:S02]  /*2c360*/  PRMT R2, R201, 0x7632, R2 ;  /* 0x00007632c9027816 */ /* 0x000fe40000000002 */
[----:B------:R-:W-:Y:S01]  /*2c370*/  LEA.HI.X.SX32 R53, R59, R38, 0x1, P0 ;  /* 0x000000263b357211 */ /* 0x000fe200000f0eff */
[----:B------:R-:W-:Y:S02]  /*2c380*/  IMAD R59, R31, 0x2, R39 ;  /* 0x000000021f3b7824 */ /* 0x000fe400078e0227 */
[----:B------:R1:W-:Y:S01]  /*2c390*/  STG.E.U16 desc[UR10][R36.64], R2 ;  /* 0x0000000224007986 */ /* 0x0003e2000c10150a */
[----:B0-----:R-:W-:-:S04]  /*2c3a0*/  LEA R28, P0, R39, R140, 0x1 ;  /* 0x0000008c271c7211 */ /* 0x001fc800078008ff */
[----:B------:R-:W-:Y:S02]  /*2c3b0*/  LEA.HI.X.SX32 R29, R39, R38, 0x1, P0 ;  /* 0x00000026271d7211 */ /* 0x000fe400000f0eff */
[----:B-1----:R-:W-:Y:S02]  /*2c3c0*/  LEA R36, P0, R59, R140, 0x1 ;  /* 0x0000008c3b247211 */ /* 0x002fe400078008ff */
[----:B------:R-:W-:Y:S01]  /*2c3d0*/  LEA R39, R31, R59, 0x1 ;  /* 0x0000003b1f277211 */ /* 0x000fe200078e08ff */
[----:B------:R0:W-:Y:S01]  /*2c3e0*/  STG.E.U16 desc[UR10][R54.64], R202 ;  /* 0x000000ca36007986 */ /* 0x0001e2000c10150a */
[----:B------:R-:W-:Y:S02]  /*2c3f0*/  PRMT R0, R202, 0x7632, R0 ;  /* 0x00007632ca007816 */ /* 0x000fe40000000000 */
[----:B------:R-:W-:Y:S01]  /*2c400*/  LEA.HI.X.SX32 R37, R59, R38, 0x1, P0 ;  /* 0x000000263b257211 */ /* 0x000fe200000f0eff */
[----:B------:R-:W-:Y:S02]  /*2c410*/  IMAD R59, R31, 0x2, R39 ;  /* 0x000000021f3b7824 */ /* 0x000fe400078e0227 */
        /* <DEDUP_REMOVED lines=25> */
[----:B------:R-:W-:Y:S02]  /*2c5b0*/  LEA.HI.X.SX32 R55, R59, R38, 0x1, P0 ;  /* 0x000000263b377211 */ /* 0x000fe400000f0eff */
[----:B------:R-:W-:Y:S01]  /*2c5c0*/  LEA R20, P0, R39, R140, 0x1 ;  /* 0x0000008c27147211 */ /* 0x000fe200078008ff */
[----:B------:R1:W-:Y:S01]  /*2c5d0*/  STG.E.U16 desc[UR10][R52.64], R2 ;  /* 0x0000000234007986 */ /* 0x0003e2000c10150a */
[----:B0-----:R-:W-:-:S03]  /*2c5e0*/  IMAD R57, R31, 0x2, R39 ;  /* 0x000000021f397824 */ /* 0x001fc600078e0227 */
[----:B------:R0:W-:Y:S01]  /*2c5f0*/  STG.E.U16 desc[UR10][R28.64], R22 ;  /* 0x000000161c007986 */ /* 0x0001e2000c10150a */
[----:B------:R-:W-:Y:S02]  /*2c600*/  LEA.HI.X.SX32 R21, R39, R38, 0x1, P0 ;  /* 0x0000002627157211 */ /* 0x000fe400000f0eff */
[----:B-1----:R-:W-:Y:S02]  /*2c610*/  LEA R52, P0, R57, R140, 0x1 ;  /* 0x0000008c39347211 */ /* 0x002fe400078008ff */
[----:B------:R-:W-:Y:S02]  /*2c620*/  PRMT R0, R22, 0x7632, R0 ;  /* 0x0000763216007816 */ /* 0x000fe40000000000 */
[----:B0-----:R-:W-:Y:S02]  /*2c630*/  LEA R29, R31, R57, 0x1 ;  /* 0x000000391f1d7211 */ /* 0x001fe400078e08ff */
[----:B------:R-:W-:Y:S02]  /*2c640*/  LEA.HI.X.SX32 R53, R57, R38, 0x1, P0 ;  /* 0x0000002639357211 */ /* 0x000fe400000f0eff */
[----:B------:R-:W-:Y:S01]  /*2c650*/  LEA R28, P0, R29, R140, 0x1 ;  /* 0x0000008c1d1c7211 */ /* 0x000fe200078008ff */
[----:B------:R-:W-:Y:S01]  /*2c660*/  IMAD R39, R31, 0x2, R29 ;  /* 0x000000021f277824 */ /* 0x000fe200078e021d */
[----:B------:R0:W-:Y:S02]  /*2c670*/  STG.E.U16 desc[UR10][R36.64], R0 ;  /* 0x0000000024007986 */ /* 0x0001e4000c10150a */
[----:B------:R-:W-:Y:S01]  /*2c680*/  LEA.HI.X.SX32 R29, R29, R38, 0x1, P0 ;  /* 0x000000261d1d7211 */ /* 0x000fe200000f0eff */
[----:B------:R-:W-:Y:S01]  /*2c690*/  IMAD R57, R31, 0x2, R39 ;  /* 0x000000021f397824 */ /* 0x000fe200078e0227 */
[----:B------:R-:W-:Y:S01]  /*2c6a0*/  PRMT R2, R23, 0x7632, R2 ;  /* 0x0000763217027816 */ /* 0x000fe20000000002 */
[----:B------:R1:W-:Y:S01]  /*2c6b0*/  STG.E.U16 desc[UR10][R54.64], R23 ;  /* 0x0000001736007986 */ /* 0x0003e2000c10150a */
[----:B0-----:R-:W-:-:S04]  /*2c6c0*/  LEA R36, P0, R39, R140, 0x1 ;  /* 0x0000008c27247211 */ /* 0x001fc800078008ff */
[----:B------:R-:W-:Y:S01]  /*2c6d0*/  LEA.HI.X.SX32 R37, R39, R38, 0x1, P0 ;  /* 0x0000002627257211 */ /* 0x000fe200000f0eff */
[----:B------:R-:W-:Y:S01]  /*2c6e0*/  IMAD R39, R31, 0x2, R57 ;  /* 0x000000021f277824 */ /* 0x000fe200078e0239 */
[C---:B------:R-:W-:Y:S01]  /*2c6f0*/  LEA R22, P0, R57.reuse, R140, 0x1 ;  /* 0x0000008c39167211 */ /* 0x040fe200078008ff */
[----:B------:R0:W-:Y:S03]  /*2c700*/  STG.E.U16 desc[UR10][R20.64], R2 ;  /* 0x0000000214007986 */ /* 0x0001e6000c10150a */
[----:B-1----:R-:W-:Y:S01]  /*2c710*/  LEA.HI.X.SX32 R23, R57, R38, 0x1, P0 ;  /* 0x0000002639177211 */ /* 0x002fe200000f0eff */
[----:B------:R1:W-:Y:S01]  /*2c720*/  STG.E.U16 desc[UR10][R52.64], R8 ;  /* 0x0000000834007986 */ /* 0x0003e2000c10150a */
[----:B------:R-:W-:Y:S02]  /*2c730*/  PRMT R0, R8, 0x7632, R0 ;  /* 0x0000763208007816 */ /* 0x000fe40000000000 */
[----:B0-----:R-:W-:-:S02]  /*2c740*/  LEA R20, P0, R39, R140, 0x1 ;  /* 0x0000008c27147211 */ /* 0x001fc400078008ff */
[----:B-1----:R-:W-:Y:S02]  /*2c750*/  LEA R53, R31, R39, 0x1 ;  /* 0x000000271f357211 */ /* 0x002fe400078e08ff */
        /* <DEDUP_REMOVED lines=10> */
[----:B-1----:R-:W-:Y:S01]  /*2c800*/  IMAD R37, R31, 0x2, R55 ;  /* 0x000000021f257824 */ /* 0x002fe200078e0237 */
[C---:B------:R-:W-:Y:S01]  /*2c810*/  LEA R8, P0, R55.reuse, R140, 0x1 ;  /* 0x0000008c37087211 */ /* 0x040fe200078008ff */
[----:B------:R0:W-:Y:S03]  /*2c820*/  STG.E.U16 desc[UR10][R22.64], R2 ;  /* 0x0000000216007986 */ /* 0x0001e6000c10150a */
[----:B------:R-:W-:Y:S01]  /*2c830*/  LEA.HI.X.SX32 R9, R55, R38, 0x1, P0 ;  /* 0x0000002637097211 */ /* 0x000fe200000f0eff */
[----:B------:R1:W-:Y:S01]  /*2c840*/  STG.E.U16 desc[UR10][R20.64], R10 ;  /* 0x0000000a14007986 */ /* 0x0003e2000c10150a */
[----:B0-----:R-:W-:Y:S02]  /*2c850*/  LEA R22, P0, R37, R140, 0x1 ;  /* 0x0000008c25167211 */ /* 0x001fe400078008ff */
[----:B-1----:R-:W-:-:S02]  /*2c860*/  LEA R21, R31, R37, 0x1 ;  /* 0x000000251f157211 */ /* 0x002fc400078e08ff */
[----:B------:R-:W-:Y:S02]  /*2c870*/  LEA.HI.X.SX32 R23, R37, R38, 0x1, P0 ;  /* 0x0000002625177211 */ /* 0x000fe400000f0eff */
[----:B------:R-:W-:Y:S01]  /*2c880*/  LEA R20, P0, R21, R140, 0x1 ;  /* 0x0000008c15147211 */ /* 0x000fe200078008ff */
[----:B------:R-:W-:Y:S01]  /*2c890*/  IMAD R37, R31, 0x2, R21 ;  /* 0x000000021f257824 */ /* 0x000fe200078e0215 */
[----:B------:R-:W-:Y:S02]  /*2c8a0*/  PRMT R0, R10, 0x7632, R0 ;  /* 0x000076320a007816 */ /* 0x000fe40000000000 */
[----:B------:R-:W-:Y:S01]  /*2c8b0*/  LEA.HI.X.SX32 R21, R21, R38, 0x1, P0 ;  /* 0x0000002615157211 */ /* 0x000fe200000f0eff */
[----:B------:R-:W-:Y:S01]  /*2c8c0*/  IMAD R39, R31, 0x2, R37 ;  /* 0x000000021f277824 */ /* 0x000fe200078e0225 */
[----:B------:R-:W-:Y:S01]  /*2c8d0*/  LEA R36, P0, R37, R140, 0x1 ;  /* 0x0000008c25247211 */ /* 0x000fe200078008ff */
[----:B------:R-:W-:Y:S01]  /*2c8e0*/  STG.E.U16 desc[UR10][R52.64], R0 ;  /* 0x0000000034007986 */ /* 0x000fe2000c10150a */
[----:B------:R-:W-:-:S02]  /*2c8f0*/  PRMT R2, R11, 0x7632, R2 ;  /* 0x000076320b027816 */ /* 0x000fc40000000002 */
[----:B------:R-:W-:Y:S01]  /*2c900*/  LEA.HI.X.SX32 R37, R37, R38, 0x1, P0 ;  /* 0x0000002625257211 */ /* 0x000fe200000f0eff */
[----:B------:R0:W-:Y:S01]  /*2c910*/  STG.E.U16 desc[UR10][R28.64], R11 ;  /* 0x0000000b1c007986 */ /* 0x0001e2000c10150a */
[----:B------:R-:W-:-:S03]  /*2c920*/  LEA R10, P0, R39, R140, 0x1 ;  /* 0x0000008c270a7211 */ /* 0x000fc600078008ff */
[----:B------:R1:W-:Y:S04]  /*2c930*/  STG.E.U16 desc[UR10][R8.64], R2 ;  /* 0x0000000208007986 */ /* 0x0003e8000c10150a */
[----:B------:R3:W-:Y:S01]  /*2c940*/  STG.E.U16 desc[UR10][R22.64], R60 ;  /* 0x0000003c16007986 */ /* 0x0007e2000c10150a */
[----:B0-----:R-:W-:Y:S01]  /*2c950*/  IMAD R29, R31, 0x2, R39 ;  /* 0x000000021f1d7824 */ /* 0x001fe200078e0227 */
[----:B------:R-:W-:-:S04]  /*2c960*/  LEA.HI.X.SX32 R11, R39, R38, 0x1, P0 ;  /* 0x00000026270b7211 */ /* 0x000fc800000f0eff */
[----:B-1----:R-:W-:Y:S02]  /*2c970*/  LEA R8, P0, R29, R140, 0x1 ;  /* 0x0000008c1d087211 */ /* 0x002fe400078008ff */
[----:B---3--:R-:W-:Y:S02]  /*2c980*/  LEA R23, R31, R29, 0x1 ;  /* 0x0000001d1f177211 */ /* 0x008fe400078e08ff */
[----:B------:R-:W-:Y:S02]  /*2c990*/  PRMT R0, R60, 0x7632, R0 ;  /* 0x000076323c007816 */ /* 0x000fe40000000000 */
[----:B------:R-:W-:Y:S01]  /*2c9a0*/  LEA.HI.X.SX32 R9, R29, R38, 0x1, P0 ;  /* 0x000000261d097211 */ /* 0x000fe200000f0eff */
[----:B------:R-:W-:Y:S01]  /*2c9b0*/  IMAD R29, R31, 0x2, R23 ;  /* 0x000000021f1d7824 */ /* 0x000fe200078e0217 */
[----:B------:R-:W-:Y:S01]  /*2c9c0*/  LEA R22, P0, R23, R140, 0x1 ;  /* 0x0000008c17167211 */ /* 0x000fe200078008ff */
[----:B------:R0:W-:Y:S02]  /*2c9d0*/  STG.E.U16 desc[UR10][R20.64], R0 ;  /* 0x0000000014007986 */ /* 0x0001e4000c10150a */
[----:B------:R-:W-:Y:S01]  /*2c9e0*/  IMAD R39, R31, 0x2, R29 ;  /* 0x000000021f277824 */ /* 0x000fe200078e021d */
[----:B------:R-:W-:-:S02]  /*2c9f0*/  LEA.HI.X.SX32 R23, R23, R38, 0x1, P0 ;  /* 0x0000002617177211 */ /* 0x000fc400000f0eff */
[----:B------:R-:W-:Y:S01]  /*2ca00*/  PRMT R2, R61, 0x7632, R2 ;  /* 0x000076323d027816 */ /* 0x000fe20000000002 */
[----:B------:R1:W-:Y:S01]  /*2ca10*/  STG.E.U16 desc[UR10][R36.64], R61 ;  /* 0x0000003d24007986 */ /* 0x0003e2000c10150a */
[----:B0-----:R-:W-:-:S03]  /*2ca20*/  LEA R20, P0, R29, R140, 0x1 ;  /* 0x0000008c1d147211 */ /* 0x001fc600078008ff */
[----:B------:R0:W-:Y:S01]  /*2ca30*/  STG.E.U16 desc[UR10][R10.64], R2 ;  /* 0x000000020a007986 */ /* 0x0001e2000c10150a */
[----:B------:R-:W-:Y:S02]  /*2ca40*/  LEA.HI.X.SX32 R21, R29, R38, 0x1, P0 ;  /* 0x000000261d157211 */ /* 0x000fe400000f0eff */
[----:B------:R-:W-:Y:S01]  /*2ca50*/  LEA R28, P0, R39, R140, 0x1 ;  /* 0x0000008c271c7211 */ /* 0x000fe200078008ff */
[----:B-1----:R-:W-:Y:S01]  /*2ca60*/  IMAD R37, R31, 0x2, R39 ;  /* 0x000000021f257824 */ /* 0x002fe200078e0227 */
[----:B------:R1:W-:Y:S02]  /*2ca70*/  STG.E.U16 desc[UR10][R8.64], R62 ;  /* 0x0000003e08007986 */ /* 0x0003e4000c10150a */
[----:B------:R-:W-:Y:S02]  /*2ca80*/  LEA.HI.X.SX32 R29, R39, R38, 0x1, P0 ;  /* 0x00000026271d7211 */ /* 0x000fe400000f0eff */
[----:B0-----:R-:W-:Y:S02]  /*2ca90*/  PRMT R11, R62, 0x7632, R11 ;  /* 0x000076323e0b7816 */ /* 0x001fe4000000000b */
[----:B------:R-:W-:-:S02]  /*2caa0*/  LEA R10, P0, R37, R140, 0x1 ;  /* 0x0000008c250a7211 */ /* 0x000fc400078008ff */
[----:B-1----:R-:W-:Y:S01]  /*2cab0*/  LEA R9, R31, R37, 0x1 ;  /* 0x000000251f097211 */ /* 0x002fe200078e08ff */
[----:B------:R0:W-:Y:S01]  /*2cac0*/  STG.E.U16 desc[UR10][R22.64], R11 ;  /* 0x0000000b16007986 */ /* 0x0001e2000c10150a */
[----:B------:R-:W-:Y:S02]  /*2cad0*/  PRMT R0, R63, 0x7632, R0 ;  /* 0x000076323f007816 */ /* 0x000fe40000000000 */
[----:B0-----:R-:W-:Y:S01]  /*2cae0*/  LEA.HI.X.SX32 R11, R37, R38, 0x1, P0 ;  /* 0x00000026250b7211 */ /* 0x001fe200000f0eff */
[----:B------:R-:W-:Y:S01]  /*2caf0*/  IMAD R37, R31, 0x2, R9 ;  /* 0x000000021f257824 */ /* 0x000fe200078e0209 */
[----:B------:R-:W-:-:S03]  /*2cb00*/  LEA R8, P0, R9, R140, 0x1 ;  /* 0x0000008c09087211 */ /* 0x000fc600078008ff */
[----:B------:R-:W-:Y:S01]  /*2cb10*/  IMAD R39, R31, 0x2, R37 ;  /* 0x000000021f277824 */ /* 0x000fe200078e0225 */
[----:B------:R-:W-:Y:S02]  /*2cb20*/  LEA.HI.X.SX32 R9, R9, R38, 0x1, P0 ;  /* 0x0000002609097211 */ /* 0x000fe400000f0eff */
[C---:B------:R-:W-:Y:S01]  /*2cb30*/  LEA R22, P0, R37.reuse, R140, 0x1 ;  /* 0x0000008c25167211 */ /* 0x040fe200078008ff */
[----:B------:R0:W-:Y:S03]  /*2cb40*/  STG.E.U16 desc[UR10][R20.64], R63 ;  /* 0x0000003f14007986 */ /* 0x0001e6000c10150a */
[----:B------:R-:W-:Y:S01]  /*2cb50*/  LEA.HI.X.SX32 R23, R37, R38, 0x1, P0 ;  /* 0x0000002625177211 */ /* 0x000fe200000f0eff */
[----:B------:R-:W-:Y:S01]  /*2cb60*/  IMAD R37, R31, 0x2, R39 ;  /* 0x000000021f257824 */ /* 0x000fe200078e0227 */
[----:B------:R1:W-:Y:S01]  /*2cb70*/  STG.E.U16 desc[UR10][R28.64], R0 ;  /* 0x000000001c007986 */ /* 0x0003e2000c10150a */
[----:B0-----:R-:W-:-:S03]  /*2cb80*/  LEA R20, P0, R39, R140, 0x1 ;  /* 0x0000008c27147211 */ /* 0x001fc600078008ff */
        /* <DEDUP_REMOVED lines=16> */
[C---:B-1----:R-:W-:Y:S01]  /*2cc90*/  LEA R22, P0, R39.reuse, R140, 0x1 ;  /* 0x0000008c27167211 */ /* 0x042fe200078008ff */
[----:B------:R0:W-:Y:S03]  /*2cca0*/  STG.E.U16 desc[UR10][R20.64], R0 ;  /* 0x0000000014007986 */ /* 0x0001e6000c10150a */
[----:B------:R-:W-:Y:S01]  /*2ccb0*/  LEA.HI.X.SX32 R23, R39, R38, 0x1, P0 ;  /* 0x0000002627177211 */ /* 0x000fe200000f0eff */
        /* <DEDUP_REMOVED lines=10> */
[----:B------:R-:W-:Y:S01]  /*2cd60*/  STG.E.U16 desc[UR10][R8.64], R71 ;  /* 0x0000004708007986 */ /* 0x000fe2000c10150a */
[----:B0-----:R-:W-:-:S02]  /*2cd70*/  PRMT R11, R71, 0x7632, R11 ;  /* 0x00007632470b7816 */ /* 0x001fc4000000000b */
[----:B------:R-:W-:-:S03]  /*2cd80*/  LEA R10, P0, R37, R140, 0x1 ;  /* 0x0000008c250a7211 */ /* 0x000fc600078008ff */
[----:B------:R0:W-:Y:S04]  /*2cd90*/  STG.E.U16 desc[UR10][R22.64], R11 ;  /* 0x0000000b16007986 */ /* 0x0001e8000c10150a */
[----:B------:R1:W-:Y:S01]  /*2cda0*/  STG.E.U16 desc[UR10][R20.64], R76 ;  /* 0x0000004c14007986 */ /* 0x0003e2000c10150a */
[----:B0-----:R-:W-:Y:S01]  /*2cdb0*/  LEA.HI.X.SX32 R11, R37, R38, 0x1, P0 ;  /* 0x00000026250b7211 */ /* 0x001fe200000f0eff */
[----:B------:R-:W-:Y:S01]  /*2cdc0*/  IMAD R37, R31, 0x2, R39 ;  /* 0x000000021f257824 */ /* 0x000fe200078e0227 */
[----:B------:R-:W-:-:S04]  /*2cdd0*/  LEA R8, P0, R39, R140, 0x1 ;  /* 0x0000008c27087211 */ /* 0x000fc800078008ff */
[----:B------:R-:W-:Y:S02]  /*2cde0*/  LEA.HI.X.SX32 R9, R39, R38, 0x1, P0 ;  /* 0x0000002627097211 */ /* 0x000fe400000f0eff */
[----:B------:R-:W-:Y:S02]  /*2cdf0*/  LEA R22, P0, R37, R140, 0x1 ;  /* 0x0000008c25167211 */ /* 0x000fe400078008ff */
[----:B-1----:R-:W-:Y:S02]  /*2ce00*/  LEA R21, R31, R37, 0x1 ;  /* 0x000000251f157211 */ /* 0x002fe400078e08ff */
[----:B------:R-:W-:Y:S02]  /*2ce10*/  PRMT R0, R76, 0x7632, R0 ;  /* 0x000076324c007816 */ /* 0x000fe40000000000 */
[----:B------:R-:W-:Y:S01]  /*2ce20*/  LEA.HI.X.SX32 R23, R37, R38, 0x1, P0 ;  /* 0x0000002625177211 */ /* 0x000fe200000f0eff */
[----:B------:R-:W-:Y:S01]  /*2ce30*/  IMAD R37, R31, 0x2, R21 ;  /* 0x000000021f257824 */ /* 0x000fe200078e0215 */
[----:B------:R-:W-:Y:S01]  /*2ce40*/  LEA R20, P0, R21, R140, 0x1 ;  /* 0x0000008c15147211 */ /* 0x000fe200078008ff */
[----:B------:R0:W-:Y:S02]  /*2ce50*/  STG.E.U16 desc[UR10][R28.64], R0 ;  /* 0x000000001c007986 */ /* 0x0001e4000c10150a */
[----:B------:R-:W-:Y:S01]  /*2ce60*/  IMAD R39, R31, 0x2, R37 ;  /* 0x000000021f277824 */ /* 0x000fe200078e0225 */
[----:B------:R-:W-:Y:S01]  /*2ce70*/  LEA.HI.X.SX32 R21, R21, R38, 0x1, P0 ;  /* 0x0000002615157211 */ /* 0x000fe200000f0eff */
[----:B------:R1:W-:Y:S01]  /*2ce80*/  STG.E.U16 desc[UR10][R10.64], R77 ;  /* 0x0000004d0a007986 */ /* 0x0003e2000c10150a */
[----:B------:R-:W-:-:S02]  /*2ce90*/  PRMT R2, R77, 0x7632, R2 ;  /* 0x000076324d027816 */ /* 0x000fc40000000002 */
        /* <DEDUP_REMOVED lines=18> */
[----:B0-----:R-:W-:-:S03]  /*2cfc0*/  LEA R20, P0, R37, R140, 0x1 ;  /* 0x0000008c25147211 */ /* 0x001fc600078008ff */
[----:B------:R0:W-:Y:S01]  /*2cfd0*/  STG.E.U16 desc[UR10][R10.64], R2 ;  /* 0x000000020a007986 */ /* 0x0001e2000c10150a */
[----:B------:R-:W-:Y:S01]  /*2cfe0*/  LEA.HI.X.SX32 R21, R37, R38, 0x1, P0 ;  /* 0x0000002625157211 */ /* 0x000fe200000f0eff */
[----:B------:R-:W-:Y:S01]  /*2cff0*/  IMAD R37, R31, 0x2, R39 ;  /* 0x000000021f257824 */ /* 0x000fe200078e0227 */
[C---:B-1----:R-:W-:Y:S01]  /*2d000*/  LEA R28, P0, R39.reuse, R140, 0x1 ;  /* 0x0000008c271c7211 */ /* 0x042fe200078008ff */
[----:B------:R1:W-:Y:S03]  /*2d010*/  STG.E.U16 desc[UR10][R8.64], R84 ;  /* 0x0000005408007986 */ /* 0x0003e6000c10150a */
        /* <DEDUP_REMOVED lines=194> */
[----:B------:R1:W-:Y:S04]  /*2dc40*/  STG.E.U16 desc[UR10][R28.64], R0 ;  /* 0x000000001c007986 */ /* 0x0003e8000c10150a */
[----:B------:R3:W-:Y:S01]  /*2dc50*/  STG.E.U16 desc[UR10][R10.64], R34 ;  /* 0x000000220a007986 */ /* 0x0007e2000c10150a */
[----:B0-----:R-:W-:Y:S01]  /*2dc60*/  LEA R20, P0, R39, R140, 0x1 ;  /* 0x0000008c27147211 */ /* 0x001fe200078008ff */
[----:B------:R-:W-:-:S03]  /*2dc70*/  IMAD R33, R31, 0x2, R39 ;  /* 0x000000021f217824 */ /* 0x000fc600078e0227 */
[----:B------:R-:W-:Y:S02]  /*2dc80*/  LEA.HI.X.SX32 R21, R39, R38, 0x1, P0 ;  /* 0x0000002627157211 */ /* 0x000fe400000f0eff */
[----:B-1----:R-:W-:Y:S02]  /*2dc90*/  LEA R28, P0, R33, R140, 0x1 ;  /* 0x0000008c211c7211 */ /* 0x002fe400078008ff */
[----:B---3--:R-:W-:Y:S02]  /*2dca0*/  LEA R11, R31, R33, 0x1 ;  /* 0x000000211f0b7211 */ /* 0x008fe400078e08ff */
[----:B------:R-:W-:Y:S02]  /*2dcb0*/  PRMT R2, R34, 0x7632, R2 ;  /* 0x0000763222027816 */ /* 0x000fe40000000002 */
[----:B------:R-:W-:Y:S01]  /*2dcc0*/  LEA.HI.X.SX32 R29, R33, R38, 0x1, P0 ;  /* 0x00000026211d7211 */ /* 0x000fe200000f0eff */
[----:B------:R-:W-:Y:S01]  /*2dcd0*/  IMAD R33, R31, 0x2, R11 ;  /* 0x000000021f217824 */ /* 0x000fe200078e020b */
[C---:B------:R-:W-:Y:S01]  /*2dce0*/  LEA R10, P0, R11.reuse, R140, 0x1 ;  /* 0x0000008c0b0a7211 */ /* 0x040fe200078008ff */
[----:B------:R0:W-:Y:S03]  /*2dcf0*/  STG.E.U16 desc[UR10][R8.64], R2 ;  /* 0x0000000208007986 */ /* 0x0001e6000c10150a */
[----:B------:R-:W-:Y:S01]  /*2dd00*/  LEA.HI.X.SX32 R11, R11, R38, 0x1, P0 ;  /* 0x000000260b0b7211 */ /* 0x000fe200000f0eff */
[----:B------:R-:W-:Y:S01]  /*2dd10*/  IMAD R37, R31, 0x2, R33 ;  /* 0x000000021f257824 */ /* 0x000fe200078e0221 */
[----:B0-----:R-:W-:-:S04]  /*2dd20*/  LEA R8, P0, R33, R140, 0x1 ;  /* 0x0000008c21087211 */ /* 0x001fc800078008ff */
[----:B------:R-:W-:Y:S01]  /*2dd30*/  LEA.HI.X.SX32 R9, R33, R38, 0x1, P0 ;  /* 0x0000002621097211 */ /* 0x000fe200000f0eff */
[----:B------:R-:W-:Y:S01]  /*2dd40*/  IMAD R33, R31, 0x2, R37 ;  /* 0x000000021f217824 */ /* 0x000fe200078e0225 */
[----:B------:R-:W-:Y:S01]  /*2dd50*/  PRMT R0, R35, 0x7632, R0 ;  /* 0x0000763223007816 */ /* 0x000fe20000000000 */
[----:B------:R0:W-:Y:S04]  /*2dd60*/  STG.E.U16 desc[UR10][R22.64], R35 ;  /* 0x0000002316007986 */ /* 0x0001e8000c10150a */
[----:B------:R1:W-:Y:S01]  /*2dd70*/  STG.E.U16 desc[UR10][R20.64], R0 ;  /* 0x0000000014007986 */ /* 0x0003e2000c10150a */
[----:B0-----:R-:W-:Y:S02]  /*2dd80*/  LEA R22, P0, R37, R140, 0x1 ;  /* 0x0000008c25167211 */ /* 0x001fe400078008ff */
[----:B------:R-:W-:-:S02]  /*2dd90*/  LEA R35, R31, R33, 0x1 ;  /* 0x000000211f237211 */ /* 0x000fc400078e08ff */
[----:B------:R-:W-:Y:S02]  /*2dda0*/  LEA.HI.X.SX32 R23, R37, R38, 0x1, P0 ;  /* 0x0000002625177211 */ /* 0x000fe400000f0eff */
[----:B-1----:R-:W-:Y:S01]  /*2ddb0*/  LEA R20, P0, R33, R140, 0x1 ;  /* 0x0000008c21147211 */ /* 0x002fe200078008ff */
[----:B------:R-:W-:-:S03]  /*2ddc0*/  IMAD R37, R31, 0x2, R35 ;  /* 0x000000021f257824 */ /* 0x000fc600078e0223 */
[----:B------:R-:W-:Y:S01]  /*2ddd0*/  LEA.HI.X.SX32 R21, R33, R38, 0x1, P0 ;  /* 0x0000002621157211 */ /* 0x000fe200000f0eff */
[C---:B------:R-:W-:Y:S01]  /*2dde0*/  IMAD R33, R31.reuse, 0x2, R37 ;  /* 0x000000021f217824 */ /* 0x040fe200078e0225 */
[----:B------:R0:W-:Y:S01]  /*2ddf0*/  STG.E.U16 desc[UR10][R28.64], R44 ;  /* 0x0000002c1c007986 */ /* 0x0001e2000c10150a */
[----:B------:R-:W-:Y:S02]  /*2de00*/  PRMT R2, R44, 0x7632, R2 ;  /* 0x000076322c027816 */ /* 0x000fe40000000002 */
[----:B------:R-:W-:-:S03]  /*2de10*/  IMAD R39, R31, 0x2, R33 ;  /* 0x000000021f277824 */ /* 0x000fc600078e0221 */
[----:B------:R1:W-:Y:S01]  /*2de20*/  STG.E.U16 desc[UR10][R10.64], R2 ;  /* 0x000000020a007986 */ /* 0x0003e2000c10150a */
[----:B0-----:R-:W-:-:S04]  /*2de30*/  LEA R28, P0, R35, R140, 0x1 ;  /* 0x0000008c231c7211 */ /* 0x001fc800078008ff */
[----:B------:R-:W-:Y:S02]  /*2de40*/  LEA.HI.X.SX32 R29, R35, R38, 0x1, P0 ;  /* 0x00000026231d7211 */ /* 0x000fe400000f0eff */
[----:B------:R-:W-:Y:S02]  /*2de50*/  LEA R35, R31, R39, 0x1 ;  /* 0x000000271f237211 */ /* 0x000fe400078e08ff */
[----:B-1----:R-:W-:Y:S01]  /*2de60*/  PRMT R11, R45, 0x7632, R11 ;  /* 0x000076322d0b7816 */ /* 0x002fe2000000000b */
[----:B------:R0:W-:Y:S01]  /*2de70*/  STG.E.U16 desc[UR10][R8.64], R45 ;  /* 0x0000002d08007986 */ /* 0x0001e2000c10150a */
[----:B------:R-:W-:-:S03]  /*2de80*/  LEA R10, P0, R37, R140, 0x1 ;  /* 0x0000008c250a7211 */ /* 0x000fc600078008ff */
[----:B------:R1:W-:Y:S01]  /*2de90*/  STG.E.U16 desc[UR10][R22.64], R11 ;  /* 0x0000000b16007986 */ /* 0x0003e2000c10150a */
[----:B0-----:R-:W-:Y:S01]  /*2dea0*/  IMAD R45, R31, 0x2, R35 ;  /* 0x000000021f2d7824 */ /* 0x001fe200078e0223 */
[----:B-1----:R-:W-:-:S03]  /*2deb0*/  LEA.HI.X.SX32 R11, R37, R38, 0x1, P0 ;  /* 0x00000026250b7211 */ /* 0x002fc600000f0eff */
[----:B------:R-:W-:Y:S01]  /*2dec0*/  IMAD R37, R31, 0x2, R45 ;  /* 0x000000021f257824 */ /* 0x000fe200078e022d */
[----:B------:R-:W-:-:S03]  /*2ded0*/  LEA R8, P0, R33, R140, 0x1 ;  /* 0x0000008c21087211 */ /* 0x000fc600078008ff */
[----:B------:R-:W-:Y:S01]  /*2dee0*/  IMAD R53, R31, 0x2, R37 ;  /* 0x000000021f357824 */ /* 0x000fe200078e0225 */
[----:B------:R0:W-:Y:S01]  /*2def0*/  STG.E.U16 desc[UR10][R20.64], R46 ;  /* 0x0000002e14007986 */ /* 0x0001e2000c10150a */
[----:B------:R-:W-:-:S03]  /*2df00*/  LEA.HI.X.SX32 R9, R33, R38, 0x1, P0 ;  /* 0x0000002621097211 */ /* 0x000fc600000f0eff */
[----:B------:R-:W-:Y:S02]  /*2df10*/  LEA R55, R31, R53, 0x1 ;  /* 0x000000351f377211 */ /* 0x000fe400078e08ff */
[----:B------:R-:W-:Y:S02]  /*2df20*/  PRMT R0, R46, 0x7632, R0 ;  /* 0x000076322e007816 */ /* 0x000fe40000000000 */
[----:B0-----:R-:W-:-:S04]  /*2df30*/  LEA R20, P0, R39, R140, 0x1 ;  /* 0x0000008c27147211 */ /* 0x001fc800078008ff */
[----:B------:R-:W-:Y:S01]  /*2df40*/  LEA.HI.X.SX32 R21, R39, R38, 0x1, P0 ;  /* 0x0000002627157211 */ /* 0x000fe200000f0eff */
[----:B------:R-:W-:Y:S01]  /*2df50*/  IMAD R39, R31, 0x2, R55 ;  /* 0x000000021f277824 */ /* 0x000fe200078e0237 */
[----:B------:R-:W-:Y:S01]  /*2df60*/  LEA R22, P0, R35, R140, 0x1 ;  /* 0x0000008c23167211 */ /* 0x000fe200078008ff */
[----:B------:R0:W-:Y:S02]  /*2df70*/  STG.E.U16 desc[UR10][R28.64], R0 ;  /* 0x000000001c007986 */ /* 0x0001e4000c10150a */
[----:B------:R-:W-:Y:S01]  /*2df80*/  IMAD R57, R31, 0x2, R39 ;  /* 0x000000021f397824 */ /* 0x000fe200078e0227 */
[----:B------:R-:W-:Y:S01]  /*2df90*/  PRMT R2, R47, 0x7632, R2 ;  /* 0x000076322f027816 */ /* 0x000fe20000000002 */
[----:B------:R1:W-:Y:S01]  /*2dfa0*/  STG.E.U16 desc[UR10][R10.64], R47 ;  /* 0x0000002f0a007986 */ /* 0x0003e2000c10150a */
[----:B------:R-:W-:Y:S02]  /*2dfb0*/  LEA.HI.X.SX32 R23, R35, R38, 0x1, P0 ;  /* 0x0000002623177211 */ /* 0x000fe400000f0eff */
[----:B0-----:R-:W-:Y:S01]  /*2dfc0*/  LEA R28, P0, R45, R140, 0x1 ;  /* 0x0000008c2d1c7211 */ /* 0x001fe200078008ff */
[----:B-1----:R-:W-:-:S03]  /*2dfd0*/  IMAD R47, R31, 0x2, R57 ;  /* 0x000000021f2f7824 */ /* 0x002fc600078e0239 */
[----:B------:R-:W-:Y:S02]  /*2dfe0*/  LEA.HI.X.SX32 R29, R45, R38, 0x1, P0 ;  /* 0x000000262d1d7211 */ /* 0x000fe400000f0eff */
[----:B------:R-:W-:Y:S02]  /*2dff0*/  LEA R32, P0, R37, R140, 0x1 ;  /* 0x0000008c25207211 */ /* 0x000fe400078008ff */
[----:B------:R-:W-:Y:S02]  /*2e000*/  LEA R45, R31, R47, 0x1 ;  /* 0x0000002f1f2d7211 */ /* 0x000fe400078e08ff */
[----:B------:R-:W-:-:S03]  /*2e010*/  LEA.HI.X.SX32 R33, R37, R38, 0x1, P0 ;  /* 0x0000002625217211 */ /* 0x000fc600000f0eff */
[----:B------:R-:W-:Y:S01]  /*2e020*/  IMAD R37, R31, 0x2, R45 ;  /* 0x000000021f257824 */ /* 0x000fe200078e022d */
[----:B------:R-:W-:Y:S01]  /*2e030*/  LEA R34, P0, R53, R140, 0x1 ;  /* 0x0000008c35227211 */ /* 0x000fe200078008ff */
[----:B------:R-:W-:Y:S02]  /*2e040*/  STG.E.U16 desc[UR10][R8.64], R2 ;  /* 0x0000000208007986 */ /* 0x000fe4000c10150a */
[----:B------:R-:W-:Y:S01]  /*2e050*/  IMAD R59, R31, 0x2, R37 ;  /* 0x000000021f3b7824 */ /* 0x000fe200078e0225 */
[----:B------:R-:W-:Y:S01]  /*2e060*/  LEA.HI.X.SX32 R35, R53, R38, 0x1, P0 ;  /* 0x0000002635237211 */ /* 0x000fe200000f0eff */
[----:B------:R0:W-:Y:S02]  /*2e070*/  STG.E.U16 desc[UR10][R20.64], R48 ;  /* 0x0000003014007986 */ /* 0x0001e4000c10150a */
[----:B------:R-:W-:Y:S01]  /*2e080*/  IMAD R53, R31, 0x2, R59 ;  /* 0x000000021f357824 */ /* 0x000fe200078e023b */
[----:B------:R-:W-:Y:S01]  /*2e090*/  PRMT R0, R48, 0x7632, R0 ;  /* 0x0000763230007816 */ /* 0x000fe20000000000 */
[----:B------:R-:W1:Y:S01]  /*2e0a0*/  LDS.128 R8, [R251] ;  /* 0x00000000fb087984 */ /* 0x000e620000000c00 */
[----:B0-----:R-:W-:-:S04]  /*2e0b0*/  LEA R20, P0, R55, R140, 0x1 ;  /* 0x0000008c37147211 */ /* 0x001fc800078008ff */
[----:B------:R-:W-:Y:S02]  /*2e0c0*/  LEA.HI.X.SX32 R21, R55, R38, 0x1, P0 ;  /* 0x0000002637157211 */ /* 0x000fe400000f0eff */
[----:B------:R-:W-:Y:S01]  /*2e0d0*/  LEA R55, R31, R53, 0x1 ;  /* 0x000000351f377211 */ /* 0x000fe200078e08ff */
[----:B------:R0:W-:Y:S01]  /*2e0e0*/  STG.E.U16 desc[UR10][R22.64], R0 ;  /* 0x0000000016007986 */ /* 0x0001e2000c10150a */
[----:B------:R-:W-:-:S03]  /*2e0f0*/  PRMT R2, R49, 0x7632, R2 ;  /* 0x0000763231027816 */ /* 0x000fc60000000002 */
[----:B------:R3:W-:Y:S01]  /*2e100*/  STG.E.U16 desc[UR10][R28.64], R49 ;  /* 0x000000311c007986 */ /* 0x0007e2000c10150a */
[----:B0-----:R-:W-:Y:S01]  /*2e110*/  LEA R22, P0, R39, R140, 0x1 ;  /* 0x0000008c27167211 */ /* 0x001fe200078008ff */
[----:B---3--:R-:W-:-:S03]  /*2e120*/  IMAD R49, R31, 0x2, R55 ;  /* 0x000000021f317824 */ /* 0x008fc600078e0237 */
[----:B------:R-:W-:Y:S01]  /*2e130*/  LEA.HI.X.SX32 R23, R39, R38, 0x1, P0 ;  /* 0x0000002627177211 */ /* 0x000fe200000f0eff */
[----:B------:R-:W-:Y:S01]  /*2e140*/  IMAD R61, R31, 0x2, R49 ;  /* 0x000000021f3d7824 */ /* 0x000fe200078e0231 */
[----:B------:R-:W-:-:S03]  /*2e150*/  LEA R28, P1, R57, R140, 0x1 ;  /* 0x0000008c391c7211 */ /* 0x000fc600078208ff */
[----:B------:R-:W-:Y:S01]  /*2e160*/  IMAD R39, R31, 0x2, R61 ;  /* 0x000000021f277824 */ /* 0x000fe200078e023d */
[----:B------:R0:W-:Y:S01]  /*2e170*/  STG.E.U16 desc[UR10][R32.64], R2 ;  /* 0x0000000220007986 */ /* 0x0001e2000c10150a */
[----:B------:R-:W-:Y:S02]  /*2e180*/  PRMT R0, R50, 0x7632, R0 ;  /* 0x0000763232007816 */ /* 0x000fe40000000000 */
[----:B------:R-:W-:Y:S02]  /*2e190*/  LEA.HI.X.SX32 R29, R57, R38, 0x1, P1 ;  /* 0x00000026391d7211 */ /* 0x000fe400008f0eff */
[----:B------:R-:W-:Y:S01]  /*2e1a0*/  LEA R57, R31, R39, 0x1 ;  /* 0x000000271f397211 */ /* 0x000fe200078e08ff */
[----:B------:R-:W-:Y:S01]  /*2e1b0*/  STG.E.U16 desc[UR10][R34.64], R50 ;  /* 0x0000003222007986 */ /* 0x000fe2000c10150a */
[----:B0-----:R-:W-:-:S03]  /*2e1c0*/  LEA R32, P0, R47, R140, 0x1 ;  /* 0x0000008c2f207211 */ /* 0x001fc600078008ff */
[----:B------:R0:W-:Y:S01]  /*2e1d0*/  STG.E.U16 desc[UR10][R20.64], R0 ;  /* 0x0000000014007986 */ /* 0x0001e2000c10150a */
[----:B------:R-:W-:Y:S01]  /*2e1e0*/  LEA.HI.X.SX32 R33, R47, R38, 0x1, P0 ;  /* 0x000000262f217211 */ /* 0x000fe200000f0eff */
[----:B------:R-:W-:Y:S01]  /*2e1f0*/  IMAD R47, R31, 0x2, R57 ;  /* 0x000000021f2f7824 */ /* 0x000fe200078e0239 */
[----:B0-----:R-:W-:-:S04]  /*2e200*/  LEA R20, P0, R45, R140, 0x1 ;  /* 0x0000008c2d147211 */ /* 0x001fc800078008ff */
[----:B------:R-:W-:Y:S01]  /*2e210*/  LEA.HI.X.SX32 R21, R45, R38, 0x1, P0 ;  /* 0x000000262d157211 */ /* 0x000fe200000f0eff */
[----:B------:R-:W-:Y:S01]  /*2e220*/  IMAD R45, R31, 0x2, R47 ;  /* 0x000000021f2d7824 */ /* 0x000fe200078e022f */
[----:B------:R-:W-:Y:S01]  /*2e230*/  PRMT R2, R51, 0x7632, R2 ;  /* 0x0000763233027816 */ /* 0x000fe20000000002 */
[----:B------:R0:W-:Y:S01]  /*2e240*/  STG.E.U16 desc[UR10][R22.64], R51 ;  /* 0x0000003316007986 */ /* 0x0001e2000c10150a */
[----:B------:R-:W-:-:S04]  /*2e250*/  LEA R34, P0, R37, R140, 0x1 ;  /* 0x0000008c25227211 */ /* 0x000fc800078008ff */
[----:B------:R-:W-:Y:S01]  /*2e260*/  LEA.HI.X.SX32 R35, R37, R38, 0x1, P0 ;  /* 0x0000002625237211 */ /* 0x000fe200000f0eff */
[----:B0-----:R-:W-:Y:S01]  /*2e270*/  IMAD R51, R31, 0x2, R45 ;  /* 0x000000021f337824 */ /* 0x001fe200078e022d */
[----:B------:R-:W-:-:S04]  /*2e280*/  LEA R22, P0, R59, R140, 0x1 ;  /* 0x0000008c3b167211 */ /* 0x000fc800078008ff */
[----:B------:R-:W-:Y:S02]  /*2e290*/  LEA R37, R31, R51, 0x1 ;  /* 0x000000331f257211 */ /* 0x000fe400078e08ff */
[----:B------:R-:W-:Y:S01]  /*2e2a0*/  LEA.HI.X.SX32 R23, R59, R38, 0x1, P0 ;  /* 0x000000263b177211 */ /* 0x000fe200000f0eff */
[----:B------:R0:W-:Y:S02]  /*2e2b0*/  STG.E.U16 desc[UR10][R28.64], R2 ;  /* 0x000000021c007986 */ /* 0x0001e4000c10150a */
[----:B------:R-:W-:-:S04]  /*2e2c0*/  IMAD R59, R31, 0x2, R37 ;  /* 0x000000021f3b7824 */ /* 0x000fc800078e0225 */
[----:B------:R-:W-:Y:S01]  /*2e2d0*/  IMAD R63, R31, 0x2, R59 ;  /* 0x000000021f3f7824 */ /* 0x000fe200078e023b */
[----:B-1----:R1:W-:Y:S01]  /*2e2e0*/  STG.E.U16 desc[UR10][R32.64], R8 ;  /* 0x0000000820007986 */ /* 0x0023e2000c10150a */
[----:B0-----:R-:W-:-:S04]  /*2e2f0*/  LEA R28, P0, R53, R140, 0x1 ;  /* 0x0000008c351c7211 */ /* 0x001fc800078008ff */
[----:B------:R-:W-:Y:S01]  /*2e300*/  LEA.HI.X.SX32 R29, R53, R38, 0x1, P0 ;  /* 0x00000026351d7211 */ /* 0x000fe200000f0eff */
[----:B------:R-:W-:Y:S01]  /*2e310*/  IMAD R53, R31, 0x2, R63 ;  /* 0x000000021f357824 */ /* 0x000fe200078e023f */
[C---:B-1----:R-:W-:Y:S02]  /*2e320*/  LEA R32, P0, R55.reuse, R140, 0x1 ;  /* 0x0000008c37207211 */ /* 0x042fe400078008ff */
[----:B------:R-:W-:Y:S02]  /*2e330*/  PRMT R0, R8, 0x7632, R0 ;  /* 0x0000763208007816 */ /* 0x000fe40000000000 */
[----:B------:R-:W-:Y:S02]  /*2e340*/  LEA.HI.X.SX32 R33, R55, R38, 0x1, P0 ;  /* 0x0000002637217211 */ /* 0x000fe400000f0eff */
[----:B------:R-:W-:Y:S01]  /*2e350*/  LEA R55, R31, R53, 0x1 ;  /* 0x000000351f377211 */ /* 0x000fe200078e08ff */
[----:B------:R-:W-:Y:S04]  /*2e360*/  STG.E.U16 desc[UR10][R20.64], R0 ;  /* 0x0000000014007986 */ /* 0x000fe8000c10150a */
[----:B------:R0:W-:Y:S01]  /*2e370*/  STG.E.U16 desc[UR10][R34.64], R9 ;  /* 0x0000000922007986 */ /* 0x0001e2000c10150a */
[----:B------:R-:W-:-:S02]  /*2e380*/  LEA R8, P0, R49, R140, 0x1 ;  /* 0x0000008c31087211 */ /* 0x000fc400078008ff */
[----:B------:R-:W-:Y:S01]  /*2e390*/  PRMT R2, R9, 0x7632, R2 ;  /* 0x0000763209027816 */ /* 0x000fe20000000002 */
[----:B0-----:R-:W-:Y:S01]  /*2e3a0*/  IMAD R35, R31, 0x2, R55 ;  /* 0x000000021f237824 */ /* 0x001fe200078e0237 */
[----:B------:R-:W-:-:S03]  /*2e3b0*/  LEA.HI.X.SX32 R9, R49, R38, 0x1, P0 ;  /* 0x0000002631097211 */ /* 0x000fc600000f0eff */
[----:B------:R-:W-:Y:S01]  /*2e3c0*/  IMAD R69, R31, 0x2, R35 ;  /* 0x000000021f457824 */ /* 0x000fe200078e0223 */
[----:B------:R-:W-:-:S03]  /*2e3d0*/  LEA R20, P1, R61, R140, 0x1 ;  /* 0x0000008c3d147211 */ /* 0x000fc600078208ff */
[----:B------:R-:W-:Y:S01]  /*2e3e0*/  IMAD R49, R31, 0x2, R69 ;  /* 0x000000021f317824 */ /* 0x000fe200078e0245 */
[----:B------:R0:W-:Y:S01]  /*2e3f0*/  STG.E.U16 desc[UR10][R22.64], R2 ;  /* 0x0000000216007986 */ /* 0x0001e2000c10150a */
[----:B------:R-:W-:-:S03]  /*2e400*/  LEA.HI.X.SX32 R21, R61, R38, 0x1, P1 ;  /* 0x000000263d157211 */ /* 0x000fc600008f0eff */
[----:B------:R-:W-:Y:S01]  /*2e410*/  LEA R61, R31, R49, 0x1 ;  /* 0x000000311f3d7211 */ /* 0x000fe200078e08ff */
[----:B------:R1:W-:Y:S01]  /*2e420*/  STG.E.U16 desc[UR10][R28.64], R10 ;  /* 0x0000000a1c007986 */ /* 0x0003e2000c10150a */
[----:B0-----:R-:W-:-:S04]  /*2e430*/  LEA R22, P0, R39, R140, 0x1 ;  /* 0x0000008c27167211 */ /* 0x001fc800078008ff */
[----:B------:R-:W-:Y:S01]  /*2e440*/  LEA.HI.X.SX32 R23, R39, R38, 0x1, P0 ;  /* 0x0000002627177211 */ /* 0x000fe200000f0eff */
[----:B------:R-:W-:Y:S01]  /*2e450*/  IMAD R39, R31, 0x2, R61 ;  /* 0x000000021f277824 */ /* 0x000fe200078e023d */
[C---:B-1----:R-:W-:Y:S02]  /*2e460*/  LEA R28, P0, R57.reuse, R140, 0x1 ;  /* 0x0000008c391c7211 */ /* 0x042fe400078008ff */
[----:B------:R-:W-:Y:S02]  /*2e470*/  PRMT R0, R10, 0x7632, R0 ;  /* 0x000076320a007816 */ /* 0x000fe40000000000 */
[----:B------:R-:W-:Y:S01]  /*2e480*/  LEA.HI.X.SX32 R29, R57, R38, 0x1, P0 ;  /* 0x00000026391d7211 */ /* 0x000fe200000f0eff */
[C---:B------:R-:W-:Y:S02]  /*2e490*/  IMAD R57, R31.reuse, 0x2, R39 ;  /* 0x000000021f397824 */ /* 0x040fe400078e0227 */
[----:B------:R0:W-:Y:S02]  /*2e4a0*/  STG.E.U16 desc[UR10][R32.64], R0 ;  /* 0x0000000020007986 */ /* 0x0001e4000c10150a */
[----:B------:R-:W-:-:S02]  /*2e4b0*/  IMAD R71, R31, 0x2, R57 ;  /* 0x000000021f477824 */ /* 0x000fc400078e0239 */
[----:B------:R1:W-:Y:S01]  /*2e4c0*/  STG.E.U16 desc[UR10][R8.64], R11 ;  /* 0x0000000b08007986 */ /* 0x0003e2000c10150a */
[----:B0-----:R-:W-:-:S04]  /*2e4d0*/  LEA R32, P0, R47, R140, 0x1 ;  /* 0x0000008c2f207211 */ /* 0x001fc800078008ff */
[----:B------:R-:W-:Y:S02]  /*2e4e0*/  LEA.HI.X.SX32 R33, R47, R38, 0x1, P0 ;  /* 0x000000262f217211 */ /* 0x000fe400000f0eff */
[----:B-1----:R-:W-:Y:S02]  /*2e4f0*/  LEA R8, P0, R45, R140, 0x1 ;  /* 0x0000008c2d087211 */ /* 0x002fe400078008ff */
[----:B------:R-:W-:Y:S02]  /*2e500*/  LEA R47, R31, R71, 0x1 ;  /* 0x000000471f2f7211 */ /* 0x000fe400078e08ff */
[----:B------:R-:W-:-:S03]  /*2e510*/  LEA.HI.X.SX32 R9, R45, R38, 0x1, P0 ;  /* 0x000000262d097211 */ /* 0x000fc600000f0eff */
[----:B------:R-:W-:Y:S01]  /*2e520*/  IMAD R45, R31, 0x2, R47 ;  /* 0x000000021f2d7824 */ /* 0x000fe200078e022f */
[----:B------:R-:W-:Y:S02]  /*2e530*/  PRMT R2, R11, 0x7632, R2 ;  /* 0x000076320b027816 */ /* 0x000fe40000000002 */
[----:B------:R-:W-:Y:S01]  /*2e540*/  LEA R10, P0, R51, R140, 0x1 ;  /* 0x0000008c330a7211 */ /* 0x000fe200078008ff */
[----:B------:R-:W-:Y:S02]  /*2e550*/  IMAD R77, R31, 0x2, R45 ;  /* 0x000000021f4d7824 */ /* 0x000fe400078e022d */
[----:B------:R0:W-:Y:S01]  /*2e560*/  STG.E.U16 desc[UR10][R20.64], R2 ;  /* 0x0000000214007986 */ /* 0x0001e2000c10150a */
[----:B------:R-:W-:Y:S01]  /*2e570*/  LEA.HI.X.SX32 R11, R51, R38, 0x1, P0 ;  /* 0x00000026330b7211 */ /* 0x000fe200000f0eff */
[----:B------:R-:W-:Y:S01]  /*2e580*/  IMAD R51, R31, 0x2, R77 ;  /* 0x000000021f337824 */ /* 0x000fe200078e024d */
[----:B--2---:R-:W-:Y:S01]  /*2e590*/  PRMT R0, R238, 0x7632, R0 ;  /* 0x00007632ee007816 */ /* 0x004fe20000000000 */
[----:B------:R1:W-:Y:S01]  /*2e5a0*/  STG.E.U16 desc[UR10][R22.64], R238 ;  /* 0x000000ee16007986 */ /* 0x0003e2000c10150a */
[----:B0-----:R-:W-:-:S04]  /*2e5b0*/  LEA R20, P0, R37, R140, 0x1 ;  /* 0x0000008c25147211 */ /* 0x001fc800078008ff */
[----:B------:R-:W-:Y:S02]  /*2e5c0*/  LEA.HI.X.SX32 R21, R37, R38, 0x1, P0 ;  /* 0x0000002625157211 */ /* 0x000fe400000f0eff */
[----:B------:R-:W-:Y:S01]  /*2e5d0*/  LEA R37, R31, R51, 0x1 ;  /* 0x000000331f257211 */ /* 0x000fe200078e08ff */
[----:B------:R-:W-:Y:S04]  /*2e5e0*/  STG.E.U16 desc[UR10][R28.64], R0 ;  /* 0x000000001c007986 */ /* 0x000fe8000c10150a */
[----:B------:R0:W-:Y:S01]  /*2e5f0*/  STG.E.U16 desc[UR10][R32.64], R233 ;  /* 0x000000e920007986 */ /* 0x0001e2000c10150a */
[----:B-1----:R-:W-:Y:S02]  /*2e600*/  LEA R22, P0, R59, R140, 0x1 ;  /* 0x0000008c3b167211 */ /* 0x002fe400078008ff */
[----:B------:R-:W-:-:S02]  /*2e610*/  PRMT R2, R233, 0x7632, R2 ;  /* 0x00007632e9027816 */ /* 0x000fc40000000002 */
[----:B------:R-:W-:Y:S01]  /*2e620*/  LEA.HI.X.SX32 R23, R59, R38, 0x1, P0 ;  /* 0x000000263b177211 */ /* 0x000fe200000f0eff */
[----:B0-----:R-:W-:-:S04]  /*2e630*/  IMAD R33, R31, 0x2, R37 ;  /* 0x000000021f217824 */ /* 0x001fc800078e0225 */
[----:B------:R-:W-:Y:S01]  /*2e640*/  IMAD R79, R31, 0x2, R33 ;  /* 0x000000021f4f7824 */ /* 0x000fe200078e0221 */
[----:B------:R-:W-:-:S03]  /*2e650*/  LEA R28, P1, R63, R140, 0x1 ;  /* 0x0000008c3f1c7211 */ /* 0x000fc600078208ff */
[----:B------:R-:W-:Y:S01]  /*2e660*/  IMAD R59, R31, 0x2, R79 ;  /* 0x000000021f3b7824 */ /* 0x000fe200078e024f */
[----:B------:R0:W-:Y:S01]  /*2e670*/  STG.E.U16 desc[UR10][R8.64], R2 ;  /* 0x0000000208007986 */ /* 0x0001e2000c10150a */
[----:B------:R-:W-:-:S03]  /*2e680*/  LEA.HI.X.SX32 R29, R63, R38, 0x1, P1 ;  /* 0x000000263f1d7211 */ /* 0x000fc600008f0eff */
[----:B------:R-:W-:Y:S01]  /*2e690*/  LEA R63, R31, R59, 0x1 ;  /* 0x0000003b1f3f7211 */ /* 0x000fe200078e08ff */
[----:B----4-:R1:W-:Y:S01]  /*2e6a0*/  STG.E.U16 desc[UR10][R10.64], R235 ;  /* 0x000000eb0a007986 */ /* 0x0103e2000c10150a */
[----:B0-----:R-:W-:-:S04]  /*2e6b0*/  LEA R8, P0, R53, R140, 0x1 ;  /* 0x0000008c35087211 */ /* 0x001fc800078008ff */
[----:B------:R-:W-:Y:S01]  /*2e6c0*/  LEA.HI.X.SX32 R9, R53, R38, 0x1, P0 ;  /* 0x0000002635097211 */ /* 0x000fe200000f0eff */
[----:B------:R-:W-:Y:S01]  /*2e6d0*/  IMAD R53, R31, 0x2, R63 ;  /* 0x000000021f357824 */ /* 0x000fe200078e023f */
[----:B-1----:R-:W-:Y:S02]  /*2e6e0*/  LEA R10, P0, R55, R140, 0x1 ;  /* 0x0000008c370a7211 */ /* 0x002fe400078008ff */
[----:B------:R-:W-:Y:S02]  /*2e6f0*/  PRMT R0, R235, 0x7632, R0 ;  /* 0x00007632eb007816 */ /* 0x000fe40000000000 */
[----:B------:R-:W-:Y:S01]  /*2e700*/  LEA.HI.X.SX32 R11, R55, R38, 0x1, P0 ;  /* 0x00000026370b7211 */ /* 0x000fe200000f0eff */
[C---:B------:R-:W-:Y:S02]  /*2e710*/  IMAD R55, R31.reuse, 0x2, R53 ;  /* 0x000000021f377824 */ /* 0x040fe400078e0235 */
[----:B------:R0:W-:Y:S02]  /*2e720*/  STG.E.U16 desc[UR10][R20.64], R0 ;  /* 0x0000000014007986 */ /* 0x0001e4000c10150a */
[----:B------:R-:W-:-:S02]  /*2e730*/  IMAD R85, R31, 0x2, R55 ;  /* 0x000000021f557824 */ /* 0x000fc400078e0237 */
[----:B------:R1:W-:Y:S01]  /*2e740*/  STG.E.U16 desc[UR10][R22.64], R250 ;  /* 0x000000fa16007986 */ /* 0x0003e2000c10150a */
[----:B------:R-:W-:Y:S02]  /*2e750*/  PRMT R2, R250, 0x7632, R2 ;  /* 0x00007632fa027816 */ /* 0x000fe40000000002 */
[----:B0-----:R-:W-:-:S04]  /*2e760*/  LEA R20, P0, R35, R140, 0x1 ;  /* 0x0000008c23147211 */ /* 0x001fc800078008ff */
[----:B------:R-:W-:Y:S02]  /*2e770*/  LEA.HI.X.SX32 R21, R35, R38, 0x1, P0 ;  /* 0x0000002623157211 */ /* 0x000fe400000f0eff */
[----:B-1----:R-:W-:Y:S02]  /*2e780*/  LEA R22, P0, R69, R140, 0x1 ;  /* 0x0000008c45167211 */ /* 0x002fe400078008ff */
[----:B------:R-:W-:Y:S02]  /*2e790*/  LEA R35, R31, R85, 0x1 ;  /* 0x000000551f237211 */ /* 0x000fe400078e08ff */
[----:B------:R-:W-:Y:S01]  /*2e7a0*/  LEA.HI.X.SX32 R23, R69, R38, 0x1, P0 ;  /* 0x0000002645177211 */ /* 0x000fe200000f0eff */
[----:B------:R0:W-:Y:S02]  /*2e7b0*/  STG.E.U16 desc[UR10][R28.64], R2 ;  /* 0x000000021c007986 */ /* 0x0001e4000c10150a */
[----:B------:R-:W-:-:S04]  /*2e7c0*/  IMAD R69, R31, 0x2, R35 ;  /* 0x000000021f457824 */ /* 0x000fc800078e0223 */
[----:B------:R-:W-:Y:S01]  /*2e7d0*/  IMAD R87, R31, 0x2, R69 ;  /* 0x000000021f577824 */ /* 0x000fe200078e0245 */
[----:B------:R1:W-:Y:S01]  /*2e7e0*/  STG.E.U16 desc[UR10][R8.64], R204 ;  /* 0x000000cc08007986 */ /* 0x0003e2000c10150a */
[----:B0-----:R-:W-:-:S04]  /*2e7f0*/  LEA R28, P0, R49, R140, 0x1 ;  /* 0x0000008c311c7211 */ /* 0x001fc800078008ff */
[----:B------:R-:W-:Y:S01]  /*2e800*/  LEA.HI.X.SX32 R29, R49, R38, 0x1, P0 ;  /* 0x00000026311d7211 */ /* 0x000fe200000f0eff */
[----:B------:R-:W-:Y:S01]  /*2e810*/  IMAD R49, R31, 0x2, R87 ;  /* 0x000000021f317824 */ /* 0x000fe200078e0257 */
[C---:B-1----:R-:W-:Y:S02]  /*2e820*/  LEA R8, P0, R61.reuse, R140, 0x1 ;  /* 0x0000008c3d087211 */ /* 0x042fe400078008ff */
[----:B------:R-:W-:Y:S02]  /*2e830*/  PRMT R0, R204, 0x7632, R0 ;  /* 0x00007632cc007816 */ /* 0x000fe40000000000 */
[----:B------:R-:W-:Y:S02]  /*2e840*/  LEA.HI.X.SX32 R9, R61, R38, 0x1, P0 ;  /* 0x000000263d097211 */ /* 0x000fe400000f0eff */
[C---:B------:R-:W-:Y:S01]  /*2e850*/  LEA R61, R31.reuse, R49, 0x1 ;  /* 0x000000311f3d7211 */ /* 0x040fe200078e08ff */
[----:B------:R0:W-:Y:S04]  /*2e860*/  STG.E.U16 desc[UR10][R10.64], R0 ;  /* 0x000000000a007986 */ /* 0x0001e8000c10150a */
[C---:B------:R-:W-:Y:S01]  /*2e870*/  IMAD R97, R31.reuse, 0x2, R61 ;  /* 0x000000021f617824 */ /* 0x040fe200078e023d */
[----:B------:R1:W-:Y:S03]  /*2e880*/  STG.E.U16 desc[UR10][R20.64], R205 ;  /* 0x000000cd14007986 */ /* 0x0003e6000c10150a */
[----:B------:R-:W-:Y:S01]  /*2e890*/  IMAD R99, R31, 0x2, R97 ;  /* 0x000000021f637824 */ /* 0x000fe200078e0261 */
[----:B0-----:R-:W-:-:S02]  /*2e8a0*/  PRMT R11, R205, 0x7632, R11 ;  /* 0x00007632cd0b7816 */ /* 0x001fc4000000000b */
[----:B------:R-:W-:-:S03]  /*2e8b0*/  LEA R10, P0, R39, R140, 0x1 ;  /* 0x0000008c270a7211 */ /* 0x000fc600078008ff */
[----:B------:R0:W-:Y:S01]  /*2e8c0*/  STG.E.U16 desc[UR10][R22.64], R11 ;  /* 0x0000000b16007986 */ /* 0x0001e2000c10150a */
[C---:B-1----:R-:W-:Y:S02]  /*2e8d0*/  LEA R20, P1, R57.reuse, R140, 0x1 ;  /* 0x0000008c39147211 */ /* 0x042fe400078208ff */
[----:B------:R-:W-:Y:S02]  /*2e8e0*/  PRMT R0, R206, 0x7632, R0 ;  /* 0x00007632ce007816 */ /* 0x000fe40000000000 */
[-C--:B------:R-:W-:Y:S02]  /*2e8f0*/  LEA.HI.X.SX32 R21, R57, R38.reuse, 0x1, P1 ;  /* 0x0000002639157211 */ /* 0x080fe400008f0eff */
[----:B0-----:R-:W-:Y:S01]  /*2e900*/  LEA.HI.X.SX32 R11, R39, R38, 0x1, P0 ;  /* 0x00000026270b7211 */ /* 0x001fe200000f0eff */
[----:B------:R-:W-:Y:S01]  /*2e910*/  IMAD R39, R31, 0x2, R99 ;  /* 0x000000021f277824 */ /* 0x000fe200078e0263 */
[----:B------:R-:W-:Y:S01]  /*2e920*/  LEA R22, P0, R71, R140, 0x1 ;  /* 0x0000008c47167211 */ /* 0x000fe200078008ff */
[----:B------:R-:W-:Y:S03]  /*2e930*/  STG.E.U16 desc[UR10][R28.64], R206 ;  /* 0x000000ce1c007986 */ /* 0x000fe6000c10150a */
[----:B------:R-:W-:Y:S01]  /*2e940*/  LEA R57, R31, R39, 0x1 ;  /* 0x000000271f397211 */ /* 0x000fe200078e08ff */
[----:B------:R0:W-:Y:S01]  /*2e950*/  STG.E.U16 desc[UR10][R8.64], R0 ;  /* 0x0000000008007986 */ /* 0x0001e2000c10150a */
[----:B------:R-:W-:-:S03]  /*2e960*/  LEA.HI.X.SX32 R23, R71, R38, 0x1, P0 ;  /* 0x0000002647177211 */ /* 0x000fc600000f0eff */
[----:B------:R-:W-:Y:S01]  /*2e970*/  IMAD R71, R31, 0x2, R57 ;  /* 0x000000021f477824 */ /* 0x000fe200078e0239 */
[----:B0-----:R-:W-:-:S04]  /*2e980*/  LEA R8, P0, R47, R140, 0x1 ;  /* 0x0000008c2f087211 */ /* 0x001fc800078008ff */
[----:B------:R-:W-:Y:S01]  /*2e990*/  LEA.HI.X.SX32 R9, R47, R38, 0x1, P0 ;  /* 0x000000262f097211 */ /* 0x000fe200000f0eff */
[----:B------:R-:W-:Y:S01]  /*2e9a0*/  IMAD R47, R31, 0x2, R71 ;  /* 0x000000021f2f7824 */ /* 0x000fe200078e0247 */
[----:B------:R-:W-:-:S03]  /*2e9b0*/  LEA R28, P0, R45, R140, 0x1 ;  /* 0x0000008c2d1c7211 */ /* 0x000fc600078008ff */
[----:B------:R-:W-:Y:S01]  /*2e9c0*/  IMAD R105, R31, 0x2, R47 ;  /* 0x000000021f697824 */ /* 0x000fe200078e022f */
[----:B------:R0:W-:Y:S01]  /*2e9d0*/  STG.E.U16 desc[UR10][R10.64], R207 ;  /* 0x000000cf0a007986 */ /* 0x0001e2000c10150a */
[----:B------:R-:W-:-:S03]  /*2e9e0*/  LEA.HI.X.SX32 R29, R45, R38, 0x1, P0 ;  /* 0x000000262d1d7211 */ /* 0x000fc600000f0eff */
[----:B------:R-:W-:Y:S02]  /*2e9f0*/  LEA R45, R31, R105, 0x1 ;  /* 0x000000691f2d7211 */ /* 0x000fe400078e08ff */
[----:B------:R-:W-:Y:S02]  /*2ea00*/  PRMT R2, R207, 0x7632, R2 ;  /* 0x00007632cf027816 */ /* 0x000fe40000000002 */
[----:B0-----:R-:W-:-:S03]  /*2ea10*/  LEA R10, P0, R77, R140, 0x1 ;  /* 0x0000008c4d0a7211 */ /* 0x001fc600078008ff */
[----:B------:R0:W-:Y:S01]  /*2ea20*/  STG.E.U16 desc[UR10][R20.64], R2 ;  /* 0x0000000214007986 */ /* 0x0001e2000c10150a */
[----:B------:R-:W-:Y:S01]  /*2ea30*/  LEA.HI.X.SX32 R11, R77, R38, 0x1, P0 ;  /* 0x000000264d0b7211 */ /* 0x000fe200000f0eff */
[C---:B------:R-:W-:Y:S02]  /*2ea40*/  IMAD R77, R31.reuse, 0x2, R45 ;  /* 0x000000021f4d7824 */ /* 0x040fe400078e022d */
[----:B------:R1:W-:Y:S02]  /*2ea50*/  STG.E.U16 desc[UR10][R22.64], R12 ;  /* 0x0000000c16007986 */ /* 0x0003e4000c10150a */
[----:B------:R-:W-:Y:S01]  /*2ea60*/  IMAD R107, R31, 0x2, R77 ;  /* 0x000000021f6b7824 */ /* 0x000fe200078e024d */
        /* <DEDUP_REMOVED lines=12> */
[----:B------:R-:W-:-:S03]  /*2eb30*/  LEA R8, P0, R33, R140, 0x1 ;  /* 0x0000008c21087211 */ /* 0x000fc600078008ff */
[----:B------:R-:W-:Y:S01]  /*2eb40*/  IMAD R109, R31, 0x2, R29 ;  /* 0x000000021f6d7824 */ /* 0x000fe200078e021d */
[-C--:B------:R-:W-:Y:S01]  /*2eb50*/  LEA.HI.X.SX32 R13, R79, R38.reuse, 0x1, P1 ;  /* 0x000000264f0d7211 */ /* 0x080fe200008f0eff */
[----:B------:R0:W-:Y:S02]  /*2eb60*/  STG.E.U16 desc[UR10][R10.64], R2 ;  /* 0x000000020a007986 */ /* 0x0001e4000c10150a */
[----:B------:R-:W-:Y:S01]  /*2eb70*/  IMAD R79, R31, 0x2, R109 ;  /* 0x000000021f4f7824 */ /* 0x000fe200078e026d */
[----:B------:R-:W-:Y:S01]  /*2eb80*/  LEA.HI.X.SX32 R9, R33, R38, 0x1, P0 ;  /* 0x0000002621097211 */ /* 0x000fe200000f0eff */
[----:B------:R-:W-:Y:S03]  /*2eb90*/  STG.E.U16 desc[UR10][R20.64], R14 ;  /* 0x0000000e14007986 */ /* 0x000fe6000c10150a */
[----:B------:R-:W-:Y:S02]  /*2eba0*/  LEA R111, R31, R79, 0x1 ;  /* 0x0000004f1f6f7211 */ /* 0x000fe400078e08ff */
[----:B0-----:R-:W-:-:S02]  /*2ebb0*/  PRMT R11, R14, 0x7632, R11 ;  /* 0x000076320e0b7816 */ /* 0x001fc4000000000b */
[----:B------:R-:W-:-:S03]  /*2ebc0*/  LEA R10, P0, R59, R140, 0x1 ;  /* 0x0000008c3b0a7211 */ /* 0x000fc600078008ff */
[----:B------:R0:W-:Y:S02]  /*2ebd0*/  STG.E.U16 desc[UR10][R22.64], R11 ;  /* 0x0000000b16007986 */ /* 0x0001e4000c10150a */
[----:B0-----:R-:W-:Y:S01]  /*2ebe0*/  LEA.HI.X.SX32 R11, R59, R38, 0x1, P0 ;  /* 0x000000263b0b7211 */ /* 0x001fe200000f0eff */
[----:B------:R-:W-:Y:S01]  /*2ebf0*/  IMAD R59, R31, 0x2, R111 ;  /* 0x000000021f3b7824 */ /* 0x000fe200078e026f */
[----:B------:R-:W-:-:S04]  /*2ec00*/  LEA R20, P0, R63, R140, 0x1 ;  /* 0x0000008c3f147211 */ /* 0x000fc800078008ff */
        /* <DEDUP_REMOVED lines=11> */
[----:B------:R-:W-:-:S04]  /*2ecc0*/  IMAD R55, R31, 0x2, R53 ;  /* 0x000000021f377824 */ /* 0x000fc800078e0235 */
[----:B------:R-:W-:Y:S01]  /*2ecd0*/  IMAD R119, R31, 0x2, R55 ;  /* 0x000000021f777824 */ /* 0x000fe200078e0237 */
[C---:B0-----:R-:W-:Y:S01]  /*2ece0*/  LEA R12, P0, R85.reuse, R140, 0x1 ;  /* 0x0000008c550c7211 */ /* 0x041fe200078008ff */
[----:B------:R0:W-:Y:S03]  /*2ecf0*/  STG.E.U16 desc[UR10][R10.64], R4 ;  /* 0x000000040a007986 */ /* 0x0001e6000c10150a */
[----:B------:R-:W-:Y:S01]  /*2ed00*/  LEA.HI.X.SX32 R13, R85, R38, 0x1, P0 ;  /* 0x00000026550d7211 */ /* 0x000fe200000f0eff */
[----:B------:R-:W-:Y:S01]  /*2ed10*/  IMAD R85, R31, 0x2, R119 ;  /* 0x000000021f557824 */ /* 0x000fe200078e0277 */
[----:B------:R-:W-:-:S04]  /*2ed20*/  PRMT R2, R4, 0x7632, R2 ;  /* 0x0000763204027816 */ /* 0x000fc80000000002 */
[----:B------:R-:W-:Y:S02]  /*2ed30*/  LEA R125, R31, R85, 0x1 ;  /* 0x000000551f7d7211 */ /* 0x000fe400078e08ff */
[----:B0-----:R-:W-:Y:S01]  /*2ed40*/  LEA R10, P0, R35, R140, 0x1 ;  /* 0x0000008c230a7211 */ /* 0x001fe200078008ff */
[----:B------:R-:W-:Y:S01]  /*2ed50*/  STG.E.U16 desc[UR10][R20.64], R2 ;  /* 0x0000000214007986 */ /* 0x000fe2000c10150a */
[----:B------:R-:W-:Y:S02]  /*2ed60*/  PRMT R0, R5, 0x7632, R0 ;  /* 0x0000763205007816 */ /* 0x000fe40000000000 */
[----:B------:R-:W-:Y:S02]  /*2ed70*/  LEA.HI.X.SX32 R11, R35, R38, 0x1, P0 ;  /* 0x00000026230b7211 */ /* 0x000fe400000f0eff */
[----:B------:R-:W-:Y:S01]  /*2ed80*/  LEA R14, P0, R69, R140, 0x1 ;  /* 0x0000008c450e7211 */ /* 0x000fe200078008ff */
[----:B------:R0:W-:Y:S01]  /*2ed90*/  STG.E.U16 desc[UR10][R22.64], R5 ;  /* 0x0000000516007986 */ /* 0x0001e2000c10150a */
[----:B------:R-:W-:-:S02]  /*2eda0*/  IMAD R127, R31, 0x2, R125 ;  /* 0x000000021f7f7824 */ /* 0x000fc400078e027d */
[----:B------:R-:W-:Y:S01]  /*2edb0*/  LEA.HI.X.SX32 R15, R69, R38, 0x1, P0 ;  /* 0x00000026450f7211 */ /* 0x000fe200000f0eff */
[----:B------:R-:W-:Y:S01]  /*2edc0*/  STG.E.U16 desc[UR10][R8.64], R0 ;  /* 0x0000000008007986 */ /* 0x000fe2000c10150a */
[----:B------:R-:W-:Y:S01]  /*2edd0*/  LEA R4, P0, R87, R140, 0x1 ;  /* 0x0000008c57047211 */ /* 0x000fe200078008ff */
[----:B------:R-:W-:Y:S02]  /*2ede0*/  IMAD R69, R31, 0x2, R127 ;  /* 0x000000021f457824 */ /* 0x000fe400078e027f */
[----:B------:R-:W-:Y:S01]  /*2edf0*/  STG.E.U16 desc[UR10][R12.64], R6 ;  /* 0x000000060c007986 */ /* 0x000fe2000c10150a */
[----:B0-----:R-:W-:-:S05]  /*2ee00*/  PRMT R5, R6, 0x7632, R5 ;  /* 0x0000763206057816 */ /* 0x001fca0000000005 */
[----:B------:R0:W-:Y:S02]  /*2ee10*/  STG.E.U16 desc[UR10][R10.64], R5 ;  /* 0x000000050a007986 */ /* 0x0001e4000c10150a */
[----:B0-----:R-:W-:Y:S01]  /*2ee20*/  LEA.HI.X.SX32 R5, R87, R38, 0x1, P0 ;  /* 0x0000002657057211 */ /* 0x001fe200000f0eff */
[----:B------:R-:W-:Y:S01]  /*2ee30*/  IMAD R87, R31, 0x2, R69 ;  /* 0x000000021f577824 */ /* 0x000fe200078e0245 */
[----:B------:R-:W-:-:S04]  /*2ee40*/  LEA R8, P0, R49, R140, 0x1 ;  /* 0x0000008c31087211 */ /* 0x000fc800078008ff */
[----:B------:R-:W-:Y:S02]  /*2ee50*/  LEA R129, R31, R87, 0x1 ;  /* 0x000000571f817211 */ /* 0x000fe400078e08ff */
[----:B------:R-:W-:-:S03]  /*2ee60*/  LEA.HI.X.SX32 R9, R49, R38, 0x1, P0 ;  /* 0x0000002631097211 */ /* 0x000fc600000f0eff */
[----:B------:R-:W-:Y:S01]  /*2ee70*/  IMAD R131, R31, 0x2, R129 ;  /* 0x000000021f837824 */ /* 0x000fe200078e0281 */
[----:B------:R-:W-:-:S03]  /*2ee80*/  LEA R12, P0, R61, R140, 0x1 ;  /* 0x0000008c3d0c7211 */ /* 0x000fc600078008ff */
[----:B------:R-:W-:Y:S01]  /*2ee90*/  IMAD R133, R31, 0x2, R131 ;  /* 0x000000021f857824 */ /* 0x000fe200078e0283 */
[----:B------:R-:W-:Y:S02]  /*2eea0*/  LEA.HI.X.SX32 R13, R61, R38, 0x1, P0 ;  /* 0x000000263d0d7211 */ /* 0x000fe400000f0eff */
[----:B------:R-:W-:Y:S01]  /*2eeb0*/  LEA R10, P0, R97, R140, 0x1 ;  /* 0x0000008c610a7211 */ /* 0x000fe200078008ff */
[----:B------:R-:W-:-:S03]  /*2eec0*/  IMAD R135, R31, 0x2, R133 ;  /* 0x000000021f877824 */ /* 0x000fc600078e0285 */
[----:B------:R-:W-:Y:S02]  /*2eed0*/  LEA.HI.X.SX32 R11, R97, R38, 0x1, P0 ;  /* 0x00000026610b7211 */ /* 0x000fe400000f0eff */
[----:B------:R-:W-:Y:S02]  /*2eee0*/  LEA R97, R31, R135, 0x1 ;  /* 0x000000871f617211 */ /* 0x000fe400078e08ff */
[----:B------:R-:W-:-:S03]  /*2eef0*/  LEA R20, P1, R39, R140, 0x1 ;  /* 0x0000008c27147211 */ /* 0x000fc600078208ff */
[----:B------:R-:W-:Y:S01]  /*2ef00*/  IMAD R137, R31, 0x2, R97 ;  /* 0x000000021f897824 */ /* 0x000fe200078e0261 */
[----:B------:R-:W-:-:S03]  /*2ef10*/  LEA.HI.X.SX32 R21, R39, R38, 0x1, P1 ;  /* 0x0000002627157211 */ /* 0x000fc600008f0eff */
        /* <DEDUP_REMOVED lines=8> */
[----:B------:R-:W-:-:S04]  /*2efa0*/  IMAD R153, R31, 0x2, R151 ;  /* 0x000000021f997824 */ /* 0x000fc800078e0297 */
[----:B------:R-:W-:Y:S01]  /*2efb0*/  IMAD R155, R31, 0x2, R153 ;  /* 0x000000021f9b7824 */ /* 0x000fe200078e0299 */
[----:B------:R-:W-:Y:S01]  /*2efc0*/  PRMT R2, R7, 0x7632, R2 ;  /* 0x0000763207027816 */ /* 0x000fe20000000002 */
[----:B------:R0:W-:Y:S03]  /*2efd0*/  STG.E.U16 desc[UR10][R14.64], R7 ;  /* 0x000000070e007986 */ /* 0x0001e6000c10150a */
[C---:B------:R-:W-:Y:S02]  /*2efe0*/  LEA R157, R31.reuse, R155, 0x1 ;  /* 0x0000009b1f9d7211 */ /* 0x040fe400078e08ff */
[----:B------:R-:W-:Y:S01]  /*2eff0*/  PRMT R6, R24, 0x7632, R6 ;  /* 0x0000763218067816 */ /* 0x000fe20000000006 */
[----:B------:R1:W-:Y:S02]  /*2f000*/  STG.E.U16 desc[UR10][R4.64], R2 ;  /* 0x0000000204007986 */ /* 0x0003e4000c10150a */
[----:B------:R-:W-:Y:S01]  /*2f010*/  IMAD R159, R31, 0x2, R157 ;  /* 0x000000021f9f7824 */ /* 0x000fe200078e029d */
[----:B0-----:R-:W-:Y:S01]  /*2f020*/  LEA R14, P0, R99, R140, 0x1 ;  /* 0x0000008c630e7211 */ /* 0x001fe200078008ff */
[----:B------:R0:W-:Y:S01]  /*2f030*/  STG.E.U16 desc[UR10][R8.64], R24 ;  /* 0x0000001808007986 */ /* 0x0001e2000c10150a */
[----:B------:R-:W-:-:S02]  /*2f040*/  PRMT R7, R25, 0x7632, R7 ;  /* 0x0000763219077816 */ /* 0x000fc40000000007 */
[----:B------:R-:W-:Y:S01]  /*2f050*/  LEA.HI.X.SX32 R15, R99, R38, 0x1, P0 ;  /* 0x00000026630f7211 */ /* 0x000fe200000f0eff */
[----:B------:R-:W-:Y:S01]  /*2f060*/  IMAD R161, R31, 0x2, R159 ;  /* 0x000000021fa17824 */ /* 0x000fe200078e029f */
[----:B-1----:R-:W-:Y:S01]  /*2f070*/  LEA R4, P0, R57, R140, 0x1 ;  /* 0x0000008c39047211 */ /* 0x002fe200078008ff */
[----:B------:R1:W-:Y:S02]  /*2f080*/  STG.E.U16 desc[UR10][R12.64], R6 ;  /* 0x000000060c007986 */ /* 0x0003e4000c10150a */
[----:B------:R-:W-:Y:S01]  /*2f090*/  IMAD R163, R31, 0x2, R161 ;  /* 0x000000021fa37824 */ /* 0x000fe200078e02a1 */
[----:B------:R-:W-:Y:S01]  /*2f0a0*/  LEA.HI.X.SX32 R5, R57, R38, 0x1, P0 ;  /* 0x0000002639057211 */ /* 0x000fe200000f0eff */
[----:B------:R2:W-:Y:S01]  /*2f0b0*/  STG.E.U16 desc[UR10][R10.64], R25 ;  /* 0x000000190a007986 */ /* 0x0005e2000c10150a */
[----:B0-----:R-:W-:-:S03]  /*2f0c0*/  LEA R8, P2, R47, R140, 0x1 ;  /* 0x0000008c2f087211 */ /* 0x001fc600078408ff */
[----:B------:R0:W-:Y:S01]  /*2f0d0*/  STG.E.U16 desc[UR10][R14.64], R7 ;  /* 0x000000070e007986 */ /* 0x0001e2000c10150a */
[-C--:B-1----:R-:W-:Y:S02]  /*2f0e0*/  LEA R6, P1, R71, R140.reuse, 0x1 ;  /* 0x0000008c47067211 */ /* 0x082fe400078208ff */
[----:B--2---:R-:W-:Y:S01]  /*2f0f0*/  LEA R10, P0, R105, R140, 0x1 ;  /* 0x0000008c690a7211 */ /* 0x004fe200078008ff */
[----:B------:R1:W-:Y:S01]  /*2f100*/  STG.E.U16 desc[UR10][R20.64], R26 ;  /* 0x0000001a14007986 */ /* 0x0003e2000c10150a */
[-C--:B------:R-:W-:Y:S02]  /*2f110*/  LEA.HI.X.SX32 R9, R47, R38.reuse, 0x1, P2 ;  /* 0x000000262f097211 */ /* 0x080fe400010f0eff */
[----:B0-----:R-:W-:Y:S02]  /*2f120*/  LEA.HI.X.SX32 R7, R71, R38, 0x1, P1 ;  /* 0x0000002647077211 */ /* 0x001fe400008f0eff */
[-C--:B------:R-:W-:Y:S02]  /*2f130*/  LEA R12, P1, R45, R140.reuse, 0x1 ;  /* 0x0000008c2d0c7211 */ /* 0x080fe400078208ff */
[----:B------:R-:W-:-:S02]  /*2f140*/  LEA R14, P2, R77, R140, 0x1 ;  /* 0x0000008c4d0e7211 */ /* 0x000fc400078408ff */
[----:B------:R-:W-:Y:S02]  /*2f150*/  LEA.HI.X.SX32 R11, R105, R38, 0x1, P0 ;  /* 0x00000026690b7211 */ /* 0x000fe400000f0eff */
[----:B------:R-:W-:Y:S02]  /*2f160*/  LEA R165, R31, R163, 0x1 ;  /* 0x000000a31fa57211 */ /* 0x000fe400078e08ff */
[----:B-1----:R-:W-:Y:S02]  /*2f170*/  LEA R20, P0, R107, R140, 0x1 ;  /* 0x0000008c6b147211 */ /* 0x002fe400078008ff */
[-C--:B------:R-:W-:Y:S02]  /*2f180*/  LEA.HI.X.SX32 R13, R45, R38.reuse, 0x1, P1 ;  /* 0x000000262d0d7211 */ /* 0x080fe400008f0eff */
[----:B------:R-:W-:Y:S02]  /*2f190*/  LEA.HI.X.SX32 R15, R77, R38, 0x1, P2 ;  /* 0x000000264d0f7211 */ /* 0x000fe400010f0eff */
[-C--:B------:R-:W-:Y:S01]  /*2f1a0*/  LEA R22, P1, R51, R140.reuse, 0x1 ;  /* 0x0000008c33167211 */ /* 0x080fe200078208ff */
[----:B------:R-:W-:Y:S01]  /*2f1b0*/  IMAD R167, R31, 0x2, R165 ;  /* 0x000000021fa77824 */ /* 0x000fe200078e02a5 */
[----:B------:R-:W-:-:S02]  /*2f1c0*/  LEA R24, P2, R37, R140, 0x1 ;  /* 0x0000008c25187211 */ /* 0x000fc400078408ff */
[----:B------:R-:W-:Y:S02]  /*2f1d0*/  LEA.HI.X.SX32 R21, R107, R38, 0x1, P0 ;  /* 0x000000266b157211 */ /* 0x000fe400000f0eff */
[----:B------:R-:W-:Y:S02]  /*2f1e0*/  LEA R28, P0, R29, R140, 0x1 ;  /* 0x0000008c1d1c7211 */ /* 0x000fe400078008ff */
[-C--:B------:R-:W-:Y:S01]  /*2f1f0*/  LEA.HI.X.SX32 R23, R51, R38.reuse, 0x1, P1 ;  /* 0x0000002633177211 */ /* 0x080fe200008f0eff */
[----:B------:R-:W-:Y:S01]  /*2f200*/  IMAD R169, R31, 0x2, R167 ;  /* 0x000000021fa97824 */ /* 0x000fe200078e02a7 */
[----:B------:R-:W-:Y:S02]  /*2f210*/  LEA.HI.X.SX32 R25, R37, R38, 0x1, P2 ;  /* 0x0000002625197211 */ /* 0x000fe400010f0eff */
[-C--:B------:R-:W-:Y:S02]  /*2f220*/  LEA R32, P1, R109, R140.reuse, 0x1 ;  /* 0x0000008c6d207211 */ /* 0x080fe400078208ff */
[----:B------:R-:W-:-:S02]  /*2f230*/  LEA R34, P2, R79, R140, 0x1 ;  /* 0x0000008c4f227211 */ /* 0x000fc400078408ff */
[----:B------:R-:W-:Y:S02]  /*2f240*/  LEA.HI.X.SX32 R29, R29, R38, 0x1, P0 ;  /* 0x000000261d1d7211 */ /* 0x000fe400000f0eff */
[----:B------:R-:W-:Y:S01]  /*2f250*/  LEA R36, P0, R111, R140, 0x1 ;  /* 0x0000008c6f247211 */ /* 0x000fe200078008ff */
[----:B------:R-:W-:Y:S01]  /*2f260*/  IMAD R171, R31, 0x2, R169 ;  /* 0x000000021fab7824 */ /* 0x000fe200078e02a9 */
[-C--:B------:R-:W-:Y:S02]  /*2f270*/  LEA.HI.X.SX32 R33, R109, R38.reuse, 0x1, P1 ;  /* 0x000000266d217211 */ /* 0x080fe400008f0eff */
[----:B------:R-:W-:Y:S02]  /*2f280*/  LEA.HI.X.SX32 R35, R79, R38, 0x1, P2 ;  /* 0x000000264f237211 */ /* 0x000fe400010f0eff */
[-C--:B------:R-:W-:Y:S02]  /*2f290*/  LEA R44, P1, R59, R140.reuse, 0x1 ;  /* 0x0000008c3b2c7211 */ /* 0x080fe400078208ff */
[----:B------:R-:W-:-:S02]  /*2f2a0*/  LEA R46, P2, R63, R140, 0x1 ;  /* 0x0000008c3f2e7211 */ /* 0x000fc400078408ff */
[----:B------:R-:W-:Y:S02]  /*2f2b0*/  LEA.HI.X.SX32 R37, R111, R38, 0x1, P0 ;  /* 0x000000266f257211 */ /* 0x000fe400000f0eff */
[----:B------:R-:W-:Y:S02]  /*2f2c0*/  LEA R48, P0, R117, R140, 0x1 ;  /* 0x0000008c75307211 */ /* 0x000fe400078008ff */
[-C--:B------:R-:W-:Y:S02]  /*2f2d0*/  LEA.HI.X.SX32 R45, R59, R38.reuse, 0x1, P1 ;  /* 0x000000263b2d7211 */ /* 0x080fe400008f0eff */
[----:B------:R-:W-:Y:S02]  /*2f2e0*/  LEA.HI.X.SX32 R47, R63, R38, 0x1, P2 ;  /* 0x000000263f2f7211 */ /* 0x000fe400010f0eff */
[----:B------:R-:W-:Y:S02]  /*2f2f0*/  LEA R50, P1, R53, R140, 0x1 ;  /* 0x0000008c35327211 */ /* 0x000fe400078208ff */
[----:B------:R-:W-:-:S02]  /*2f300*/  LEA R173, R31, R171, 0x1 ;  /* 0x000000ab1fad7211 */ /* 0x000fc400078e08ff */
[----:B------:R-:W-:Y:S02]  /*2f310*/  LEA R52, P2, R55, R140, 0x1 ;  /* 0x0000008c37347211 */ /* 0x000fe400078408ff */
[----:B------:R-:W-:Y:S02]  /*2f320*/  LEA.HI.X.SX32 R49, R117, R38, 0x1, P0 ;  /* 0x0000002675317211 */ /* 0x000fe400000f0eff */
[----:B------:R-:W-:Y:S01]  /*2f330*/  LEA R54, P0, R119, R140, 0x1 ;  /* 0x0000008c77367211 */ /* 0x000fe200078008ff */
[----:B------:R-:W-:Y:S01]  /*2f340*/  IMAD R175, R31, 0x2, R173 ;  /* 0x000000021faf7824 */ /* 0x000fe200078e02ad */
[-C--:B------:R-:W-:Y:S02]  /*2f350*/  LEA.HI.X.SX32 R51, R53, R38.reuse, 0x1, P1 ;  /* 0x0000002635337211 */ /* 0x080fe400008f0eff */
[----:B------:R-:W-:Y:S02]  /*2f360*/  LEA.HI.X.SX32 R53, R55, R38, 0x1, P2 ;  /* 0x0000002637357211 */ /* 0x000fe400010f0eff */
[----:B------:R-:W-:-:S02]  /*2f370*/  LEA R56, P1, R85, R140, 0x1 ;  /* 0x0000008c55387211 */ /* 0x000fc400078208ff */
        /* <DEDUP_REMOVED lines=8> */
[----:B------:R-:W-:Y:S01]  /*2f400*/  LEA.HI.X.SX32 R61, R127, R38, 0x1, P0 ;  /* 0x000000267f3d7211 */ /* 0x000fe200000f0eff */
[----:B------:R-:W-:Y:S01]  /*2f410*/  IMAD R179, R31, 0x2, R177 ;  /* 0x000000021fb37824 */ /* 0x000fe200078e02b1 */
[----:B------:R-:W-:Y:S02]  /*2f420*/  LEA R70, P0, R129, R140, 0x1 ;  /* 0x0000008c81467211 */ /* 0x000fe400078008ff */
[-C--:B------:R-:W-:Y:S02]  /*2f430*/  LEA.HI.X.SX32 R63, R69, R38.reuse, 0x1, P1 ;  /* 0x00000026453f7211 */ /* 0x080fe400008f0eff */
[----:B------:R-:W-:Y:S02]  /*2f440*/  LEA.HI.X.SX32 R69, R87, R38, 0x1, P2 ;  /* 0x0000002657457211 */ /* 0x000fe400010f0eff */
[----:B------:R-:W-:-:S02]  /*2f450*/  LEA R76, P1, R131, R140, 0x1 ;  /* 0x0000008c834c7211 */ /* 0x000fc400078208ff */
[----:B------:R-:W-:Y:S02]  /*2f460*/  LEA R78, P2, R133, R140, 0x1 ;  /* 0x0000008c854e7211 */ /* 0x000fe400078408ff */
[----:B------:R-:W-:Y:S02]  /*2f470*/  LEA.HI.X.SX32 R71, R129, R38, 0x1, P0 ;  /* 0x0000002681477211 */ /* 0x000fe400000f0eff */
[----:B------:R-:W-:Y:S02]  /*2f480*/  LEA R84, P0, R135, R140, 0x1 ;  /* 0x0000008c87547211 */ /* 0x000fe400078008ff */
[----:B------:R-:W-:Y:S02]  /*2f490*/  LEA R181, R31, R179, 0x1 ;  /* 0x000000b31fb57211 */ /* 0x000fe400078e08ff */
[-C--:B------:R-:W-:Y:S02]  /*2f4a0*/  LEA.HI.X.SX32 R77, R131, R38.reuse, 0x1, P1 ;  /* 0x00000026834d7211 */ /* 0x080fe400008f0eff */
[----:B------:R-:W-:-:S02]  /*2f4b0*/  LEA.HI.X.SX32 R79, R133, R38, 0x1, P2 ;  /* 0x00000026854f7211 */ /* 0x000fc400010f0eff */
[-C--:B------:R-:W-:Y:S02]  /*2f4c0*/  LEA R86, P1, R97, R140.reuse, 0x1 ;  /* 0x0000008c61567211 */ /* 0x080fe400078208ff */
[----:B------:R-:W-:Y:S02]  /*2f4d0*/  LEA R96, P2, R137, R140, 0x1 ;  /* 0x0000008c89607211 */ /* 0x000fe400078408ff */
[----:B------:R-:W-:Y:S01]  /*2f4e0*/  LEA.HI.X.SX32 R85, R135, R38, 0x1, P0 ;  /* 0x0000002687557211 */ /* 0x000fe200000f0eff */
[----:B------:R-:W-:Y:S01]  /*2f4f0*/  IMAD R183, R31, 0x2, R181 ;  /* 0x000000021fb77824 */ /* 0x000fe200078e02b5 */
[----:B------:R-:W-:Y:S02]  /*2f500*/  LEA R98, P0, R39, R140, 0x1 ;  /* 0x0000008c27627211 */ /* 0x000fe400078008ff */
[-C--:B------:R-:W-:Y:S02]  /*2f510*/  LEA.HI.X.SX32 R87, R97, R38.reuse, 0x1, P1 ;  /* 0x0000002661577211 */ /* 0x080fe400008f0eff */
[----:B------:R-:W-:-:S02]  /*2f520*/  LEA.HI.X.SX32 R97, R137, R38, 0x1, P2 ;  /* 0x0000002689617211 */ /* 0x000fc400010f0eff */
[----:B------:R-:W-:Y:S02]  /*2f530*/  LEA R106, P2, R141, R140, 0x1 ;  /* 0x0000008c8d6a7211 */ /* 0x000fe400078408ff */
[-C--:B------:R-:W-:Y:S01]  /*2f540*/  LEA.HI.X.SX32 R99, R39, R38.reuse, 0x1, P0 ;  /* 0x0000002627637211 */ /* 0x080fe200000f0eff */
[----:B------:R-:W-:Y:S01]  /*2f550*/  IMAD R39, R31, 0x2, R183 ;  /* 0x000000021f277824 */ /* 0x000fe200078e02b7 */
[----:B------:R-:W-:-:S03]  /*2f560*/  LEA.HI.X.SX32 R107, R141, R38, 0x1, P2 ;  /* 0x000000268d6b7211 */ /* 0x000fc600010f0eff */
[----:B------:R-:W-:-:S05]  /*2f570*/  IMAD R141, R31, 0x2, R39 ;  /* 0x000000021f8d7824 */ /* 0x000fca00078e0227 */
[----:B------:R-:W-:-:S05]  /*2f580*/  LEA R185, R31, R141, 0x1 ;  /* 0x0000008d1fb97211 */ /* 0x000fca00078e08ff */
[----:B------:R-:W-:-:S04]  /*2f590*/  IMAD R187, R31, 0x2, R185 ;  /* 0x000000021fbb7824 */ /* 0x000fc800078e02b9 */
[----:B------:R-:W-:-:S04]  /*2f5a0*/  IMAD R189, R31, 0x2, R187 ;  /* 0x000000021fbd7824 */ /* 0x000fc800078e02bb */
[----:B------:R-:W-:Y:S01]  /*2f5b0*/  IMAD R191, R31, 0x2, R189 ;  /* 0x000000021fbf7824 */ /* 0x000fe200078e02bd */
[----:B------:R-:W-:-:S04]  /*2f5c0*/  LEA R104, P1, R139, R140, 0x1 ;  /* 0x0000008c8b687211 */ /* 0x000fc800078208ff */
[----:B------:R-:W-:Y:S02]  /*2f5d0*/  LEA R193, R31, R191, 0x1 ;  /* 0x000000bf1fc17211 */ /* 0x000fe400078e08ff */
[----:B------:R-:W-:-:S03]  /*2f5e0*/  LEA R108, P0, R143, R140, 0x1 ;  /* 0x0000008c8f6c7211 */ /* 0x000fc600078008ff */
[----:B------:R-:W-:Y:S01]  /*2f5f0*/  IMAD R195, R31, 0x2, R193 ;  /* 0x000000021fc37824 */ /* 0x000fe200078e02c1 */
[----:B------:R-:W-:Y:S02]  /*2f600*/  LEA.HI.X.SX32 R105, R139, R38, 0x1, P1 ;  /* 0x000000268b697211 */ /* 0x000fe400008f0eff */
[----:B------:R-:W-:Y:S01]  /*2f610*/  LEA R110, P1, R145, R140, 0x1 ;  /* 0x0000008c916e7211 */ /* 0x000fe200078208ff */
[----:B------:R-:W-:Y:S01]  /*2f620*/  IMAD R199, R31, 0x2, R195 ;  /* 0x000000021fc77824 */ /* 0x000fe200078e02c3 */
[----:B------:R-:W-:Y:S02]  /*2f630*/  LEA.HI.X.SX32 R109, R143, R38, 0x1, P0 ;  /* 0x000000268f6d7211 */ /* 0x000fe400000f0eff */
[----:B------:R-:W-:Y:S01]  /*2f640*/  LEA R118, P0, R149, R140, 0x1 ;  /* 0x0000008c95767211 */ /* 0x000fe200078008ff */
[----:B------:R-:W-:Y:S01]  /*2f650*/  IMAD R201, R31, 0x2, R199 ;  /* 0x000000021fc97824 */ /* 0x000fe200078e02c7 */
[----:B------:R-:W-:Y:S02]  /*2f660*/  LEA.HI.X.SX32 R111, R145, R38, 0x1, P1 ;  /* 0x00000026916f7211 */ /* 0x000fe400008f0eff */
[----:B------:R-:W-:-:S02]  /*2f670*/  LEA R124, P1, R151, R140, 0x1 ;  /* 0x0000008c977c7211 */ /* 0x000fc400078208ff */
[----:B------:R-:W-:Y:S02]  /*2f680*/  LEA.HI.X.SX32 R119, R149, R38, 0x1, P0 ;  /* 0x0000002695777211 */ /* 0x000fe400000f0eff */
[----:B------:R-:W-:Y:S02]  /*2f690*/  LEA R128, P0, R155, R140, 0x1 ;  /* 0x0000008c9b807211 */ /* 0x000fe400078008ff */
[----:B------:R-:W-:Y:S02]  /*2f6a0*/  LEA.HI.X.SX32 R125, R151, R38, 0x1, P1 ;  /* 0x00000026977d7211 */ /* 0x000fe400008f0eff */
[----:B------:R-:W-:Y:S02]  /*2f6b0*/  LEA R203, R31, R201, 0x1 ;  /* 0x000000c91fcb7211 */ /* 0x000fe400078e08ff */
[----:B------:R-:W-:Y:S02]  /*2f6c0*/  LEA R130, P1, R157, R140, 0x1 ;  /* 0x0000008c9d827211 */ /* 0x000fe400078208ff */
[----:B------:R-:W-:-:S02]  /*2f6d0*/  LEA.HI.X.SX32 R129, R155, R38, 0x1, P0 ;  /* 0x000000269b817211 */ /* 0x000fc400000f0eff */
[-C--:B------:R-:W-:Y:S02]  /*2f6e0*/  LEA R134, P0, R161, R140.reuse, 0x1 ;  /* 0x0000008ca1867211 */ /* 0x080fe400078008ff */
[----:B------:R-:W-:Y:S01]  /*2f6f0*/  LEA R116, P2, R147, R140, 0x1 ;  /* 0x0000008c93747211 */ /* 0x000fe200078408ff */
[----:B------:R-:W-:Y:S01]  /*2f700*/  IMAD R205, R31, 0x2, R203 ;  /* 0x000000021fcd7824 */ /* 0x000fe200078e02cb */
[----:B------:R-:W-:Y:S02]  /*2f710*/  LEA.HI.X.SX32 R131, R157, R38, 0x1, P1 ;  /* 0x000000269d837211 */ /* 0x000fe400008f0eff */
[----:B------:R-:W-:Y:S02]  /*2f720*/  LEA R136, P1, R163, R140, 0x1 ;  /* 0x0000008ca3887211 */ /* 0x000fe400078208ff */
[-C--:B------:R-:W-:Y:S02]  /*2f730*/  LEA.HI.X.SX32 R135, R161, R38.reuse, 0x1, P0 ;  /* 0x00000026a1877211 */ /* 0x080fe400000f0eff */
[----:B------:R-:W-:-:S02]  /*2f740*/  LEA.HI.X.SX32 R117, R147, R38, 0x1, P2 ;  /* 0x0000002693757211 */ /* 0x000fc400010f0eff */
[-C--:B------:R-:W-:Y:S01]  /*2f750*/  LEA R142, P0, R167, R140.reuse, 0x1 ;  /* 0x0000008ca78e7211 */ /* 0x080fe200078008ff */
[----:B------:R-:W-:Y:S01]  /*2f760*/  IMAD R207, R31, 0x2, R205 ;  /* 0x000000021fcf7824 */ /* 0x000fe200078e02cd */
[----:B------:R-:W-:Y:S02]  /*2f770*/  LEA R126, P2, R153, R140, 0x1 ;  /* 0x0000008c997e7211 */ /* 0x000fe400078408ff */
[----:B------:R-:W-:Y:S02]  /*2f780*/  LEA.HI.X.SX32 R137, R163, R38, 0x1, P1 ;  /* 0x00000026a3897211 */ /* 0x000fe400008f0eff */
[----:B------:R-:W-:Y:S02]  /*2f790*/  LEA R144, P1, R169, R140, 0x1 ;  /* 0x0000008ca9907211 */ /* 0x000fe400078208ff */
[-C--:B------:R-:W-:Y:S01]  /*2f7a0*/  LEA.HI.X.SX32 R143, R167, R38.reuse, 0x1, P0 ;  /* 0x00000026a78f7211 */ /* 0x080fe200000f0eff */
[----:B------:R-:W-:Y:S01]  /*2f7b0*/  IMAD R209, R31, 0x2, R207 ;  /* 0x000000021fd17824 */ /* 0x000fe200078e02cf */
[----:B------:R-:W-:-:S02]  /*2f7c0*/  LEA.HI.X.SX32 R127, R153, R38, 0x1, P2 ;  /* 0x00000026997f7211 */ /* 0x000fc400010f0eff */
[-C--:B------:R-:W-:Y:S02]  /*2f7d0*/  LEA R148, P0, R173, R140.reuse, 0x1 ;  /* 0x0000008cad947211 */ /* 0x080fe400078008ff */
[----:B------:R-:W-:Y:S02]  /*2f7e0*/  LEA R132, P2, R159, R140, 0x1 ;  /* 0x0000008c9f847211 */ /* 0x000fe400078408ff */
[----:B------:R-:W-:Y:S02]  /*2f7f0*/  LEA.HI.X.SX32 R145, R169, R38, 0x1, P1 ;  /* 0x00000026a9917211 */ /* 0x000fe400008f0eff */
[----:B------:R-:W-:Y:S02]  /*2f800*/  LEA R150, P1, R175, R140, 0x1 ;  /* 0x0000008caf967211 */ /* 0x000fe400078208ff */
[-C--:B------:R-:W-:Y:S02]  /*2f810*/  LEA.HI.X.SX32 R149, R173, R38.reuse, 0x1, P0 ;  /* 0x00000026ad957211 */ /* 0x080fe400000f0eff */
[----:B------:R-:W-:-:S02]  /*2f820*/  LEA.HI.X.SX32 R133, R159, R38, 0x1, P2 ;  /* 0x000000269f857211 */ /* 0x000fc400010f0eff */
[-C--:B------:R-:W-:Y:S02]  /*2f830*/  LEA R154, P0, R179, R140.reuse, 0x1 ;  /* 0x0000008cb39a7211 */ /* 0x080fe400078008ff */
[----:B------:R-:W-:Y:S02]  /*2f840*/  LEA R138, P2, R165, R140, 0x1 ;  /* 0x0000008ca58a7211 */ /* 0x000fe400078408ff */
[----:B------:R-:W-:Y:S02]  /*2f850*/  LEA R211, R31, R209, 0x1 ;  /* 0x000000d11fd37211 */ /* 0x000fe400078e08ff */
        /* <DEDUP_REMOVED lines=9> */
[-C--:B------:R-:W-:Y:S01]  /*2f8f0*/  LEA.HI.X.SX32 R161, R39, R38.reuse, 0x1, P0 ;  /* 0x0000002627a17211 */ /* 0x080fe200000f0eff */
[----:B------:R-:W-:Y:S01]  /*2f900*/  IMAD R39, R31, 0x2, R213 ;  /* 0x000000021f277824 */ /* 0x000fe200078e02d5 */
[----:B------:R-:W-:-:S02]  /*2f910*/  LEA.HI.X.SX32 R147, R171, R38, 0x1, P2 ;  /* 0x00000026ab937211 */ /* 0x000fc400010f0eff */
[----:B------:R-:W-:Y:S02]  /*2f920*/  LEA R152, P2, R177, R140, 0x1 ;  /* 0x0000008cb1987211 */ /* 0x000fe400078408ff */
[-C--:B------:R-:W-:Y:S01]  /*2f930*/  LEA.HI.X.SX32 R163, R141, R38.reuse, 0x1, P1 ;  /* 0x000000268da37211 */ /* 0x080fe200008f0eff */
[----:B------:R-:W-:Y:S01]  /*2f940*/  IMAD R141, R31, 0x2, R39 ;  /* 0x000000021f8d7824 */ /* 0x000fe200078e0227 */
[----:B------:R-:W-:Y:S02]  /*2f950*/  LEA.HI.X.SX32 R153, R177, R38, 0x1, P2 ;  /* 0x00000026b1997211 */ /* 0x000fe400010f0eff */
[----:B------:R-:W-:Y:S02]  /*2f960*/  LEA R158, P2, R183, R140, 0x1 ;  /* 0x0000008cb79e7211 */ /* 0x000fe400078408ff */
[----:B------:R-:W-:Y:S02]  /*2f970*/  LEA R215, R31, R141, 0x1 ;  /* 0x0000008d1fd77211 */ /* 0x000fe400078e08ff */
[----:B------:R-:W-:-:S02]  /*2f980*/  LEA.HI.X.SX32 R159, R183, R38, 0x1, P2 ;  /* 0x00000026b79f7211 */ /* 0x000fc400010f0eff */
[----:B------:R-:W-:Y:S01]  /*2f990*/  LEA R164, P2, R185, R140, 0x1 ;  /* 0x0000008cb9a47211 */ /* 0x000fe200078408ff */
[----:B------:R-:W-:-:S03]  /*2f9a0*/  IMAD R217, R31, 0x2, R215 ;  /* 0x000000021fd97824 */ /* 0x000fc600078e02d7 */
[----:B------:R-:W-:Y:S02]  /*2f9b0*/  LEA.HI.X.SX32 R165, R185, R38, 0x1, P2 ;  /* 0x00000026b9a57211 */ /* 0x000fe400010f0eff */
[-C--:B------:R-:W-:Y:S01]  /*2f9c0*/  LEA R170, P2, R191, R140.reuse, 0x1 ;  /* 0x0000008cbfaa7211 */ /* 0x080fe200078408ff */
[----:B------:R-:W-:Y:S01]  /*2f9d0*/  IMAD R219, R31, 0x2, R217 ;  /* 0x000000021fdb7824 */ /* 0x000fe200078e02d9 */
[----:B------:R-:W-:Y:S02]  /*2f9e0*/  LEA R168, P1, R189, R140, 0x1 ;  /* 0x0000008cbda87211 */ /* 0x000fe400078208ff */
[----:B------:R-:W-:Y:S01]  /*2f9f0*/  LEA.HI.X.SX32 R171, R191, R38, 0x1, P2 ;  /* 0x00000026bfab7211 */ /* 0x000fe200010f0eff */
[----:B------:R-:W-:Y:S01]  /*2fa00*/  IMAD R221, R31, 0x2, R219 ;  /* 0x000000021fdd7824 */ /* 0x000fe200078e02db */
[----:B------:R-:W-:Y:S02]  /*2fa10*/  LEA R176, P2, R199, R140, 0x1 ;  /* 0x0000008cc7b07211 */ /* 0x000fe400078408ff */
[----:B------:R-:W-:-:S02]  /*2fa20*/  LEA.HI.X.SX32 R169, R189, R38, 0x1, P1 ;  /* 0x00000026bda97211 */ /* 0x000fc400008f0eff */
[----:B------:R-:W-:Y:S02]  /*2fa30*/  LEA R174, P1, R195, R140, 0x1 ;  /* 0x0000008cc3ae7211 */ /* 0x000fe400078208ff */
[----:B------:R-:W-:Y:S02]  /*2fa40*/  LEA.HI.X.SX32 R177, R199, R38, 0x1, P2 ;  /* 0x00000026c7b17211 */ /* 0x000fe400010f0eff */
[----:B------:R-:W-:Y:S02]  /*2fa50*/  LEA R182, P2, R205, R140, 0x1 ;  /* 0x0000008ccdb67211 */ /* 0x000fe400078408ff */
[----:B------:R-:W-:Y:S02]  /*2fa60*/  LEA R223, R31, R221, 0x1 ;  /* 0x000000dd1fdf7211 */ /* 0x000fe400078e08ff */
[----:B------:R-:W-:Y:S02]  /*2fa70*/  LEA.HI.X.SX32 R175, R195, R38, 0x1, P1 ;  /* 0x00000026c3af7211 */ /* 0x000fe400008f0eff */
[----:B------:R-:W-:-:S02]  /*2fa80*/  LEA R180, P1, R203, R140, 0x1 ;  /* 0x0000008ccbb47211 */ /* 0x000fc400078208ff */
[----:B------:R-:W-:Y:S01]  /*2fa90*/  LEA.HI.X.SX32 R183, R205, R38, 0x1, P2 ;  /* 0x00000026cdb77211 */ /* 0x000fe200010f0eff */
[----:B------:R-:W-:Y:S01]  /*2faa0*/  IMAD R225, R31, 0x2, R223 ;  /* 0x000000021fe17824 */ /* 0x000fe200078e02df */
[-C--:B------:R-:W-:Y:S02]  /*2fab0*/  LEA R188, P2, R211, R140.reuse, 0x1 ;  /* 0x0000008cd3bc7211 */ /* 0x080fe400078408ff */
[----:B------:R-:W-:Y:S02]  /*2fac0*/  LEA R166, P0, R187, R140, 0x1 ;  /* 0x0000008cbba67211 */ /* 0x000fe400078008ff */
[----:B------:R-:W-:Y:S02]  /*2fad0*/  LEA.HI.X.SX32 R181, R203, R38, 0x1, P1 ;  /* 0x00000026cbb57211 */ /* 0x000fe400008f0eff */
[----:B------:R-:W-:Y:S02]  /*2fae0*/  LEA R186, P1, R209, R140, 0x1 ;  /* 0x0000008cd1ba7211 */ /* 0x000fe400078208ff */
[-C--:B------:R-:W-:Y:S01]  /*2faf0*/  LEA.HI.X.SX32 R189, R211, R38.reuse, 0x1, P2 ;  /* 0x00000026d3bd7211 */ /* 0x080fe200010f0eff */
[----:B------:R-:W-:Y:S01]  /*2fb00*/  IMAD R211, R31, 0x2, R225 ;  /* 0x000000021fd37824 */ /* 0x000fe200078e02e1 */
[----:B------:R-:W-:-:S02]  /*2fb10*/  LEA.HI.X.SX32 R167, R187, R38, 0x1, P0 ;  /* 0x00000026bba77211 */ /* 0x000fc400000f0eff */
[----:B------:R-:W-:Y:S01]  /*2fb20*/  LEA R172, P0, R193, R140, 0x1 ;  /* 0x0000008cc1ac7211 */ /* 0x000fe200078008ff */
[----:B------:R-:W-:Y:S01]  /*2fb30*/  IMAD R227, R31, 0x2, R211 ;  /* 0x000000021fe37824 */ /* 0x000fe200078e02d3 */
[----:B------:R-:W-:Y:S02]  /*2fb40*/  LEA.HI.X.SX32 R187, R209, R38, 0x1, P1 ;  /* 0x00000026d1bb7211 */ /* 0x000fe400008f0eff */
[----:B------:R-:W-:Y:S02]  /*2fb50*/  LEA R192, P1, R39, R140, 0x1 ;  /* 0x0000008c27c07211 */ /* 0x000fe400078208ff */
[----:B------:R-:W-:Y:S02]  /*2fb60*/  LEA.HI.X.SX32 R173, R193, R38, 0x1, P0 ;  /* 0x00000026c1ad7211 */ /* 0x000fe400000f0eff */
[----:B------:R-:W-:Y:S02]  /*2fb70*/  LEA R194, P2, R141, R140, 0x1 ;  /* 0x0000008c8dc27211 */ /* 0x000fe400078408ff */
[----:B------:R-:W-:-:S02]  /*2fb80*/  LEA.HI.X.SX32 R193, R39, R38, 0x1, P1 ;  /* 0x0000002627c17211 */ /* 0x000fc400008f0eff */
[----:B------:R-:W-:Y:S02]  /*2fb90*/  LEA R39, R31, R227, 0x1 ;  /* 0x000000e31f277211 */ /* 0x000fe400078e08ff */
[----:B------:R-:W-:Y:S02]  /*2fba0*/  LEA R178, P0, R201, R140, 0x1 ;  /* 0x0000008cc9b27211 */ /* 0x000fe400078008ff */
[----:B------:R-:W-:Y:S01]  /*2fbb0*/  LEA.HI.X.SX32 R195, R141, R38, 0x1, P2 ;  /* 0x000000268dc37211 */ /* 0x000fe200010f0eff */
[----:B------:R-:W-:Y:S01]  /*2fbc0*/  IMAD R141, R31, 0x2, R39 ;  /* 0x000000021f8d7824 */ /* 0x000fe200078e0227 */
[----:B------:R-:W-:Y:S02]  /*2fbd0*/  LEA R202, P2, R219, R140, 0x1 ;  /* 0x0000008cdbca7211 */ /* 0x000fe400078408ff */
[----:B------:R-:W-:Y:S02]  /*2fbe0*/  LEA.HI.X.SX32 R179, R201, R38, 0x1, P0 ;  /* 0x00000026c9b37211 */ /* 0x000fe400000f0eff */
[----:B------:R-:W-:-:S02]  /*2fbf0*/  LEA R184, P0, R207, R140, 0x1 ;  /* 0x0000008ccfb87211 */ /* 0x000fc400078008ff */
[----:B------:R-:W-:Y:S02]  /*2fc00*/  LEA R200, P1, R217, R140, 0x1 ;  /* 0x0000008cd9c87211 */ /* 0x000fe400078208ff */
[-C--:B------:R-:W-:Y:S01]  /*2fc10*/  LEA.HI.X.SX32 R203, R219, R38.reuse, 0x1, P2 ;  /* 0x00000026dbcb7211 */ /* 0x080fe200010f0eff */
[----:B------:R-:W-:Y:S01]  /*2fc20*/  IMAD R219, R31, 0x2, R141 ;  /* 0x000000021fdb7824 */ /* 0x000fe200078e028d */
[----:B------:R-:W-:Y:S02]  /*2fc30*/  LEA.HI.X.SX32 R185, R207, R38, 0x1, P0 ;  /* 0x00000026cfb97211 */ /* 0x000fe400000f0eff */
[----:B------:R-:W-:Y:S01]  /*2fc40*/  LEA R190, P0, R213, R140, 0x1 ;  /* 0x0000008cd5be7211 */ /* 0x000fe200078008ff */
[----:B------:R-:W-:Y:S01]  /*2fc50*/  IMAD R229, R31, 0x2, R219 ;  /* 0x000000021fe57824 */ /* 0x000fe200078e02db */
[----:B------:R-:W-:Y:S02]  /*2fc60*/  LEA.HI.X.SX32 R201, R217, R38, 0x1, P1 ;  /* 0x00000026d9c97211 */ /* 0x000fe400008f0eff */
[----:B------:R-:W-:-:S02]  /*2fc70*/  LEA R206, P1, R223, R140, 0x1 ;  /* 0x0000008cdfce7211 */ /* 0x000fc400078208ff */
[----:B------:R-:W-:Y:S02]  /*2fc80*/  LEA.HI.X.SX32 R191, R213, R38, 0x1, P0 ;  /* 0x00000026d5bf7211 */ /* 0x000fe400000f0eff */
[-C--:B------:R-:W-:Y:S02]  /*2fc90*/  LEA R198, P0, R215, R140.reuse, 0x1 ;  /* 0x0000008cd7c67211 */ /* 0x080fe400078008ff */
[----:B------:R-:W-:Y:S02]  /*2fca0*/  LEA R208, P2, R225, R140, 0x1 ;  /* 0x0000008ce1d07211 */ /* 0x000fe400078408ff */
[-C--:B------:R-:W-:Y:S02]  /*2fcb0*/  LEA.HI.X.SX32 R207, R223, R38.reuse, 0x1, P1 ;  /* 0x00000026dfcf7211 */ /* 0x080fe400008f0eff */
[----:B------:R-:W-:Y:S02]  /*2fcc0*/  LEA R223, R31, R229, 0x1 ;  /* 0x000000e51fdf7211 */ /* 0x000fe400078e08ff */
[----:B------:R-:W-:-:S02]  /*2fcd0*/  LEA.HI.X.SX32 R199, R215, R38, 0x1, P0 ;  /* 0x00000026d7c77211 */ /* 0x000fc400000f0eff */
[----:B------:R-:W-:Y:S02]  /*2fce0*/  LEA R204, P0, R221, R140, 0x1 ;  /* 0x0000008cddcc7211 */ /* 0x000fe400078008ff */
[----:B------:R-:W-:Y:S01]  /*2fcf0*/  LEA.HI.X.SX32 R209, R225, R38, 0x1, P2 ;  /* 0x00000026e1d17211 */ /* 0x000fe200010f0eff */
[----:B------:R-:W-:Y:S01]  /*2fd00*/  IMAD R225, R31, 0x2, R223 ;  /* 0x000000021fe17824 */ /* 0x000fe200078e02df */
[----:B------:R-:W-:Y:S02]  /*2fd10*/  LEA R214, P2, R39, R140, 0x1 ;  /* 0x0000008c27d67211 */ /* 0x000fe400078408ff */
[----:B------:R-:W-:Y:S02]  /*2fd20*/  LEA.HI.X.SX32 R205, R221, R38, 0x1, P0 ;  /* 0x00000026ddcd7211 */ /* 0x000fe400000f0eff */
[----:B------:R-:W-:Y:S02]  /*2fd30*/  LEA R210, P0, R211, R140, 0x1 ;  /* 0x0000008cd3d27211 */ /* 0x000fe400078008ff */
[----:B------:R-:W-:Y:S01]  /*2fd40*/  LEA.HI.X.SX32 R215, R39, R38, 0x1, P2 ;  /* 0x0000002627d77211 */ /* 0x000fe200010f0eff */
[----:B------:R-:W-:Y:S01]  /*2fd50*/  IMAD R39, R31, 0x2, R225 ;  /* 0x000000021f277824 */ /* 0x000fe200078e02e1 */
[----:B------:R-:W-:-:S02]  /*2fd60*/  PRMT R2, R26, 0x7632, R2 ;  /* 0x000076321a027816 */ /* 0x000fc40000000002 */
[----:B------:R-:W-:Y:S01]  /*2fd70*/  LEA.HI.X.SX32 R211, R211, R38, 0x1, P0 ;  /* 0x00000026d3d37211 */ /* 0x000fe200000f0eff */
[----:B------:R-:W-:Y:S01]  /*2fd80*/  IMAD R231, R31, 0x2, R39 ;  /* 0x000000021fe77824 */ /* 0x000fe200078e0227 */
[-C--:B------:R-:W-:Y:S01]  /*2fd90*/  LEA R216, P0, R141, R140.reuse, 0x1 ;  /* 0x0000008c8dd87211 */ /* 0x080fe200078008ff */
[----:B------:R0:W-:Y:S01]  /*2fda0*/  STG.E.U16 desc[UR10][R4.64], R2 ;  /* 0x0000000204007986 */ /* 0x0001e2000c10150a */
[----:B------:R-:W-:Y:S02]  /*2fdb0*/  PRMT R0, R27, 0x7632, R0 ;  /* 0x000076321b007816 */ /* 0x000fe40000000000 */
[-C--:B------:R-:W-:Y:S01]  /*2fdc0*/  LEA R212, P1, R227, R140.reuse, 0x1 ;  /* 0x0000008ce3d47211 */ /* 0x080fe200078208ff */
[----:B------:R1:W-:Y:S01]  /*2fdd0*/  STG.E.U16 desc[UR10][R6.64], R27 ;  /* 0x0000001b06007986 */ /* 0x0003e2000c10150a */
[----:B------:R-:W-:Y:S02]  /*2fde0*/  LEA R220, P2, R229, R140, 0x1 ;  /* 0x0000008ce5dc7211 */ /* 0x000fe400078408ff */
[----:B------:R-:W-:Y:S01]  /*2fdf0*/  LEA.HI.X.SX32 R217, R141, R38, 0x1, P0 ;  /* 0x000000268dd97211 */ /* 0x000fe200000f0eff */
[----:B------:R2:W-:Y:S01]  /*2fe00*/  STG.E.U16 desc[UR10][R8.64], R0 ;  /* 0x0000000008007986 */ /* 0x0005e2000c10150a */
[----:B------:R-:W-:-:S02]  /*2fe10*/  LEA R141, R31, R231, 0x1 ;  /* 0x000000e71f8d7211 */ /* 0x000fc400078e08ff */
[----:B0-----:R-:W-:Y:S01]  /*2fe20*/  PRMT R5, R64, 0x7632, R5 ;  /* 0x0000763240057816 */ /* 0x001fe20000000005 */
[----:B------:R-:W-:Y:S01]  /*2fe30*/  STG.E.U16 desc[UR10][R10.64], R64 ;  /* 0x000000400a007986 */ /* 0x000fe2000c10150a */
[----:B-1----:R-:W-:-:S03]  /*2fe40*/  PRMT R7, R65, 0x7632, R7 ;  /* 0x0000763241077816 */ /* 0x002fc60000000007 */
[----:B------:R-:W-:Y:S01]  /*2fe50*/  STG.E.U16 desc[UR10][R12.64], R5 ;  /* 0x000000050c007986 */ /* 0x000fe2000c10150a */
[----:B------:R-:W-:Y:S02]  /*2fe60*/  LEA.HI.X.SX32 R213, R227, R38, 0x1, P1 ;  /* 0x00000026e3d57211 */ /* 0x000fe400008f0eff */
[----:B--2---:R-:W-:Y:S01]  /*2fe70*/  PRMT R9, R66, 0x7632, R9 ;  /* 0x0000763242097816 */ /* 0x004fe20000000009 */
[----:B------:R-:W-:Y:S01]  /*2fe80*/  STG.E.U16 desc[UR10][R14.64], R65 ;  /* 0x000000410e007986 */ /* 0x000fe2000c10150a */
[----:B------:R-:W-:Y:S02]  /*2fe90*/  LEA R218, P1, R219, R140, 0x1 ;  /* 0x0000008cdbda7211 */ /* 0x000fe400078208ff */
[----:B------:R-:W-:Y:S01]  /*2fea0*/  LEA.HI.X.SX32 R221, R229, R38, 0x1, P2 ;  /* 0x00000026e5dd7211 */ /* 0x000fe200010f0eff */
[----:B------:R-:W-:Y:S01]  /*2feb0*/  STG.E.U16 desc[UR10][R20.64], R7 ;  /* 0x0000000714007986 */ /* 0x000fe2000c10150a */
[----:B------:R-:W-:Y:S01]  /*2fec0*/  PRMT R2, R67, 0x7632, R2 ;  /* 0x0000763243027816 */ /* 0x000fe20000000002 */
[----:B------:R-:W-:Y:S01]  /*2fed0*/  IMAD R233, R31, 0x2, R141 ;  /* 0x000000021fe97824 */ /* 0x000fe200078e028d */
[----:B------:R-:W-:Y:S01]  /*2fee0*/  LEA R226, P2, R39, R140, 0x1 ;  /* 0x0000008c27e27211 */ /* 0x000fe200078408ff */
[----:B------:R0:W-:Y:S01]  /*2fef0*/  STG.E.U16 desc[UR10][R22.64], R66 ;  /* 0x0000004216007986 */ /* 0x0001e2000c10150a */
[----:B------:R-:W-:-:S02]  /*2ff00*/  PRMT R0, R72, 0x7632, R0 ;  /* 0x0000763248007816 */ /* 0x000fc40000000000 */
[----:B------:R-:W-:Y:S01]  /*2ff10*/  LEA.HI.X.SX32 R219, R219, R38, 0x1, P1 ;  /* 0x00000026dbdb7211 */ /* 0x000fe200008f0eff */
[----:B------:R1:W-:Y:S01]  /*2ff20*/  STG.E.U16 desc[UR10][R24.64], R9 ;  /* 0x0000000918007986 */ /* 0x0003e2000c10150a */
[-C--:B------:R-:W-:Y:S02]  /*2ff30*/  LEA R222, P0, R223, R140.reuse, 0x1 ;  /* 0x0000008cdfde7211 */ /* 0x080fe400078008ff */
[----:B------:R-:W-:Y:S01]  /*2ff40*/  LEA R224, P1, R225, R140, 0x1 ;  /* 0x0000008ce1e07211 */ /* 0x000fe200078208ff */
[----:B------:R2:W-:Y:S01]  /*2ff50*/  STG.E.U16 desc[UR10][R28.64], R67 ;  /* 0x000000431c007986 */ /* 0x0005e2000c10150a */
[----:B------:R-:W-:Y:S01]  /*2ff60*/  LEA.HI.X.SX32 R227, R39, R38, 0x1, P2 ;  /* 0x0000002627e37211 */ /* 0x000fe200010f0eff */
[----:B------:R-:W-:Y:S01]  /*2ff70*/  IMAD R39, R31, 0x2, R233 ;  /* 0x000000021f277824 */ /* 0x000fe200078e02e9 */
[----:B0-----:R-:W-:Y:S01]  /*2ff80*/  PRMT R23, R73, 0x7632, R23 ;  /* 0x0000763249177816 */ /* 0x001fe20000000017 */
[----:B------:R-:W-:Y:S01]  /*2ff90*/  STG.E.U16 desc[UR10][R32.64], R2 ;  /* 0x0000000220007986 */ /* 0x000fe2000c10150a */
[----:B------:R-:W-:-:S02]  /*2ffa0*/  PRMT R27, R75, 0x7632, R27 ;  /* 0x000076324b1b7816 */ /* 0x000fc4000000001b */
[----:B-1----:R-:W-:Y:S01]  /*2ffb0*/  PRMT R25, R74, 0x7632, R25 ;  /* 0x000076324a197816 */ /* 0x002fe20000000019 */
[----:B------:R-:W-:Y:S01]  /*2ffc0*/  STG.E.U16 desc[UR10][R34.64], R72 ;  /* 0x0000004822007986 */ /* 0x000fe2000c10150a */
[-C--:B------:R-:W-:Y:S01]  /*2ffd0*/  LEA.HI.X.SX32 R223, R223, R38.reuse, 0x1, P0 ;  /* 0x00000026dfdf7211 */ /* 0x080fe200000f0eff */
[----:B------:R-:W-:Y:S01]  /*2ffe0*/  IMAD.SHL.U32 R197, R197, 0x10, RZ ;  /* 0x00000010c5c57824 */ /* 0x000fe200078e00ff */
[----:B------:R-:W-:Y:S01]  /*2fff0*/  PRMT R65, R90, 0x7632, R65 ;  /* 0x000076325a417816 */ /* 0x000fe20000000041 */
[----:B------:R0:W-:Y:S01]  /*30000*/  STG.E.U16 desc[UR10][R36.64], R0 ;  /* 0x0000000024007986 */ /* 0x0001e2000c10150a */
[----:B------:R-:W-:Y:S01]  /*30010*/  LEA.HI.X.SX32 R225, R225, R38, 0x1, P1 ;  /* 0x00000026e1e17211 */ /* 0x000fe200008f0eff */
[----:B------:R-:W1:Y:S02]  /*30020*/  LDC.64 R8, c[0x0][0x3a0] ;  /* 0x0000e800ff087b82 */ /* 0x000e640000000a00 */
[----:B------:R-:W-:Y:S01]  /*30030*/  STG.E.U16 desc[UR10][R44.64], R73 ;  /* 0x000000492c007986 */ /* 0x000fe2000c10150a */
[----:B------:R-:W-:-:S02]  /*30040*/  LEA R30, P0, R231, R140, 0x1 ;  /* 0x0000008ce71e7211 */ /* 0x000fc400078008ff */
[-C--:B------:R-:W-:Y:S01]  /*30050*/  LEA R228, P1, R141, R140.reuse, 0x1 ;  /* 0x0000008c8de47211 */ /* 0x080fe200078208ff */
[----:B------:R-:W-:Y:S01]  /*30060*/  STG.E.U16 desc[UR10][R46.64], R23 ;  /* 0x000000172e007986 */ /* 0x000fe2000c10150a */
[-C--:B------:R-:W-:Y:S02]  /*30070*/  LEA R230, P2, R233, R140.reuse, 0x1 ;  /* 0x0000008ce9e67211 */ /* 0x080fe400078408ff */
[----:B--2---:R-:W-:Y:S01]  /*30080*/  PRMT R29, R80, 0x7632, R29 ;  /* 0x00007632501d7816 */ /* 0x004fe2000000001d */
[----:B------:R2:W-:Y:S01]  /*30090*/  STG.E.U16 desc[UR10][R48.64], R74 ;  /* 0x0000004a30007986 */ /* 0x0005e2000c10150a */
[----:B------:R-:W-:Y:S02]  /*300a0*/  LEA R140, P3, R39, R140, 0x1 ;  /* 0x0000008c278c7211 */ /* 0x000fe400078608ff */
[----:B0-----:R-:W-:Y:S01]  /*300b0*/  PRMT R0, R81, 0x7632, R0 ;  /* 0x0000763251007816 */ /* 0x001fe20000000000 */
[----:B------:R-:W-:Y:S01]  /*300c0*/  STG.E.U16 desc[UR10][R50.64], R25 ;  /* 0x0000001932007986 */ /* 0x000fe2000c10150a */
[----:B------:R-:W-:-:S03]  /*300d0*/  LEA.HI.X.SX32 R229, R141, R38, 0x1, P1 ;  /* 0x000000268de57211 */ /* 0x000fc600008f0eff */
[----:B------:R0:W-:Y:S01]  /*300e0*/  STG.E.U16 desc[UR10][R52.64], R75 ;  /* 0x0000004b34007986 */ /* 0x0001e2000c10150a */
[----:B------:R-:W-:-:S03]  /*300f0*/  PRMT R35, R82, 0x7632, R35 ;  /* 0x0000763252237816 */ /* 0x000fc60000000023 */
[----:B------:R3:W-:Y:S01]  /*30100*/  STG.E.U16 desc[UR10][R54.64], R27 ;  /* 0x0000001b36007986 */ /* 0x0007e2000c10150a */
[----:B------:R-:W-:-:S03]  /*30110*/  LEA.HI.X.SX32 R141, R39, R38, 0x1, P3 ;  /* 0x00000026278d7211 */ /* 0x000fc600018f0eff */
[----:B------:R-:W-:Y:S01]  /*30120*/  STG.E.U16 desc[UR10][R56.64], R80 ;  /* 0x0000005038007986 */ /* 0x000fe2000c10150a */
[----:B------:R-:W-:-:S03]  /*30130*/  PRMT R39, R83, 0x7632, R39 ;  /* 0x0000763253277816 */ /* 0x000fc60000000027 */
[----:B------:R-:W-:Y:S01]  /*30140*/  STG.E.U16 desc[UR10][R58.64], R29 ;  /* 0x0000001d3a007986 */ /* 0x000fe2000c10150a */
[----:B------:R-:W-:-:S03]  /*30150*/  PRMT R2, R92, 0x7632, R2 ;  /* 0x000076325c027816 */ /* 0x000fc60000000002 */
[----:B------:R-:W-:Y:S01]  /*30160*/  STG.E.U16 desc[UR10][R60.64], R81 ;  /* 0x000000513c007986 */ /* 0x000fe2000c10150a */
[----:B--2---:R-:W-:-:S03]  /*30170*/  PRMT R49, R93, 0x7632, R49 ;  /* 0x000076325d317816 */ /* 0x004fc60000000031 */
[----:B------:R2:W-:Y:S04]  /*30180*/  STG.E.U16 desc[UR10][R62.64], R0 ;  /* 0x000000003e007986 */ /* 0x0005e8000c10150a */
[----:B------:R4:W-:Y:S01]  /*30190*/  STG.E.U16 desc[UR10][R68.64], R82 ;  /* 0x0000005244007986 */ /* 0x0009e2000c10150a */
[----:B0-----:R-:W-:-:S03]  /*301a0*/  PRMT R53, R94, 0x7632, R53 ;  /* 0x000076325e357816 */ /* 0x001fc60000000035 */
[----:B------:R-:W-:Y:S04]  /*301b0*/  STG.E.U16 desc[UR10][R70.64], R35 ;  /* 0x0000002346007986 */ /* 0x000fe8000c10150a */
[----:B------:R0:W-:Y:S01]  /*301c0*/  STG.E.U16 desc[UR10][R76.64], R83 ;  /* 0x000000534c007986 */ /* 0x0001e2000c10150a */
[----:B---3--:R-:W-:Y:S01]  /*301d0*/  PRMT R55, R95, 0x7632, R55 ;  /* 0x000076325f377816 */ /* 0x008fe20000000037 */
[----:B--2---:R-:W2:Y:S02]  /*301e0*/  LDC R0, c[0x0][0x3ec] ;  /* 0x0000fb00ff007b82 */ /* 0x004ea40000000800 */
[----:B------:R3:W-:Y:S04]  /*301f0*/  STG.E.U16 desc[UR10][R78.64], R39 ;  /* 0x000000274e007986 */ /* 0x0007e8000c10150a */
[----:B------:R0:W-:Y:S01]  /*30200*/  STG.E.U16 desc[UR10][R84.64], R92 ;  /* 0x0000005c54007986 */ /* 0x0001e2000c10150a */
[----:B------:R-:W-:-:S03]  /*30210*/  PRMT R59, R88, 0x7632, R59 ;  /* 0x00007632583b7816 */ /* 0x000fc6000000003b */
[----:B------:R0:W-:Y:S04]  /*30220*/  STG.E.U16 desc[UR10][R86.64], R2 ;  /* 0x0000000256007986 */ /* 0x0001e8000c10150a */
[----:B------:R-:W-:Y:S01]  /*30230*/  STG.E.U16 desc[UR10][R96.64], R93 ;  /* 0x0000005d60007986 */ /* 0x000fe2000c10150a */
[----:B------:R-:W-:-:S03]  /*30240*/  PRMT R63, R89, 0x7632, R63 ;  /* 0x00007632593f7816 */ /* 0x000fc6000000003f */
[----:B------:R-:W-:Y:S04]  /*30250*/  STG.E.U16 desc[UR10][R98.64], R49 ;  /* 0x0000003162007986 */ /* 0x000fe8000c10150a */
[----:B------:R-:W-:Y:S04]  /*30260*/  STG.E.U16 desc[UR10][R104.64], R94 ;  /* 0x0000005e68007986 */ /* 0x000fe8000c10150a */
[----:B------:R-:W-:Y:S04]  /*30270*/  STG.E.U16 desc[UR10][R106.64], R53 ;  /* 0x000000356a007986 */ /* 0x000fe8000c10150a */
[----:B------:R-:W-:Y:S01]  /*30280*/  STG.E.U16 desc[UR10][R108.64], R95 ;  /* 0x0000005f6c007986 */ /* 0x000fe2000c10150a */
[----:B------:R-:W-:-:S03]  /*30290*/  PRMT R67, R91, 0x7632, R67 ;  /* 0x000076325b437816 */ /* 0x000fc60000000043 */
[----:B------:R-:W-:Y:S04]  /*302a0*/  STG.E.U16 desc[UR10][R110.64], R55 ;  /* 0x000000376e007986 */ /* 0x000fe8000c10150a */
[----:B------:R0:W-:Y:S01]  /*302b0*/  STG.E.U16 desc[UR10][R116.64], R88 ;  /* 0x0000005874007986 */ /* 0x0001e2000c10150a */
[----:B----4-:R-:W-:-:S03]  /*302c0*/  PRMT R69, R100, 0x7632, R69 ;  /* 0x0000763264457816 */ /* 0x010fc60000000045 */
[----:B------:R-:W-:Y:S04]  /*302d0*/  STG.E.U16 desc[UR10][R118.64], R59 ;  /* 0x0000003b76007986 */ /* 0x000fe8000c10150a */
[----:B------:R-:W-:Y:S01]  /*302e0*/  STG.E.U16 desc[UR10][R124.64], R89 ;  /* 0x000000597c007986 */ /* 0x000fe2000c10150a */
[----:B------:R-:W-:-:S03]  /*302f0*/  PRMT R72, R101, 0x7632, R72 ;  /* 0x0000763265487816 */ /* 0x000fc60000000048 */
[----:B------:R-:W-:Y:S04]  /*30300*/  STG.E.U16 desc[UR10][R126.64], R63 ;  /* 0x0000003f7e007986 */ /* 0x000fe8000c10150a */
[----:B------:R4:W-:Y:S04]  /*30310*/  STG.E.U16 desc[UR10][R128.64], R90 ;  /* 0x0000005a80007986 */ /* 0x0009e8000c10150a */
[----:B------:R-:W1:Y:S01]  /*30320*/  LDS.128 R4, [R251+0x800] ;  /* 0x00080000fb047984 */ /* 0x000e620000000c00 */
[----:B------:R-:W-:-:S03]  /*30330*/  PRMT R74, R102, 0x7632, R74 ;  /* 0x00007632664a7816 */ /* 0x000fc6000000004a */
[----:B------:R-:W-:Y:S04]  /*30340*/  STG.E.U16 desc[UR10][R130.64], R65 ;  /* 0x0000004182007986 */ /* 0x000fe8000c10150a */
[----:B------:R-:W-:Y:S01]  /*30350*/  STG.E.U16 desc[UR10][R132.64], R91 ;  /* 0x0000005b84007986 */ /* 0x000fe2000c10150a */
[----:B0-----:R-:W-:-:S03]  /*30360*/  PRMT R76, R103, 0x7632, R76 ;  /* 0x00007632674c7816 */ /* 0x001fc6000000004c */
[----:B------:R-:W-:Y:S04]  /*30370*/  STG.E.U16 desc[UR10][R134.64], R67 ;  /* 0x0000004386007986 */ /* 0x000fe8000c10150a */
[----:B------:R-:W-:Y:S01]  /*30380*/  STG.E.U16 desc[UR10][R136.64], R100 ;  /* 0x0000006488007986 */ /* 0x000fe2000c10150a */
[----:B---3--:R-:W-:-:S03]  /*30390*/  PRMT R78, R112, 0x7632, R78 ;  /* 0x00007632704e7816 */ /* 0x008fc6000000004e */
[----:B------:R-:W-:Y:S04]  /*303a0*/  STG.E.U16 desc[UR10][R138.64], R69 ;  /* 0x000000458a007986 */ /* 0x000fe8000c10150a */
[----:B------:R0:W-:Y:S01]  /*303b0*/  STG.E.U16 desc[UR10][R142.64], R101 ;  /* 0x000000658e007986 */ /* 0x0001e2000c10150a */
[----:B------:R-:W-:-:S03]  /*303c0*/  PRMT R80, R113, 0x7632, R80 ;  /* 0x0000763271507816 */ /* 0x000fc60000000050 */
[----:B------:R-:W-:Y:S04]  /*303d0*/  STG.E.U16 desc[UR10][R144.64], R72 ;  /* 0x0000004890007986 */ /* 0x000fe8000c10150a */
[----:B------:R-:W-:Y:S01]  /*303e0*/  STG.E.U16 desc[UR10][R146.64], R102 ;  /* 0x0000006692007986 */ /* 0x000fe2000c10150a */
[----:B------:R-:W-:-:S03]  /*303f0*/  PRMT R82, R114, 0x7632, R82 ;  /* 0x0000763272527816 */ /* 0x000fc60000000052 */
        /* <DEDUP_REMOVED lines=41> */
[----:B-1----:R-:W-:-:S03]  /*30690*/  PRMT R111, R4, 0x7632, R111 ;  /* 0x00007632046f7816 */ /* 0x002fc6000000006f */
[----:B------:R-:W-:Y:S04]  /*306a0*/  STG.E.U16 desc[UR10][R206.64], R103 ;  /* 0x00000067ce007986 */ /* 0x000fe8000c10150a */
[----:B------:R-:W-:Y:S01]  /*306b0*/  STG.E.U16 desc[UR10][R208.64], R17 ;  /* 0x00000011d0007986 */ /* 0x000fe2000c10150a */
[----:B------:R-:W-:-:S03]  /*306c0*/  PRMT R113, R5, 0x7632, R113 ;  /* 0x0000763205717816 */ /* 0x000fc60000000071 */
[----:B------:R-:W-:Y:S01]  /*306d0*/  STG.E.U16 desc[UR10][R210.64], R105 ;  /* 0x00000069d2007986 */ /* 0x000fe2000c10150a */
[----:B------:R-:W-:-:S03]  /*306e0*/  LEA.HI.X.SX32 R31, R231, R38, 0x1, P0 ;  /* 0x00000026e71f7211 */ /* 0x000fc600000f0eff */
[----:B------:R-:W-:Y:S01]  /*306f0*/  STG.E.U16 desc[UR10][R212.64], R18 ;  /* 0x00000012d4007986 */ /* 0x000fe2000c10150a */
[----:B------:R-:W-:-:S03]  /*30700*/  PRMT R114, R6, 0x7632, R114 ;  /* 0x0000763206727816 */ /* 0x000fc60000000072 */
[----:B------:R-:W-:Y:S01]  /*30710*/  STG.E.U16 desc[UR10][R214.64], R107 ;  /* 0x0000006bd6007986 */ /* 0x000fe2000c10150a */
[----:B------:R-:W-:-:S03]  /*30720*/  LEA.HI.X.SX32 R231, R233, R38, 0x1, P2 ;  /* 0x00000026e9e77211 */ /* 0x000fc600010f0eff */
[----:B------:R-:W-:Y:S01]  /*30730*/  STG.E.U16 desc[UR10][R216.64], R19 ;  /* 0x00000013d8007986 */ /* 0x000fe2000c10150a */
[----:B------:R-:W-:-:S03]  /*30740*/  PRMT R70, R7, 0x7632, R70 ;  /* 0x0000763207467816 */ /* 0x000fc60000000046 */
[----:B------:R-:W-:Y:S04]  /*30750*/  STG.E.U16 desc[UR10][R218.64], R109 ;  /* 0x0000006dda007986 */ /* 0x000fe8000c10150a */
[----:B------:R-:W-:Y:S04]  /*30760*/  STG.E.U16 desc[UR10][R220.64], R4 ;  /* 0x00000004dc007986 */ /* 0x000fe8000c10150a */
[----:B------:R-:W-:Y:S04]  /*30770*/  STG.E.U16 desc[UR10][R222.64], R111 ;  /* 0x0000006fde007986 */ /* 0x000fe8000c10150a */
[----:B------:R-:W-:Y:S04]  /*30780*/  STG.E.U16 desc[UR10][R224.64], R5 ;  /* 0x00000005e0007986 */ /* 0x000fe8000c10150a */
[----:B------:R-:W-:Y:S04]  /*30790*/  STG.E.U16 desc[UR10][R226.64], R113 ;  /* 0x00000071e2007986 */ /* 0x000fe8000c10150a */
[----:B------:R-:W-:Y:S04]  /*307a0*/  STG.E.U16 desc[UR10][R30.64], R6 ;  /* 0x000000061e007986 */ /* 0x000fe8000c10150a */
[----:B------:R-:W-:Y:S04]  /*307b0*/  STG.E.U16 desc[UR10][R228.64], R114 ;  /* 0x00000072e4007986 */ /* 0x000fe8000c10150a */
[----:B------:R-:W-:Y:S04]  /*307c0*/  STG.E.U16 desc[UR10][R230.64], R7 ;  /* 0x00000007e6007986 */ /* 0x000fe8000c10150a */
[----:B------:R-:W-:Y:S01]  /*307d0*/  STG.E.U16 desc[UR10][R140.64], R70 ;  /* 0x000000468c007986 */ /* 0x000fe2000c10150a */
[----:B------:R-:W-:Y:S01]  /*307e0*/  BAR.SYNC.DEFER_BLOCKING 0x0 ;  /* 0x0000000000007b1d */ /* 0x000fe20000010000 */
[----:B------:R-:W-:-:S05]  /*307f0*/  LOP3.LUT R197, R197, 0xf0, RZ, 0xc0, !PT ;  /* 0x000000f0c5c57812 */ /* 0x000fca00078ec0ff */
[----:B------:R0:W-:Y:S02]  /*30800*/  STSM.16.M88 [R3], R244 ;  /* 0x000000f403007844 */ /* 0x0001e40000000000 */
[----:B------:R-:W-:Y:S06]  /*30810*/  BAR.SYNC.DEFER_BLOCKING 0x0 ;  /* 0x0000000000007b1d */ /* 0x000fec0000010000 */
[----:B0-----:R-:W0:Y:S01]  /*30820*/  S2R R3, SR_TID.X ;  /* 0x0000000000037919 */ /* 0x001e220000002100 */
[----:B------:R-:W1:Y:S01]  /*30830*/  LDSM.16.M88 R197, [R197+UR9] ;  /* 0x00000009c5c5783b */ /* 0x000e620008000000 */
[----:B--2---:R-:W-:Y:S01]  /*30840*/  IMAD R0, R234, R0, RZ ;  /* 0x00000000ea007224 */ /* 0x004fe200078e02ff */
[C---:B------:R-:W-:Y:S01]  /*30850*/  SHF.L.U32 R2, R232.reuse, 0x2, RZ ;  /* 0x00000002e8027819 */ /* 0x040fe200000006ff */
[----:B------:R-:W-:Y:S01]  /*30860*/  IMAD.HI R4, R232, 0x4, RZ ;  /* 0x00000004e8047827 */ /* 0x000fe200078e02ff */
[----:B------:R-:W-:-:S02]  /*30870*/  ISETP.GE.U32.AND P4, PT, R196, 0x20, PT ;  /* 0x00000020c400780c */ /* 0x000fc40003f86070 */
[----:B0-----:R-:W-:-:S04]  /*30880*/  LOP3.LUT R3, R3, 0x7f, RZ, 0xc0, !PT ;  /* 0x0000007f03037812 */ /* 0x001fc800078ec0ff */
[----:B------:R-:W-:Y:S01]  /*30890*/  ISETP.GE.U32.AND P0, PT, R3, 0x40, PT ;  /* 0x000000400300780c */ /* 0x000fe20003f06070 */
[C---:B------:R-:W-:Y:S02]  /*308a0*/  IMAD.SHL.U32 R3, R0.reuse, 0x4, RZ ;  /* 0x0000000400037824 */ /* 0x040fe400078e00ff */
[----:B------:R-:W-:-:S03]  /*308b0*/  IMAD.HI R0, R0, 0x4, RZ ;  /* 0x0000000400007827 */ /* 0x000fc600078e02ff */
[----:B------:R-:W-:-:S04]  /*308c0*/  IADD3 R2, P1, P2, R2, R8, R3 ;  /* 0x0000000802027210 */ /* 0x000fc80007a3e003 */
[----:B------:R-:W-:-:S05]  /*308d0*/  IADD3.X R3, PT, PT, R4, R9, R0, P1, P2 ;  /* 0x0000000904037210 */ /* 0x000fca0000fe4400 */
[----:B-1----:R0:W-:Y:S01]  /*308e0*/  @!P0 STG.E desc[UR10][R2.64], R197 ;  /* 0x000000c502008986 */ /* 0x0021e2000c10190a */
[----:B------:R-:W-:Y:S06]  /*308f0*/  BAR.SYNC.DEFER_BLOCKING 0x0 ;  /* 0x0000000000007b1d */ /* 0x000fec0000010000 */
[----:B------:R-:W-:Y:S05]  /*30900*/  @P4 BRA `(.L_x_21) ;  /* 0x0000000000a04947 */ /* 0x000fea0003800000 */
[----:B0-----:R-:W0:Y:S01]  /*30910*/  S2R R3, SR_CgaCtaId ;  /* 0x0000000000037919 */ /* 0x001e220000008800 */
[----:B------:R-:W-:Y:S01]  /*30920*/  NOP ;  /* 0x0000000000007918 */ /* 0x000fe20000000000 */
[----:B------:R-:W-:Y:S01]  /*30930*/  MOV R0, 0x50 ;  /* 0x0000005000007802 */ /* 0x000fe20000000f00 */
[----:B------:R-:W-:-:S03]  /*30940*/  HFMA2 R7, -RZ, RZ, 0, 5.9604644775390625e-08 ;  /* 0x00000001ff077431 */ /* 0x000fc600000001ff */
[----:B0-----:R-:W-:Y:S01]  /*30950*/  LEA R9, R3, R0, 0x18 ;  /* 0x0000000003097211 */ /* 0x001fe200078ec0ff */
[----:B------:R-:W-:Y:S02]  /*30960*/  IMAD.U32 R0, RZ, RZ, UR8 ;  /* 0x00000008ff007e24 */ /* 0x000fe4000f8e00ff */
[----:B------:R-:W-:Y:S02]  /*30970*/  IMAD.MOV.U32 R3, RZ, RZ, 0xffff ;  /* 0x0000ffffff037424 */ /* 0x000fe400078e00ff */
[----:B------:R-:W0:Y:S01]  /*30980*/  LDS R5, [R9] ;  /* 0x0000000009057984 */ /* 0x000e220000000800 */
[----:B------:R-:W-:-:S04]  /*30990*/  LOP3.LUT R0, R0, 0xffff, RZ, 0xc0, !PT ;  /* 0x0000ffff00007812 */ /* 0x000fc800078ec0ff */
[----:B------:R-:W-:-:S05]  /*309a0*/  SHF.R.U32.HI R0, RZ, 0x5, R0 ;  /* 0x00000005ff007819 */ /* 0x000fca0000011600 */
[----:B------:R-:W-:Y:S01]  /*309b0*/  VIADD R2, R0, 0x10 ;  /* 0x0000001000027836 */ /* 0x000fe20000000000 */
[----:B------:R-:W-:-:S04]  /*309c0*/  SHF.L.U32 R0, R3, R0, RZ ;  /* 0x0000000003007219 */ /* 0x000fc800000006ff */
[----:B------:R-:W-:-:S04]  /*309d0*/  SHF.L.U32 R3, R7, R2, RZ ;  /* 0x0000000207037219 */ /* 0x000fc800000006ff */
[----:B------:R-:W-:-:S04]  /*309e0*/  LOP3.LUT R0, R3, R0, RZ, 0xfc, !PT ;  /* 0x0000000003007212 */ /* 0x000fc800078efcff */
[C---:B------:R-:W-:Y:S02]  /*309f0*/  LOP3.LUT R2, R0.reuse, 0xffff, RZ, 0xc0, !PT ;  /* 0x0000ffff00027812 */ /* 0x040fe400078ec0ff */
[----:B0-----:R-:W-:-:S04]  /*30a00*/  LOP3.LUT R3, R0, 0xffff, R5, 0x80, !PT ;  /* 0x0000ffff00037812 */ /* 0x001fc800078e8005 */
[----:B------:R-:W-:-:S13]  /*30a10*/  ISETP.NE.AND P0, PT, R3, R2, PT ;  /* 0x000000020300720c */ /* 0x000fda0003f05270 */
[----:B------:R-:W-:Y:S05]  /*30a20*/  @P0 BRA `(.L_x_22) ;  /* 0x0000000000500947 */ /* 0x000fea0003800000 */
[----:B------:R-:W-:Y:S02]  /*30a30*/  SHF.R.U32.HI R5, RZ, 0x10, R5 ;  /* 0x00000010ff057819 */ /* 0x000fe40000011605 */
[----:B------:R-:W-:-:S04]  /*30a40*/  SHF.R.U32.HI R2, RZ, 0x10, R0 ;  /* 0x00000010ff027819 */ /* 0x000fc80000011600 */
[----:B------:R-:W-:-:S04]  /*30a50*/  LOP3.LUT R5, R5, R2, RZ, 0xc0, !PT ;  /* 0x0000000205057212 */ /* 0x000fc800078ec0ff */
[----:B------:R-:W-:-:S13]  /*30a60*/  ISETP.NE.AND P0, PT, R5, R2, PT ;  /* 0x000000020500720c */ /* 0x000fda0003f05270 */
[----:B------:R-:W-:Y:S05]  /*30a70*/  @P0 BRA `(.L_x_23) ;  /* 0x0000000000300947 */ /* 0x000fea0003800000 */
[----:B------:R-:W-:Y:S01]  /*30a80*/  R2UR UR4, R0 ;  /* 0x00000000000472ca */ /* 0x000fe200000e0000 */
[----:B------:R-:W0:Y:S01]  /*30a90*/  S2R R3, SR_LANEID ;  /* 0x0000000000037919 */ /* 0x000e220000000000 */
[----:B------:R-:W-:-:S06]  /*30aa0*/  VOTE.ANY R2, PT, PT ;  /* 0x0000000000027806 */ /* 0x000fcc00038e0100 */
[----:B------:R-:W0:Y:S05]  /*30ab0*/  FLO.U32 R2, R2 ;  /* 0x0000000200027300 */ /* 0x000e2a00000e0000 */
[----:B------:R-:W-:-:S06]  /*30ac0*/  ULOP3.LUT UR4, URZ, UR4, URZ, 0x33, !UPT ;  /* 0x00000004ff047292 */ /* 0x000fcc000f8e33ff */
[----:B------:R-:W-:-:S04]  /*30ad0*/  IMAD.U32 R4, RZ, RZ, UR4 ;  /* 0x00000004ff047e24 */ /* 0x000fc8000f8e00ff */
[----:B------:R-:W1:Y:S02]  /*30ae0*/  REDUX UR5, R4 ;  /* 0x00000000040573c4 */ /* 0x000e640000000000 */
[----:B------:R2:W-:Y:S01]  /*30af0*/  UTCATOMSWS.AND URZ, UR4 ;  /* 0x0000000400ff79e3 */ /* 0x0005e20008000000 */
[----:B0-----:R-:W-:Y:S01]  /*30b00*/  ISETP.EQ.U32.AND P0, PT, R2, R3, PT ;  /* 0x000000030200720c */ /* 0x001fe20003f02070 */
[----:B-1----:R-:W-:-:S12]  /*30b10*/  IMAD.U32 R0, RZ, RZ, UR5 ;  /* 0x00000005ff007e24 */ /* 0x002fd8000f8e00ff */
[----:B------:R2:W-:Y:S01]  /*30b20*/  @P0 ATOMS.AND RZ, [R9], R0 ;  /* 0x0000000009ff038c */ /* 0x0005e20002800000 */
[----:B------:R-:W-:Y:S05]  /*30b30*/  BRA `(.L_x_21) ;  /* 0x0000000000147947 */ /* 0x000fea0003800000 */
.L_x_23:
[----:B------:R-:W-:-:S07]  /*30b40*/  MOV R2, 0x30b60 ;  /* 0x00030b6000027802 */ /* 0x000fce0000000f00 */
[----:B------:R-:W-:Y:S05]  /*30b50*/  CALL.REL.NOINC `($__internal_0_$__cuda_sm10x_tcgen05_guardrail_trap_col_being_dealloced_not_returned_by_alloc) ;  /* 0x0000000000447944 */ /* 0x000fea0003c00000 */
[----:B------:R-:W-:Y:S05]  /*30b60*/  BRA `(.L_x_21) ;  /* 0x0000000000087947 */ /* 0x000fea0003800000 */
.L_x_22:
[----:B------:R-:W-:-:S07]  /*30b70*/  MOV R2, 0x30b90 ;  /* 0x00030b9000027802 */ /* 0x000fce0000000f00 */
[----:B------:R-:W-:Y:S05]  /*30b80*/  CALL.REL.NOINC `($__internal_2_$__cuda_sm10x_tcgen05_guardrail_trap_unallocated_columns_being_dealloced) ;  /* 0x0000000000507944 */ /* 0x000fea0003c00000 */
.L_x_21:
[----:B------:R-:W-:Y:S01]  /*30b90*/  NOP ;  /* 0x0000000000007918 */ /* 0x000fe20000000000 */
[----:B--2---:R-:W-:Y:S05]  /*30ba0*/  EXIT ;  /* 0x000000000000794d */ /* 0x004fea0003800000 */
.L_x_8:
[----:B------:R-:W2:Y:S02]  /*30bb0*/  SYNCS.PHASECHK.TRANS64.TRYWAIT P5, [UR9+0x20000], RZ ;  /* 0x020000ffff0075a7 */ /* 0x000ea400080a1109 */
[----:B--2---:R-:W-:Y:S05]  /*30bc0*/  @!P5 BRA `(.L_x_8) ;  /* 0xfffffffc00f8d947 */ /* 0x004fea000383ffff */
[----:B------:R-:W-:Y:S05]  /*30bd0*/  BRA `(.L_x_7) ;  /* 0xfffffdfc00547947 */ /* 0x000fea000383ffff */
.L_x_15:
[----:B------:R-:W1:Y:S02]  /*30be0*/  SYNCS.PHASECHK.TRANS64.TRYWAIT P1, [UR9+0x40010], RZ ;  /* 0x040010ffff0075a7 */ /* 0x000e640008021109 */
[----:B-1----:R-:W-:Y:S05]  /*30bf0*/  @!P1 BRA `(.L_x_15) ;  /* 0xfffffffc00f89947 */ /* 0x002fea000383ffff */
[----:B------:R-:W-:Y:S05]  /*30c00*/  BRA `(.L_x_24) ;  /* 0xfffffef400147947 */ /* 0x000fea000383ffff */
.L_x_16:
[----:B------:R-:W1:Y:S02]  /*30c10*/  SYNCS.PHASECHK.TRANS64.TRYWAIT P1, [UR7], R189 ;  /* 0x000000bdff0075a7 */ /* 0x000e640008021107 */
[----:B-1----:R-:W-:Y:S05]  /*30c20*/  @!P1 BRA `(.L_x_16) ;  /* 0xfffffffc00f89947 */ /* 0x002fea000383ffff */
[----:B------:R-:W-:Y:S05]  /*30c30*/  BRA `(.L_x_25) ;  /* 0xffffff08005c7947 */ /* 0x000fea000383ffff */
.L_x_20:
[----:B------:R-:W2:Y:S02]  /*30c40*/  SYNCS.PHASECHK.TRANS64.TRYWAIT P2, [UR7], R6 ;  /* 0x00000006ff0075a7 */ /* 0x000ea40008041107 */
[----:B--2---:R-:W-:Y:S05]  /*30c50*/  @!P2 BRA `(.L_x_20) ;  /* 0xfffffffc00f8a947 */ /* 0x004fea000383ffff */
[----:B------:R-:W-:Y:S05]  /*30c60*/  BRA `(.L_x_19) ;  /* 0xffffff6c00307947 */ /* 0x000fea000383ffff */
        .weak           $__internal_0_$__cuda_sm10x_tcgen05_guardrail_trap_col_being_dealloced_not_returned_by_alloc
        .type           $__internal_0_$__cuda_sm10x_tcgen05_guardrail_trap_col_being_dealloced_not_returned_by_alloc,@function
        .size           $__internal_0_$__cuda_sm10x_tcgen05_guardrail_trap_col_being_dealloced_not_returned_by_alloc,($__internal_1_$__cuda_sm10x_tcgen05_guardrail_trap_phase_invalid_during_alloc - $__internal_0_$__cuda_sm10x_tcgen05_guardrail_trap_col_being_dealloced_not_returned_by_alloc)
$__internal_0_$__cuda_sm10x_tcgen05_guardrail_trap_col_being_dealloced_not_returned_by_alloc:
[----:B------:R-:W-:Y:S05]  /*30c70*/  BPT.TRAP 0x1 ;  /* 0x000000040000795c */ /* 0x000fea0000300000 */
[----:B------:R-:W-:-:S04]  /*30c80*/  MOV R3, 0x0 ;  /* 0x0000000000037802 */ /* 0x000fc80000000f00 */
[----:B------:R-:W-:Y:S05]  /*30c90*/  RET.REL.NODEC R2 `(attn_fwd) ;  /* 0xfffffcf002d87950 */ /* 0x000fea0003c3ffff */
        .weak           $__internal_1_$__cuda_sm10x_tcgen05_guardrail_trap_phase_invalid_during_alloc
        .type           $__internal_1_$__cuda_sm10x_tcgen05_guardrail_trap_phase_invalid_during_alloc,@function
        .size           $__internal_1_$__cuda_sm10x_tcgen05_guardrail_trap_phase_invalid_during_alloc,($__internal_2_$__cuda_sm10x_tcgen05_guardrail_trap_unallocated_columns_being_dealloced - $__internal_1_$__cuda_sm10x_tcgen05_guardrail_trap_phase_invalid_during_alloc)
$__internal_1_$__cuda_sm10x_tcgen05_guardrail_trap_phase_invalid_during_alloc:
[----:B------:R-:W-:Y:S05]  /*30ca0*/  BPT.TRAP 0x1 ;  /* 0x000000040000795c */ /* 0x000fea0000300000 */
[----:B------:R-:W-:-:S04]  /*30cb0*/  IMAD.MOV.U32 R5, RZ, RZ, 0x0 ;  /* 0x00000000ff057424 */ /* 0x000fc800078e00ff */
[----:B------:R-:W-:Y:S05]  /*30cc0*/  RET.REL.NODEC R4 `(attn_fwd) ;  /* 0xfffffcf004cc7950 */ /* 0x000fea0003c3ffff */
        .weak           $__internal_2_$__cuda_sm10x_tcgen05_guardrail_trap_unallocated_columns_being_dealloced
        .type           $__internal_2_$__cuda_sm10x_tcgen05_guardrail_trap_unallocated_columns_being_dealloced,@function
        .size           $__internal_2_$__cuda_sm10x_tcgen05_guardrail_trap_unallocated_columns_being_dealloced,(.L_x_29 - $__internal_2_$__cuda_sm10x_tcgen05_guardrail_trap_unallocated_columns_being_dealloced)
$__internal_2_$__cuda_sm10x_tcgen05_guardrail_trap_unallocated_columns_being_dealloced:
[----:B------:R-:W-:Y:S05]  /*30cd0*/  BPT.TRAP 0x1 ;  /* 0x000000040000795c */ /* 0x000fea0000300000 */
[----:B------:R-:W-:-:S04]  /*30ce0*/  IMAD.MOV.U32 R3, RZ, RZ, 0x0 ;  /* 0x00000000ff037424 */ /* 0x000fc800078e00ff */
[----:B------:R-:W-:Y:S05]  /*30cf0*/  RET.REL.NODEC R2 `(attn_fwd) ;  /* 0xfffffcf002c07950 */ /* 0x000fea0003c3ffff */
.L_x_26:
[----:B------:R-:W-:-:S00]  /*30d00*/  BRA `(.L_x_26) ;  /* 0xfffffffc00fc7947 */ /* 0x000fc0000383ffff */
[----:B------:R-:W-:-:S00]  /*30d10*/  NOP ;  /* 0x0000000000007918 */ /* 0x000fc00000000000 */
        /* <DEDUP_REMOVED lines=14> */
.L_x_29:


//--------------------- .nv.global.init           --------------------------
	.section	.nv.global.init,"aw",@progbits
.nv.global.init:
	.type		_$_str,@object
	.size		_$_str,(.L_3 - _$_str)
_$_str:
        /*0000*/ 	.byte	0x5f, 0x5f, 0x43, 0x55, 0x44, 0x41, 0x5f, 0x46, 0x54, 0x5a, 0x00
.L_3:


//--------------------- .nv.shared.attn_fwd       --------------------------
	.section	.nv.shared.attn_fwd,"aw",@nobits
	.sectionflags	@""
	.align	16
	.zero		1024


//--------------------- .nv.shared.reserved.0     --------------------------
	.section	.nv.shared.reserved.0,"aw",@nobits
	.align	8
	.weak		__nv_reservedSMEM_offset_0_alias
	.size		__nv_reservedSMEM_offset_0_alias, 0, 64
	.other		__nv_reservedSMEM_offset_0_alias,@"STO_CUDA_RESERVED_SHARED STV_DEFAULT"
__nv_reservedSMEM_offset_0_alias:
	.zero		0
.nv.shared.reserved.0:
	.zero		64
	.weak		__nv_reservedSMEM_allocation_phase
	.type		__nv_reservedSMEM_allocation_phase,@object
	.size		__nv_reservedSMEM_allocation_phase,(.L_0 - __nv_reservedSMEM_allocation_phase)
__nv_reservedSMEM_allocation_phase:
	.zero		1
.L_0:
	.zero		7
	.weak		__nv_reservedSMEM_devtool_atexit_pc
	.type		__nv_reservedSMEM_devtool_atexit_pc,@object
	.size		__nv_reservedSMEM_devtool_atexit_pc,(__nv_reservedSMEM_allocation_mask - __nv_reservedSMEM_devtool_atexit_pc)
__nv_reservedSMEM_devtool_atexit_pc:
	.zero		8
	.weak		__nv_reservedSMEM_allocation_mask
	.type		__nv_reservedSMEM_allocation_mask,@object
	.size		__nv_reservedSMEM_allocation_mask,(.L_2 - __nv_reservedSMEM_allocation_mask)
__nv_reservedSMEM_allocation_mask:
	.zero		4
.L_2:


//--------------------- .nv.constant0.attn_fwd    --------------------------
	.section	.nv.constant0.attn_fwd,"a",@progbits
	.sectionflags	@""
	.align	4
.nv.constant0.attn_fwd:
	.zero		1032


//--------------------- SYMBOLS --------------------------

	.type		.nv.reservedSmem.offset0,@object
	.size		.nv.reservedSmem.offset0,0x4
	.type		.nv.reservedSmem.cap,@object
	.size		.nv.reservedSmem.cap,0x4
